def matmul_kernel(
    a_ptr,
    b_ptr,
    c_ptr,
    M,
    N,
    K,
    stride_am,
    stride_ak,
    stride_bk,
    stride_bn,
    stride_cm,
    stride_cn,
    BLOCK_M: tl.constexpr,
    BLOCK_N: tl.constexpr,
    BLOCK_K: tl.constexpr,
    GROUP_M: tl.constexpr,
):
    pid = tl.program_id(axis=0)
    num_pid_m = tl.cdiv(M, BLOCK_M)
    num_pid_n = tl.cdiv(N, BLOCK_N)
    num_pid_in_group = GROUP_M * num_pid_n
    group_id = pid // num_pid_in_group
    first_pid_m = group_id * GROUP_M
    group_size_m = min(num_pid_m - first_pid_m, GROUP_M)
    pid_m = first_pid_m + ((pid % num_pid_in_group) % group_size_m)
    pid_n = (pid % num_pid_in_group) // group_size_m

    offs_am = (pid_m * BLOCK_M + tl.arange(0, BLOCK_M)) % M
    offs_bn = (pid_n * BLOCK_N + tl.arange(0, BLOCK_N)) % N
    offs_k = tl.arange(0, BLOCK_K)
    a_ptrs = a_ptr + offs_am[:, None] * stride_am + offs_k[None, :] * stride_ak
    b_ptrs = b_ptr + offs_k[:, None] * stride_bk + offs_bn[None, :] * stride_bn

    acc = tl.zeros((BLOCK_M, BLOCK_N), dtype=tl.float32)
    for kk in range(0, tl.cdiv(K, BLOCK_K)):
        a = tl.load(a_ptrs, mask=offs_k[None, :] < K - kk * BLOCK_K, other=0.0)
        b = tl.load(b_ptrs, mask=offs_k[:, None] < K - kk * BLOCK_K, other=0.0)
        acc = tl.dot(a, b, acc)
        a_ptrs += BLOCK_K * stride_ak
        b_ptrs += BLOCK_K * stride_bk

    c = acc.to(c_ptr.dtype.element_ty)
    offs_cm = pid_m * BLOCK_M + tl.arange(0, BLOCK_M)
    offs_cn = pid_n * BLOCK_N + tl.arange(0, BLOCK_N)
    c_ptrs = c_ptr + offs_cm[:, None] * stride_cm + offs_cn[None, :] * stride_cn
    mask = (offs_cm[:, None] < M) & (offs_cn[None, :] < N)
    tl.store(c_ptrs, c, mask=mask)

# config = {"BLOCK_K": 64, "BLOCK_M": 512, "BLOCK_N": 512, "GROUP_M": 8, "arch": "sm_100", "dtype": "fp8e5m2", "num_ctas": 4, "num_stages": 3, "num_warps": 4}
# arch = sm_100


// ===== COMPILED SASS (sm_100a) =====

	.target	sm_100a

	.elftype	@"ET_EXEC"


//--------------------- .note.nv.tkinfo           --------------------------
	.section	.note.nv.tkinfo,"",@"SHT_NOTE"
	.sectionflags	@"SHF_NOTE_NV_TKINFO"
	.tkinfo
        /*0018*/ 	.word	0x00000081
        /*0030*/ 	.string	""
        /*0030*/ 	.string	"ptxas-blackwell"
        /*0030*/ 	.string	"Cuda compilation tools, release 12.9, V12.9.86"
        /*0030*/ 	.string	"Build cuda_12.9.r12.9/compiler.36037853_0"
        /*0030*/ 	.string	"-v  -suppress-debug-info  -lineinfo  -arch sm_100a "



//--------------------- .note.nv.cuver            --------------------------
	.section	.note.nv.cuver,"",@"SHT_NOTE"
	.sectionflags	@"SHF_NOTE_NV_CUVER"
        /*0018*/ 	.short	0x0001
        /*001a*/ 	.short	0x0064
        /*001c*/ 	.short	0x0001
        /*001e*/ 	.short	0x0000
        /*0020*/ 	.short	0x0001
        /*0022*/ 	.short	0x0000


//--------------------- .nv.info                  --------------------------
	.section	.nv.info,"",@"SHT_CUDA_INFO"
	.align	4


	//----- nvinfo : EIATTR_REGCOUNT
	.align		4
        /*0000*/ 	.byte	0x04, 0x2f
        /*0002*/ 	.short	(.L_4 - .L_3)
	.align		4
.L_3:
        /*0004*/ 	.word	index@(matmul_kernel)
        /*0008*/ 	.word	0x00000060


	//----- nvinfo : EIATTR_FRAME_SIZE
	.align		4
.L_4:
        /*000c*/ 	.byte	0x04, 0x11
        /*000e*/ 	.short	(.L_6 - .L_5)
	.align		4
.L_5:
        /*0010*/ 	.word	index@($__internal_2_$__cuda_sm10x_tcgen05_guardrail_trap_unallocated_columns_being_dealloced)
        /*0014*/ 	.word	0x000011d0


	//----- nvinfo : EIATTR_FRAME_SIZE
	.align		4
.L_6:
        /*0018*/ 	.byte	0x04, 0x11
        /*001a*/ 	.short	(.L_8 - .L_7)
	.align		4
.L_7:
        /*001c*/ 	.word	index@($__internal_1_$__cuda_sm10x_tcgen05_guardrail_trap_phase_invalid_during_alloc)
        /*0020*/ 	.word	0x000011d0


	//----- nvinfo : EIATTR_FRAME_SIZE
	.align		4
.L_8:
        /*0024*/ 	.byte	0x04, 0x11
        /*0026*/ 	.short	(.L_10 - .L_9)
	.align		4
.L_9:
        /*0028*/ 	.word	index@($__internal_0_$__cuda_sm10x_tcgen05_guardrail_trap_col_being_dealloced_not_returned_by_alloc)
        /*002c*/ 	.word	0x000011d0


	//----- nvinfo : EIATTR_FRAME_SIZE
	.align		4
.L_10:
        /*0030*/ 	.byte	0x04, 0x11
        /*0032*/ 	.short	(.L_12 - .L_11)
	.align		4
.L_11:
        /*0034*/ 	.word	index@(matmul_kernel)
        /*0038*/ 	.word	0x000011d0


	//----- nvinfo : EIATTR_MIN_STACK_SIZE
	.align		4
.L_12:
        /*003c*/ 	.byte	0x04, 0x12
        /*003e*/ 	.short	(.L_14 - .L_13)
	.align		4
.L_13:
        /*0040*/ 	.word	index@(matmul_kernel)
        /*0044*/ 	.word	0x000011d0
.L_14:


//--------------------- .nv.info.matmul_kernel    --------------------------
	.section	.nv.info.matmul_kernel,"",@"SHT_CUDA_INFO"
	.sectionflags	@""
	.align	4


	//----- nvinfo : EIATTR_CUDA_API_VERSION
	.align		4
        /*0000*/ 	.byte	0x04, 0x37
        /*0002*/ 	.short	(.L_16 - .L_15)
.L_15:
        /*0004*/ 	.word	0x00000081


	//----- nvinfo : EIATTR_KPARAM_INFO
	.align		4
.L_16:
        /*0008*/ 	.byte	0x04, 0x17
        /*000a*/ 	.short	(.L_18 - .L_17)
.L_17:
        /*000c*/ 	.word	0x00000000
        /*0010*/ 	.short	0x000d
        /*0012*/ 	.short	0x0048
        /*0014*/ 	.byte	0x00, 0xf4, 0x21, 0x00


	//----- nvinfo : EIATTR_KPARAM_INFO
	.align		4
.L_18:
        /*0018*/ 	.byte	0x04, 0x17
        /*001a*/ 	.short	(.L_20 - .L_19)
.L_19:
        /*001c*/ 	.word	0x00000000
        /*0020*/ 	.short	0x000c
        /*0022*/ 	.short	0x0040
        /*0024*/ 	.byte	0x00, 0xf4, 0x21, 0x00


	//----- nvinfo : EIATTR_KPARAM_INFO
	.align		4
.L_20:
        /*0028*/ 	.byte	0x04, 0x17
        /*002a*/ 	.short	(.L_22 - .L_21)
.L_21:
        /*002c*/ 	.word	0x00000000
        /*0030*/ 	.short	0x000b
        /*0032*/ 	.short	0x0038
        /*0034*/ 	.byte	0x00, 0xf0, 0x11, 0x00


	//----- nvinfo : EIATTR_KPARAM_INFO
	.align		4
.L_22:
        /*0038*/ 	.byte	0x04, 0x17
        /*003a*/ 	.short	(.L_24 - .L_23)
.L_23:
        /*003c*/ 	.word	0x00000000
        /*0040*/ 	.short	0x000a
        /*0042*/ 	.short	0x0034
        /*0044*/ 	.byte	0x00, 0xf0, 0x11, 0x00


	//----- nvinfo : EIATTR_KPARAM_INFO
	.align		4
.L_24:
        /*0048*/ 	.byte	0x04, 0x17
        /*004a*/ 	.short	(.L_26 - .L_25)
.L_25:
        /*004c*/ 	.word	0x00000000
        /*0050*/ 	.short	0x0009
        /*0052*/ 	.short	0x0030
        /*0054*/ 	.byte	0x00, 0xf0, 0x11, 0x00


	//----- nvinfo : EIATTR_KPARAM_INFO
	.align		4
.L_26:
        /*0058*/ 	.byte	0x04, 0x17
        /*005a*/ 	.short	(.L_28 - .L_27)
.L_27:
        /*005c*/ 	.word	0x00000000
        /*0060*/ 	.short	0x0008
        /*0062*/ 	.short	0x002c
        /*0064*/ 	.byte	0x00, 0xf0, 0x11, 0x00


	//----- nvinfo : EIATTR_KPARAM_INFO
	.align		4
.L_28:
        /*0068*/ 	.byte	0x04, 0x17
        /*006a*/ 	.short	(.L_30 - .L_29)
.L_29:
        /*006c*/ 	.word	0x00000000
        /*0070*/ 	.short	0x0007
        /*0072*/ 	.short	0x0028
        /*0074*/ 	.byte	0x00, 0xf0, 0x11, 0x00


	//----- nvinfo : EIATTR_KPARAM_INFO
	.align		4
.L_30:
        /*0078*/ 	.byte	0x04, 0x17
        /*007a*/ 	.short	(.L_32 - .L_31)
.L_31:
        /*007c*/ 	.word	0x00000000
        /*0080*/ 	.short	0x0006
        /*0082*/ 	.short	0x0024
        /*0084*/ 	.byte	0x00, 0xf0, 0x11, 0x00


	//----- nvinfo : EIATTR_KPARAM_INFO
	.align		4
.L_32:
        /*0088*/ 	.byte	0x04, 0x17
        /*008a*/ 	.short	(.L_34 - .L_33)
.L_33:
        /*008c*/ 	.word	0x00000000
        /*0090*/ 	.short	0x0005
        /*0092*/ 	.short	0x0020
        /*0094*/ 	.byte	0x00, 0xf0, 0x11, 0x00


	//----- nvinfo : EIATTR_KPARAM_INFO
	.align		4
.L_34:
        /*0098*/ 	.byte	0x04, 0x17
        /*009a*/ 	.short	(.L_36 - .L_35)
.L_35:
        /*009c*/ 	.word	0x00000000
        /*00a0*/ 	.short	0x0004
        /*00a2*/ 	.short	0x001c
        /*00a4*/ 	.byte	0x00, 0xf0, 0x11, 0x00


	//----- nvinfo : EIATTR_KPARAM_INFO
	.align		4
.L_36:
        /*00a8*/ 	.byte	0x04, 0x17
        /*00aa*/ 	.short	(.L_38 - .L_37)
.L_37:
        /*00ac*/ 	.word	0x00000000
        /*00b0*/ 	.short	0x0003
        /*00b2*/ 	.short	0x0018
        /*00b4*/ 	.byte	0x00, 0xf0, 0x11, 0x00


	//----- nvinfo : EIATTR_KPARAM_INFO
	.align		4
.L_38:
        /*00b8*/ 	.byte	0x04, 0x17
        /*00ba*/ 	.short	(.L_40 - .L_39)
.L_39:
        /*00bc*/ 	.word	0x00000000
        /*00c0*/ 	.short	0x0002
        /*00c2*/ 	.short	0x0010
        /*00c4*/ 	.byte	0x00, 0xf4, 0x21, 0x00


	//----- nvinfo : EIATTR_KPARAM_INFO
	.align		4
.L_40:
        /*00c8*/ 	.byte	0x04, 0x17
        /*00ca*/ 	.short	(.L_42 - .L_41)
.L_41:
        /*00cc*/ 	.word	0x00000000
        /*00d0*/ 	.short	0x0001
        /*00d2*/ 	.short	0x0008
        /*00d4*/ 	.byte	0x00, 0xf4, 0x21, 0x00


	//----- nvinfo : EIATTR_KPARAM_INFO
	.align		4
.L_42:
        /*00d8*/ 	.byte	0x04, 0x17
        /*00da*/ 	.short	(.L_44 - .L_43)
.L_43:
        /*00dc*/ 	.word	0x00000000
        /*00e0*/ 	.short	0x0000
        /*00e2*/ 	.short	0x0000
        /*00e4*/ 	.byte	0x00, 0xf4, 0x21, 0x00


	//----- nvinfo : EIATTR_EXPLICIT_CLUSTER
	.align		4
.L_44:
        /*00e8*/ 	.byte	0x01, 0x3e
	.zero		2


	//----- nvinfo : EIATTR_CTA_PER_CLUSTER
	.align		4
        /*00ec*/ 	.byte	0x04, 0x3d
        /*00ee*/ 	.short	(.L_46 - .L_45)
.L_45:
        /*00f0*/ 	.word	0x00000004
        /*00f4*/ 	.word	0x00000001
        /*00f8*/ 	.word	0x00000001


	//----- nvinfo : EIATTR_AT_ENTRY_FRAGMENTS
	.align		4
.L_46:
        /*00fc*/ 	.byte	0x04, 0x4f
        /*00fe*/ 	.short	(.L_48 - .L_47)


	//   ....[0]....
.L_47:
        /*0100*/ 	.word	0x00000004


	//----- nvinfo : EIATTR_RESERVED_SMEM_USED
	.align		4
.L_48:
        /*0104*/ 	.byte	0x01, 0x41
	.zero		2


	//----- nvinfo : EIATTR_SPARSE_MMA_MASK
	.align		4
        /*0108*/ 	.byte	0x03, 0x50
        /*010a*/ 	.short	0x0000


	//----- nvinfo : EIATTR_TCGEN05_1CTA_USED
	.align		4
        /*010c*/ 	.byte	0x01, 0x51
	.zero		2


	//----- nvinfo : EIATTR_MAXREG_COUNT
	.align		4
        /*0110*/ 	.byte	0x03, 0x1b
        /*0112*/ 	.short	0x00ff


	//----- nvinfo : EIATTR_NUM_BARRIERS
	.align		4
        /*0114*/ 	.byte	0x02, 0x4c
        /*0116*/ 	.byte	0x01
	.zero		1


	//----- nvinfo : EIATTR_ANNOTATIONS
	.align		4
        /*0118*/ 	.byte	0x04, 0x55
        /*011a*/ 	.short	(.L_50 - .L_49)


	//   ....[0]....
.L_49:
        /*011c*/ 	.word	0x00000001
        /*0120*/ 	.byte	0xe0, 0x03, 0x00, 0x00, 0x01, 0x00, 0x00, 0x00, 0x30, 0x0a, 0x00, 0x00, 0x01, 0x00, 0x00, 0x00
        /* <DEDUP_REMOVED lines=2833> */
        /*b240*/ 	.byte	0xf0, 0xb3, 0x04, 0x00


	//----- nvinfo : EIATTR_INT_WARP_WIDE_INSTR_OFFSETS
	.align		4
.L_50:
        /*b244*/ 	.byte	0x04, 0x31
        /*b246*/ 	.short	(.L_52 - .L_51)


	//   ....[0]....
.L_51:
        /*b248*/ 	.word	0x0000da60


	//   ....[1]....
        /*b24c*/ 	.word	0x0000da70


	//   ....[2]....
        /*b250*/ 	.word	0x0001b460


	//   ....[3]....
        /*b254*/ 	.word	0x0004b8e0


	//   ....[4]....
        /*b258*/ 	.word	0x0004b930


	//----- nvinfo : EIATTR_COOP_GROUP_MASK_REGIDS
	.align		4
.L_52:
        /*b25c*/ 	.byte	0x04, 0x29
        /*b25e*/ 	.short	(.L_54 - .L_53)


	//   ....[0]....
.L_53:
        /*b260*/ 	.word	0xffffffff


	//   ....[1]....
        /*b264*/ 	.word	0xffffffff


	//   ....[2]....
        /*b268*/ 	.word	0xffffffff


	//   ....[3]....
        /*b26c*/ 	.word	0xffffffff


	//----- nvinfo : EIATTR_COOP_GROUP_INSTR_OFFSETS
	.align		4
.L_54:
        /*b270*/ 	.byte	0x04, 0x28
        /*b272*/ 	.short	(.L_56 - .L_55)


	//   ....[0]....
.L_55:
        /*b274*/ 	.word	0x00000070


	//   ....[1]....
        /*b278*/ 	.word	0x00000330


	//   ....[2]....
        /*b27c*/ 	.word	0x0004b770


	//   ....[3]....
        /*b280*/ 	.word	0x0004b9e0


	//----- nvinfo : EIATTR_VRC_CTA_INIT_COUNT
	.align		4
.L_56:
        /*b284*/ 	.byte	0x02, 0x4a
        /*b286*/ 	.byte	0x80
	.zero		1


	//----- nvinfo : EIATTR_MBARRIER_INSTR_OFFSETS
	.align		4
        /*b288*/ 	.byte	0x04, 0x39
        /*b28a*/ 	.short	(.L_58 - .L_57)


	//   ....[0]....
.L_57:
        /*b28c*/ 	.word	0x0000dd20
        /*b290*/ 	.word	0x000000ff
        /*b294*/ 	.word	0x00000000
        /*b298*/ 	.short	0x0100
        /*b29a*/ 	.byte	0x0b
	.zero		1


	//   ....[1]....
        /*b29c*/ 	.word	0x0001b490
        /*b2a0*/ 	.word	0x000000ff
        /*b2a4*/ 	.word	0x00014008
        /*b2a8*/ 	.short	0x0100
        /*b2aa*/ 	.byte	0x09
	.zero		1


	//   ....[2]....
        /*b2ac*/ 	.word	0x00023310
        /*b2b0*/ 	.word	0x000000ff
        /*b2b4*/ 	.word	0x00000000
        /*b2b8*/ 	.short	0x010a
        /*b2ba*/ 	.byte	0x0b
	.zero		1


	//   ....[3]....
        /*b2bc*/ 	.word	0x00033780
        /*b2c0*/ 	.word	0x000000ff
        /*b2c4*/ 	.word	0x00000000
        /*b2c8*/ 	.short	0x010a
        /*b2ca*/ 	.byte	0x0b
	.zero		1


	//   ....[4]....
        /*b2cc*/ 	.word	0x000338a0
        /*b2d0*/ 	.word	0x000000ff
        /*b2d4*/ 	.word	0x00014000
        /*b2d8*/ 	.short	0x0108
        /*b2da*/ 	.byte	0x09
	.zero		1


	//   ....[5]....
        /*b2dc*/ 	.word	0x00033990
        /*b2e0*/ 	.word	0x000000ff
        /*b2e4*/ 	.word	0x00014008
        /*b2e8*/ 	.short	0x0108
        /*b2ea*/ 	.byte	0x09
	.zero		1


	//   ....[6]....
        /*b2ec*/ 	.word	0x0004ba00
        /*b2f0*/ 	.word	0x000000ff
        /*b2f4*/ 	.word	0x00000000
        /*b2f8*/ 	.short	0x010a
        /*b2fa*/ 	.byte	0x0b
	.zero		1


	//   ....[7]....
        /*b2fc*/ 	.word	0x0004ba30
        /*b300*/ 	.word	0x000000ff
        /*b304*/ 	.word	0x00000000
        /*b308*/ 	.short	0x010a
        /*b30a*/ 	.byte	0x0b
	.zero		1


	//----- nvinfo : EIATTR_NUM_MBARRIERS
	.align		4
.L_58:
        /*b30c*/ 	.byte	0x03, 0x38
        /*b30e*/ 	.short	0x0002


	//----- nvinfo : EIATTR_EXIT_INSTR_OFFSETS
	.align		4
        /*b310*/ 	.byte	0x04, 0x1c
        /*b312*/ 	.short	(.L_60 - .L_59)


	//   ....[0]....
.L_59:
        /*b314*/ 	.word	0x0004b9f0


	//----- nvinfo : EIATTR_REQNTID
	.align		4
.L_60:
        /*b318*/ 	.byte	0x04, 0x10
        /*b31a*/ 	.short	(.L_62 - .L_61)
.L_61:
        /*b31c*/ 	.word	0x00000080
        /*b320*/ 	.word	0x00000001
        /*b324*/ 	.word	0x00000001


	//----- nvinfo : EIATTR_CRS_STACK_SIZE
	.align		4
.L_62:
        /*b328*/ 	.byte	0x04, 0x1e
        /*b32a*/ 	.short	(.L_64 - .L_63)
.L_63:
        /*b32c*/ 	.word	0x00000000


	//----- nvinfo : EIATTR_CBANK_PARAM_SIZE
	.align		4
.L_64:
        /*b330*/ 	.byte	0x03, 0x19
        /*b332*/ 	.short	0x0050


	//----- nvinfo : EIATTR_PARAM_CBANK
	.align		4
        /*b334*/ 	.byte	0x04, 0x0a
        /*b336*/ 	.short	(.L_66 - .L_65)
	.align		4
.L_65:
        /*b338*/ 	.word	index@(.nv.constant0.matmul_kernel)
        /*b33c*/ 	.short	0x0380
        /*b33e*/ 	.short	0x0050


	//----- nvinfo : EIATTR_SW_WAR
	.align		4
.L_66:
        /*b340*/ 	.byte	0x04, 0x36
        /*b342*/ 	.short	(.L_68 - .L_67)
.L_67:
        /*b344*/ 	.word	0x00000008
.L_68:


//--------------------- .nv.compat                --------------------------
	.section	.nv.compat,"",@"SHT_CUDA_COMPAT_INFO"
	.align	4
        /*0000*/ 	.byte	0x02, 0x02, 0x02, 0x00, 0x02, 0x05, 0x05, 0x00, 0x02, 0x03, 0x00, 0x00, 0x02, 0x06, 0x01, 0x00


//--------------------- .nv.callgraph             --------------------------
	.section	.nv.callgraph,"",@"SHT_CUDA_CALLGRAPH"
	.align	4
	.sectionentsize	8
	.align		4
        /*0000*/ 	.word	0x00000000
	.align		4
        /*0004*/ 	.word	0xffffffff
	.align		4
        /*0008*/ 	.word	0x00000000
	.align		4
        /*000c*/ 	.word	0xfffffffe
	.align		4
        /*0010*/ 	.word	0x00000000
	.align		4
        /*0014*/ 	.word	0xfffffffd
	.align		4
        /*0018*/ 	.word	0x00000000
	.align		4
        /*001c*/ 	.word	0xfffffffc


//--------------------- .text.matmul_kernel       --------------------------
	.section	.text.matmul_kernel,"ax",@progbits
	.align	128
        .global         matmul_kernel
        .type           matmul_kernel,@function
        .size           matmul_kernel,(.L_x_20 - matmul_kernel)
        .other          matmul_kernel,@"STO_CUDA_ENTRY STV_DEFAULT"
matmul_kernel:
.text.matmul_kernel:
[----:B------:R-:W0:Y:S01]  /*0000*/  LDC R1, c[0x0][0x37c] ;  /* 0x0000df00ff017b82 */ /* 0x000e220000000800 */
[----:B------:R-:W1:Y:S01]  /*0010*/  S2R R0, SR_TID.X ;  /* 0x0000000000007919 */ /* 0x000e620000002100 */
[----:B0-----:R-:W-:Y:S01]  /*0020*/  VIADD R1, R1, 0xffffee30 ;  /* 0xffffee3001017836 */ /* 0x001fe20000000000 */
[----:B-1----:R-:W-:-:S13]  /*0030*/  ISETP.GE.U32.AND P0, PT, R0, 0x20, PT ;  /* 0x000000200000780c */ /* 0x002fda0003f06070 */
[----:B------:R-:W-:Y:S02]  /*0040*/  VOTEU.ANY UP0, P0 ;  /* 0x0000000000ff7886 */ /* 0x000fe40000000100 */
[----:B------:R-:W-:Y:S05]  /*0050*/  BRA.U UP0, `(.L_x_0) ;  /* 0x0000000100b87547 */ /* 0x000fea000b800000 */
[----:B------:R-:W0:Y:S01]  /*0060*/  S2UR UR6, SR_CgaCtaId ;  /* 0x00000000000679c3 */ /* 0x000e220000008800 */
[----:B------:R-:W-:Y:S01]  /*0070*/  NOP ;  /* 0x0000000000007918 */ /* 0x000fe20000000000 */
[----:B------:R-:W-:Y:S02]  /*0080*/  UMOV UR4, 0x40 ;  /* 0x0000004000047882 */ /* 0x000fe40000000000 */
[----:B0-----:R-:W-:-:S09]  /*0090*/  ULEA UR4, UR6, UR4, 0x18 ;  /* 0x0000000406047291 */ /* 0x001fd2000f8ec0ff */
[----:B------:R-:W0:Y:S01]  /*00a0*/  LDS.U8 R0, [UR4] ;  /* 0x00000004ff007984 */ /* 0x000e220008000000 */
[----:B------:R-:W-:Y:S02]  /*00b0*/  UMOV UR4, 0x400 ;  /* 0x0000040000047882 */ /* 0x000fe40000000000 */
[----:B------:R-:W-:Y:S01]  /*00c0*/  ULEA UR4, UR6, UR4, 0x18 ;  /* 0x0000000406047291 */ /* 0x000fe2000f8ec0ff */
[----:B0-----:R-:W-:-:S13]  /*00d0*/  ISETP.NE.AND P0, PT, R0, RZ, PT ;  /* 0x000000ff0000720c */ /* 0x001fda0003f05270 */
[----:B------:R-:W-:Y:S05]  /*00e0*/  @P0 BRA `(.L_x_1) ;  /* 0x00000000007c0947 */ /* 0x000fea0003800000 */
[----:B------:R-:W-:-:S13]  /*00f0*/  ELECT P0, URZ, PT ;  /* 0x0000000000ff782f */ /* 0x000fda0003800000 */
[----:B------:R-:W-:Y:S05]  /*0100*/  @!P0 BRA `(.L_x_2) ;  /* 0x0000000000848947 */ /* 0x000fea0003800000 */
[----:B------:R-:W-:Y:S01]  /*0110*/  UMOV UR5, 0x10 ;  /* 0x0000001000057882 */ /* 0x000fe20000000000 */
[----:B------:R-:W-:Y:S02]  /*0120*/  IMAD.MOV.U32 R4, RZ, RZ, 0x1 ;  /* 0x00000001ff047424 */ /* 0x000fe400078e00ff */
[----:B------:R-:W-:Y:S02]  /*0130*/  IMAD.MOV.U32 R5, RZ, RZ, 0xffff ;  /* 0x0000ffffff057424 */ /* 0x000fe400078e00ff */
[----:B------:R-:W-:Y:S04]  /*0140*/  DEPBAR.LE SB0, 0x36 ;  /* 0x00008d800000791a */ /* 0x000fe80000000000 */
[----:B------:R-:W0:Y:S02]  /*0150*/  UTCATOMSWS.FIND_AND_SET.ALIGN UP1, UR5, UR5 ;  /* 0x00000005000575e3 */ /* 0x000e240008020800 */
[----:B0-----:R-:W-:-:S04]  /*0160*/  PLOP3.LUT P0, PT, PT, PT, UP1, 0x80, 0x8 ;  /* 0x000000000008781c */ /* 0x001fc80003f0f018 */
[----:B------:R-:W-:-:S04]  /*0170*/  SEL R0, RZ, 0xffffffff, !P0 ;  /* 0xffffffffff007807 */ /* 0x000fc80004000000 */
[----:B------:R-:W-:Y:S01]  /*0180*/  ISETP.NE.AND P0, PT, R0, RZ, PT ;  /* 0x000000ff0000720c */ /* 0x000fe20003f05270 */
[----:B------:R-:W-:-:S12]  /*0190*/  IMAD.U32 R0, RZ, RZ, UR5 ;  /* 0x00000005ff007e24 */ /* 0x000fd8000f8e00ff */
[----:B------:R-:W-:Y:S05]  /*01a0*/  @P0 BRA `(.L_x_3) ;  /* 0x0000000000240947 */ /* 0x000fea0003800000 */
.L_x_4:
[----:B------:R-:W-:Y:S05]  /*01b0*/  NANOSLEEP 0x64 ;  /* 0x000000640000795d */ /* 0x000fea0003800000 */
[----:B------:R-:W-:-:S05]  /*01c0*/  UMOV UR5, 0x10 ;  /* 0x0000001000057882 */ /* 0x000fca0000000000 */
[----:B------:R-:W-:Y:S04]  /*01d0*/  DEPBAR.LE SB0, 0x36 ;  /* 0x00008d800000791a */ /* 0x000fe80000000000 */
[----:B------:R-:W0:Y:S02]  /*01e0*/  UTCATOMSWS.FIND_AND_SET.ALIGN UP1, UR5, UR5 ;  /* 0x00000005000575e3 */ /* 0x000e240008020800 */
[----:B0-----:R-:W-:-:S04]  /*01f0*/  PLOP3.LUT P0, PT, PT, PT, UP1, 0x80, 0x8 ;  /* 0x000000000008781c */ /* 0x001fc80003f0f018 */
[----:B------:R-:W-:-:S04]  /*0200*/  SEL R0, RZ, 0xffffffff, !P0 ;  /* 0xffffffffff007807 */ /* 0x000fc80004000000 */
[----:B------:R-:W-:Y:S01]  /*0210*/  ISETP.NE.AND P0, PT, R0, RZ, PT ;  /* 0x000000ff0000720c */ /* 0x000fe20003f05270 */
[----:B------:R-:W-:-:S12]  /*0220*/  IMAD.U32 R0, RZ, RZ, UR5 ;  /* 0x00000005ff007e24 */ /* 0x000fd8000f8e00ff */
[----:B------:R-:W-:Y:S05]  /*0230*/  @!P0 BRA `(.L_x_4) ;  /* 0xfffffffc00dc8947 */ /* 0x000fea000383ffff */
.L_x_3:
[C---:B------:R-:W-:Y:S01]  /*0240*/  VIADD R3, R0.reuse, 0x10 ;  /* 0x0000001000037836 */ /* 0x040fe20000000000 */
[----:B------:R-:W-:Y:S01]  /*0250*/  UMOV UR5, 0x50 ;  /* 0x0000005000057882 */ /* 0x000fe20000000000 */
[----:B------:R-:W-:Y:S01]  /*0260*/  SHF.L.U32 R2, R5, R0, RZ ;  /* 0x0000000005027219 */ /* 0x000fe200000006ff */
[----:B------:R-:W-:Y:S01]  /*0270*/  ULEA UR5, UR6, UR5, 0x18 ;  /* 0x0000000506057291 */ /* 0x000fe2000f8ec0ff */
[----:B------:R-:W-:Y:S01]  /*0280*/  IMAD.SHL.U32 R0, R0, 0x20, RZ ;  /* 0x0000002000007824 */ /* 0x000fe200078e00ff */
[----:B------:R-:W-:-:S04]  /*0290*/  SHF.L.U32 R3, R4, R3, RZ ;  /* 0x0000000304037219 */ /* 0x000fc800000006ff */
[----:B------:R-:W-:-:S05]  /*02a0*/  LOP3.LUT R2, R3, R2, RZ, 0xfc, !PT ;  /* 0x0000000203027212 */ /* 0x000fca00078efcff */
[----:B------:R0:W-:Y:S04]  /*02b0*/  ATOMS.OR RZ, [UR5], R2 ;  /* 0x00000002ffff798c */ /* 0x0001e8000b000005 */
[----:B------:R0:W-:Y:S01]  /*02c0*/  STS [UR4], R0 ;  /* 0x00000000ff007988 */ /* 0x0001e20008000804 */
[----:B------:R-:W-:Y:S05]  /*02d0*/  BRA `(.L_x_2) ;  /* 0x0000000000107947 */ /* 0x000fea0003800000 */
.L_x_1:
[----:B------:R-:W-:Y:S01]  /*02e0*/  IMAD.MOV.U32 R0, RZ, RZ, -0x1 ;  /* 0xffffffffff007424 */ /* 0x000fe200078e00ff */
[----:B------:R-:W-:-:S04]  /*02f0*/  MOV R2, 0x320 ;  /* 0x0000032000027802 */ /* 0x000fc80000000f00 */
[----:B------:R0:W-:Y:S03]  /*0300*/  STS [UR4], R0 ;  /* 0x00000000ff007988 */ /* 0x0001e60008000804 */
[----:B0-----:R-:W-:Y:S05]  /*0310*/  CALL.REL.NOINC `($__internal_1_$__cuda_sm10x_tcgen05_guardrail_trap_phase_invalid_during_alloc) ;  /* 0x000004b400dc7944 */ /* 0x001fea0003c00000 */
.L_x_2:
[----:B------:R-:W-:Y:S05]  /*0320*/  WARPSYNC.ALL ;  /* 0x0000000000007948 */ /* 0x000fea0003800000 */
[----:B------:R-:W-:Y:S01]  /*0330*/  NOP ;  /* 0x0000000000007918 */ /* 0x000fe20000000000 */
.L_x_0:
[----:B------:R-:W1:Y:S08]  /*0340*/  LDC.64 R4, c[0x0][0x398] ;  /* 0x0000e600ff047b82 */ /* 0x000e700000000a00 */
[----:B------:R-:W2:Y:S02]  /*0350*/  S2UR UR5, SR_CgaSize ;  /* 0x00000000000579c3 */ /* 0x000ea40000008a00 */
[----:B--2---:R-:W-:-:S12]  /*0360*/  UIMAD UR5, UR5, -0xa0, URZ ;  /* 0xffffff60050578a4 */ /* 0x004fd8000f8e02ff */
[----:B------:R-:W2:Y:S01]  /*0370*/  LDCU UR5, c[0x0][UR5+0x2b0] ;  /* 0x00005600050577ac */ /* 0x000ea20008000800 */
[----:B------:R-:W3:Y:S01]  /*0380*/  S2R R18, SR_TID.X ;  /* 0x0000000000127919 */ /* 0x000ee20000002100 */
[----:B------:R-:W-:Y:S01]  /*0390*/  UMOV UR9, 0x400 ;  /* 0x0000040000097882 */ /* 0x000fe20000000000 */
[----:B------:R-:W4:Y:S01]  /*03a0*/  LDCU.128 UR12, c[0x0][0x380] ;  /* 0x00007000ff0c77ac */ /* 0x000f220008000c00 */
[----:B------:R-:W0:Y:S02]  /*03b0*/  S2UR UR4, SR_CTAID.X ;  /* 0x00000000000479c3 */ /* 0x000e240000002500 */
[----:B01----:R-:W-:Y:S01]  /*03c0*/  VIADD R0, R5, 0x1ff ;  /* 0x000001ff05007836 */ /* 0x003fe20000000000 */
[----:B------:R-:W-:Y:S01]  /*03d0*/  IABS R15, R4 ;  /* 0x00000004000f7213 */ /* 0x000fe20000000000 */
[----:B------:R-:W-:Y:S03]  /*03e0*/  STL [R1+0xcd4], R5 ;  /* 0x000cd40501007387 */ /* 0x000fe60000100800 */
[----:B------:R-:W-:-:S02]  /*03f0*/  SHF.R.S32.HI R3, RZ, 0x1f, R0 ;  /* 0x0000001fff037819 */ /* 0x000fc40000011400 */
[----:B------:R-:W-:Y:S02]  /*0400*/  I2FP.F32.U32 R7, UR4 ;  /* 0x0000000400077c45 */ /* 0x000fe40008201000 */
[----:B------:R-:W-:-:S03]  /*0410*/  LEA.HI R3, R3, R0, RZ, 0x9 ;  /* 0x0000000003037211 */ /* 0x000fc600078f48ff */
[----:B--2---:R-:W-:Y:S01]  /*0420*/  FMUL R7, R7, UR5 ;  /* 0x0000000507077c20 */ /* 0x004fe20008400000 */
[----:B------:R-:W-:Y:S01]  /*0430*/  SHF.R.S32.HI R3, RZ, 0x9, R3 ;  /* 0x00000009ff037819 */ /* 0x000fe20000011403 */
[----:B------:R-:W0:Y:S04]  /*0440*/  S2UR UR5, SR_CgaCtaId ;  /* 0x00000000000579c3 */ /* 0x000e280000008800 */
[----:B------:R-:W-:Y:S01]  /*0450*/  IMAD.SHL.U32 R6, R3, 0x8, RZ ;  /* 0x0000000803067824 */ /* 0x000fe200078e00ff */
[----:B------:R-:W-:Y:S04]  /*0460*/  F2I.U32.TRUNC.NTZ R7, R7 ;  /* 0x0000000700077305 */ /* 0x000fe8000020f000 */
[----:B------:R-:W-:-:S04]  /*0470*/  IABS R9, R6 ;  /* 0x0000000600097213 */ /* 0x000fc80000000000 */
[----:B------:R-:W1:Y:S01]  /*0480*/  I2F.RP R0, R9 ;  /* 0x0000000900007306 */ /* 0x000e620000209400 */
[----:B0-----:R-:W-:Y:S02]  /*0490*/  USHF.L.U32 UR4, UR5, 0x7, URZ ;  /* 0x0000000705047899 */ /* 0x001fe400080006ff */
[----:B------:R-:W-:Y:S01]  /*04a0*/  ULEA UR9, UR5, UR9, 0x18 ;  /* 0x0000000905097291 */ /* 0x000fe2000f8ec0ff */
[----:B------:R-:W-:Y:S01]  /*04b0*/  BAR.SYNC.DEFER_BLOCKING 0x0 ;  /* 0x0000000000007b1d */ /* 0x000fe20000010000 */
[----:B------:R-:W-:-:S05]  /*04c0*/  ULOP3.LUT UR4, UR4, 0x180, URZ, 0xc0, !UPT ;  /* 0x0000018004047892 */ /* 0x000fca000f8ec0ff */
[----:B-1----:R-:W0:Y:S02]  /*04d0*/  MUFU.RCP R0, R0 ;  /* 0x0000000000007308 */ /* 0x002e240000001000 */
[----:B0-----:R-:W-:Y:S01]  /*04e0*/  VIADD R2, R0, 0xffffffe ;  /* 0x0ffffffe00027836 */ /* 0x001fe20000000000 */
[----:B------:R-:W-:Y:S01]  /*04f0*/  IABS R0, R7 ;  /* 0x0000000700007213 */ /* 0x000fe20000000000 */
[----:B------:R-:W0:Y:S04]  /*0500*/  LDS R16, [UR9] ;  /* 0x00000009ff107984 */ /* 0x000e280008000800 */
[----:B------:R1:W2:Y:S02]  /*0510*/  F2I.FTZ.U32.TRUNC.NTZ R3, R2 ;  /* 0x0000000200037305 */ /* 0x0002a4000021f000 */
[----:B-1----:R-:W-:-:S02]  /*0520*/  IMAD.MOV.U32 R2, RZ, RZ, RZ ;  /* 0x000000ffff027224 */ /* 0x002fc400078e00ff */
[----:B--2---:R-:W-:-:S04]  /*0530*/  IMAD.MOV R8, RZ, RZ, -R3 ;  /* 0x000000ffff087224 */ /* 0x004fc800078e0a03 */
[----:B------:R-:W-:Y:S01]  /*0540*/  IMAD R11, R8, R9, RZ ;  /* 0x00000009080b7224 */ /* 0x000fe200078e02ff */
[----:B------:R-:W-:-:S03]  /*0550*/  IABS R8, R6 ;  /* 0x0000000600087213 */ /* 0x000fc60000000000 */
[----:B------:R-:W-:-:S04]  /*0560*/  IMAD.HI.U32 R3, R3, R11, R2 ;  /* 0x0000000b03037227 */ /* 0x000fc800078e0002 */
[----:B------:R-:W-:Y:S02]  /*0570*/  IMAD.MOV R2, RZ, RZ, -R8 ;  /* 0x000000ffff027224 */ /* 0x000fe400078e0a08 */
[----:B------:R-:W-:-:S04]  /*0580*/  IMAD.HI.U32 R3, R3, R0, RZ ;  /* 0x0000000003037227 */ /* 0x000fc800078e00ff */
[----:B------:R-:W-:Y:S01]  /*0590*/  IMAD R0, R3, R2, R0 ;  /* 0x0000000203007224 */ /* 0x000fe200078e0200 */
[----:B------:R-:W-:Y:S04]  /*05a0*/  BAR.SYNC.DEFER_BLOCKING 0x0 ;  /* 0x0000000000007b1d */ /* 0x000fe80000010000 */
[----:B------:R-:W-:Y:S02]  /*05b0*/  ISETP.GT.U32.AND P1, PT, R9, R0, PT ;  /* 0x000000000900720c */ /* 0x000fe40003f24070 */
[----:B0-----:R-:W-:-:S11]  /*05c0*/  R2UR UR8, R16 ;  /* 0x00000000100872ca */ /* 0x001fd600000e0000 */
[----:B------:R-:W-:Y:S02]  /*05d0*/  @!P1 IMAD.IADD R0, R0, 0x1, -R9 ;  /* 0x0000000100009824 */ /* 0x000fe400078e0a09 */
[----:B------:R-:W-:Y:S01]  /*05e0*/  @!P1 VIADD R3, R3, 0x1 ;  /* 0x0000000103039836 */ /* 0x000fe20000000000 */
[----:B------:R-:W-:Y:S02]  /*05f0*/  ISETP.NE.AND P1, PT, R6, RZ, PT ;  /* 0x000000ff0600720c */ /* 0x000fe40003f25270 */
[----:B------:R-:W-:Y:S02]  /*0600*/  ISETP.GE.U32.AND P0, PT, R0, R9, PT ;  /* 0x000000090000720c */ /* 0x000fe40003f06070 */
[----:B------:R-:W-:-:S04]  /*0610*/  LOP3.LUT R0, R7, R6, RZ, 0x3c, !PT ;  /* 0x0000000607007212 */ /* 0x000fc800078e3cff */
[----:B------:R-:W-:Y:S01]  /*0620*/  ISETP.GE.AND P2, PT, R0, RZ, PT ;  /* 0x000000ff0000720c */ /* 0x000fe20003f46270 */
[----:B------:R-:W-:-:S06]  /*0630*/  VIADD R0, R4, 0x1ff ;  /* 0x000001ff04007836 */ /* 0x000fcc0000000000 */
[----:B------:R-:W-:-:S04]  /*0640*/  @P0 VIADD R3, R3, 0x1 ;  /* 0x0000000103030836 */ /* 0x000fc80000000000 */
[----:B------:R-:W-:Y:S01]  /*0650*/  IMAD.MOV.U32 R2, RZ, RZ, R3 ;  /* 0x000000ffff027224 */ /* 0x000fe200078e0003 */
[----:B------:R-:W-:-:S03]  /*0660*/  SHF.R.S32.HI R3, RZ, 0x1f, R0 ;  /* 0x0000001fff037819 */ /* 0x000fc60000011400 */
[----:B------:R-:W-:Y:S01]  /*0670*/  @!P2 IMAD.MOV R2, RZ, RZ, -R2 ;  /* 0x000000ffff02a224 */ /* 0x000fe200078e0a02 */
[----:B------:R-:W-:Y:S02]  /*0680*/  @!P1 LOP3.LUT R2, RZ, R6, RZ, 0x33, !PT ;  /* 0x00000006ff029212 */ /* 0x000fe400078e33ff */
[----:B------:R-:W-:-:S03]  /*0690*/  LEA.HI R3, R3, R0, RZ, 0x9 ;  /* 0x0000000003037211 */ /* 0x000fc600078f48ff */
[----:B------:R-:W-:Y:S02]  /*06a0*/  IMAD.SHL.U32 R8, R2, 0x8, RZ ;  /* 0x0000000802087824 */ /* 0x000fe400078e00ff */
[----:B------:R-:W-:-:S03]  /*06b0*/  IMAD.MOV R2, RZ, RZ, -R2 ;  /* 0x000000ffff027224 */ /* 0x000fc600078e0a02 */
[----:B------:R-:W-:Y:S01]  /*06c0*/  LEA.HI.SX32 R3, R3, -R8, 0x17 ;  /* 0x8000000803037211 */ /* 0x000fe200078fbaff */
[----:B------:R-:W-:-:S03]  /*06d0*/  IMAD R10, R6, R2, R7 ;  /* 0x00000002060a7224 */ /* 0x000fc600078e0207 */
[----:B------:R-:W-:-:S04]  /*06e0*/  VIMNMX R13, PT, PT, R3, 0x8, PT ;  /* 0x00000008030d7848 */ /* 0x000fc80003fe0100 */
[-C--:B------:R-:W-:Y:S02]  /*06f0*/  IABS R9, R13.reuse ;  /* 0x0000000d00097213 */ /* 0x080fe40000000000 */
[----:B------:R-:W-:Y:S02]  /*0700*/  IABS R6, R13 ;  /* 0x0000000d00067213 */ /* 0x000fe40000000000 */
[----:B------:R-:W0:Y:S08]  /*0710*/  I2F.RP R0, R9 ;  /* 0x0000000900007306 */ /* 0x000e300000209400 */
[----:B0-----:R-:W0:Y:S02]  /*0720*/  MUFU.RCP R0, R0 ;  /* 0x0000000000007308 */ /* 0x001e240000001000 */
[----:B0-----:R-:W-:-:S02]  /*0730*/  VIADD R3, R0, 0xffffffe ;  /* 0x0ffffffe00037836 */ /* 0x001fc40000000000 */
[----:B------:R-:W-:-:S04]  /*0740*/  IMAD.MOV R0, RZ, RZ, -R6 ;  /* 0x000000ffff007224 */ /* 0x000fc800078e0a06 */
[----:B------:R-:W0:Y:S02]  /*0750*/  F2I.FTZ.U32.TRUNC.NTZ R3, R3 ;  /* 0x0000000300037305 */ /* 0x000e24000021f000 */
[----:B0-----:R-:W-:-:S04]  /*0760*/  IMAD.MOV R11, RZ, RZ, -R3 ;  /* 0x000000ffff0b7224 */ /* 0x001fc800078e0a03 */
[----:B------:R-:W-:Y:S01]  /*0770*/  IMAD.MOV.U32 R2, RZ, RZ, R11 ;  /* 0x000000ffff027224 */ /* 0x000fe200078e000b */
[----:B------:R-:W-:-:S03]  /*0780*/  IABS R11, R10 ;  /* 0x0000000a000b7213 */ /* 0x000fc60000000000 */
[----:B------:R-:W-:Y:S02]  /*0790*/  IMAD R7, R2, R9, RZ ;  /* 0x0000000902077224 */ /* 0x000fe400078e02ff */
[----:B------:R-:W-:-:S04]  /*07a0*/  IMAD.MOV.U32 R2, RZ, RZ, RZ ;  /* 0x000000ffff027224 */ /* 0x000fc800078e00ff */
[----:B------:R-:W-:Y:S02]  /*07b0*/  IMAD.HI.U32 R2, R3, R7, R2 ;  /* 0x0000000703027227 */ /* 0x000fe400078e0002 */
[----:B------:R-:W0:Y:S04]  /*07c0*/  I2F.RP R3, R15 ;  /* 0x0000000f00037306 */ /* 0x000e280000209400 */
[----:B------:R-:W-:-:S04]  /*07d0*/  IMAD.HI.U32 R2, R2, R11, RZ ;  /* 0x0000000b02027227 */ /* 0x000fc800078e00ff */
[----:B------:R-:W-:Y:S01]  /*07e0*/  IMAD R0, R2, R0, R11 ;  /* 0x0000000002007224 */ /* 0x000fe200078e020b */
[----:B------:R-:W-:Y:S02]  /*07f0*/  IABS R11, R5 ;  /* 0x00000005000b7213 */ /* 0x000fe40000000000 */
[----:B---3--:R-:W-:Y:S02]  /*0800*/  LOP3.LUT R5, R18, 0x7f, RZ, 0xc0, !PT ;  /* 0x0000007f12057812 */ /* 0x008fe400078ec0ff */
[----:B------:R-:W-:Y:S01]  /*0810*/  ISETP.GT.U32.AND P1, PT, R9, R0, PT ;  /* 0x000000000900720c */ /* 0x000fe20003f24070 */
[----:B------:R-:W1:Y:S08]  /*0820*/  I2F.RP R6, R11 ;  /* 0x0000000b00067306 */ /* 0x000e700000209400 */
[----:B0-----:R-:W-:Y:S04]  /*0830*/  MUFU.RCP R3, R3 ;  /* 0x0000000300037308 */ /* 0x001fe80000001000 */
[----:B------:R-:W-:-:S02]  /*0840*/  @!P1 IMAD.IADD R0, R0, 0x1, -R9 ;  /* 0x0000000100009824 */ /* 0x000fc400078e0a09 */
[----:B------:R-:W-:Y:S01]  /*0850*/  @!P1 VIADD R2, R2, 0x1 ;  /* 0x0000000102029836 */ /* 0x000fe20000000000 */
[----:B------:R-:W-:Y:S01]  /*0860*/  ISETP.NE.AND P1, PT, R13, RZ, PT ;  /* 0x000000ff0d00720c */ /* 0x000fe20003f25270 */
[----:B-1----:R-:W0:Y:S01]  /*0870*/  MUFU.RCP R6, R6 ;  /* 0x0000000600067308 */ /* 0x002e220000001000 */
[----:B------:R-:W-:Y:S02]  /*0880*/  ISETP.GE.U32.AND P0, PT, R0, R9, PT ;  /* 0x000000090000720c */ /* 0x000fe40003f06070 */
[----:B------:R-:W-:Y:S02]  /*0890*/  LOP3.LUT R0, R10, R13, RZ, 0x3c, !PT ;  /* 0x0000000d0a007212 */ /* 0x000fe400078e3cff */
[----:B------:R-:W-:Y:S02]  /*08a0*/  SHF.R.U32.HI R9, RZ, 0x6, R18 ;  /* 0x00000006ff097819 */ /* 0x000fe40000011612 */
[----:B------:R-:W-:Y:S02]  /*08b0*/  ISETP.GE.AND P2, PT, R0, RZ, PT ;  /* 0x000000ff0000720c */ /* 0x000fe40003f46270 */
[----:B------:R-:W-:-:S05]  /*08c0*/  SGXT.U32 R9, R9, 0x1 ;  /* 0x000000010909781a */ /* 0x000fca0000000000 */
[----:B------:R-:W-:Y:S02]  /*08d0*/  @P0 VIADD R2, R2, 0x1 ;  /* 0x0000000102020836 */ /* 0x000fe40000000000 */
[----:B0-----:R-:W-:Y:S02]  /*08e0*/  VIADD R6, R6, 0xffffffe ;  /* 0x0ffffffe06067836 */ /* 0x001fe40000000000 */
[----:B------:R-:W-:Y:S02]  /*08f0*/  IMAD.MOV.U32 R12, RZ, RZ, R2 ;  /* 0x000000ffff0c7224 */ /* 0x000fe400078e0002 */
[----:B------:R-:W-:Y:S01]  /*0900*/  VIADD R2, R3, 0xffffffe ;  /* 0x0ffffffe03027836 */ /* 0x000fe20000000000 */
[----:B------:R-:W0:Y:S01]  /*0910*/  F2I.FTZ.U32.TRUNC.NTZ R7, R6 ;  /* 0x0000000600077305 */ /* 0x000e22000021f000 */
[----:B------:R-:W-:Y:S01]  /*0920*/  @!P2 IMAD.MOV R12, RZ, RZ, -R12 ;  /* 0x000000ffff0ca224 */ /* 0x000fe200078e0a0c */
[----:B------:R-:W-:-:S05]  /*0930*/  @!P1 LOP3.LUT R12, RZ, R13, RZ, 0x33, !PT ;  /* 0x0000000dff0c9212 */ /* 0x000fca00078e33ff */
[----:B------:R-:W-:Y:S01]  /*0940*/  IMAD.MOV R0, RZ, RZ, -R12 ;  /* 0x000000ffff007224 */ /* 0x000fe200078e0a0c */
[----:B------:R1:W2:Y:S03]  /*0950*/  F2I.FTZ.U32.TRUNC.NTZ R3, R2 ;  /* 0x0000000200037305 */ /* 0x0002a6000021f000 */
[----:B------:R-:W-:-:S04]  /*0960*/  IMAD R0, R13, R0, R10 ;  /* 0x000000000d007224 */ /* 0x000fc800078e020a */
[----:B------:R-:W-:Y:S02]  /*0970*/  IMAD.IADD R0, R8, 0x1, R0 ;  /* 0x0000000108007824 */ /* 0x000fe400078e0200 */
[----:B-1----:R-:W-:Y:S02]  /*0980*/  IMAD.MOV.U32 R2, RZ, RZ, RZ ;  /* 0x000000ffff027224 */ /* 0x002fe400078e00ff */
[----:B0-----:R-:W-:Y:S01]  /*0990*/  IMAD.MOV R6, RZ, RZ, -R7 ;  /* 0x000000ffff067224 */ /* 0x001fe200078e0a07 */
[----:B------:R-:W-:Y:S01]  /*09a0*/  LEA R0, R0, UR4, 0x9 ;  /* 0x0000000400007c11 */ /* 0x000fe2000f8e48ff */
[----:B------:R-:W0:Y:S01]  /*09b0*/  LDCU UR4, c[0x0][0x3a4] ;  /* 0x00007480ff0477ac */ /* 0x000e220008000800 */
[----:B--2---:R-:W-:-:S03]  /*09c0*/  IMAD.MOV R8, RZ, RZ, -R3 ;  /* 0x000000ffff087224 */ /* 0x004fc600078e0a03 */
[----:B------:R-:W-:Y:S02]  /*09d0*/  IMAD.IADD R19, R5, 0x1, R0 ;  /* 0x0000000105137824 */ /* 0x000fe400078e0200 */
[----:B------:R-:W-:Y:S02]  /*09e0*/  IMAD R13, R8, R15, RZ ;  /* 0x0000000f080d7224 */ /* 0x000fe400078e02ff */
[----:B------:R-:W-:Y:S01]  /*09f0*/  IMAD.SHL.U32 R0, R12, 0x200, RZ ;  /* 0x000002000c007824 */ /* 0x000fe200078e00ff */
[----:B------:R-:W-:Y:S01]  /*0a00*/  IABS R8, R19 ;  /* 0x0000001300087213 */ /* 0x000fe20000000000 */
[----:B------:R-:W-:Y:S01]  /*0a10*/  IMAD.HI.U32 R2, R3, R13, R2 ;  /* 0x0000000d03027227 */ /* 0x000fe200078e0002 */
[----:B------:R-:W-:Y:S01]  /*0a20*/  ISETP.GE.AND P6, PT, R19, RZ, PT ;  /* 0x000000ff1300720c */ /* 0x000fe20003fc6270 */
[----:B------:R1:W-:Y:S01]  /*0a30*/  STL [R1+0xb1c], R19 ;  /* 0x000b1c1301007387 */ /* 0x0003e20000100800 */
[----:B------:R-:W-:Y:S01]  /*0a40*/  LOP3.LUT R14, R0, R9, RZ, 0xfc, !PT ;  /* 0x00000009000e7212 */ /* 0x000fe200078efcff */
[----:B------:R-:W-:-:S02]  /*0a50*/  IMAD R13, R6, R11, RZ ;  /* 0x0000000b060d7224 */ /* 0x000fc400078e02ff */
[----:B------:R-:W-:Y:S01]  /*0a60*/  IMAD.HI.U32 R2, R2, R8, RZ ;  /* 0x0000000802027227 */ /* 0x000fe200078e00ff */
[----:B------:R-:W-:Y:S01]  /*0a70*/  IABS R3, R14 ;  /* 0x0000000e00037213 */ /* 0x000fe20000000000 */
[----:B------:R-:W-:Y:S01]  /*0a80*/  STL [R1+0xcd8], R0 ;  /* 0x000cd80001007387 */ /* 0x000fe20000100800 */
[C---:B------:R-:W-:Y:S01]  /*0a90*/  LOP3.LUT R9, R14.reuse, 0x6, RZ, 0xfc, !PT ;  /* 0x000000060e097812 */ /* 0x040fe200078efcff */
[----:B------:R-:W-:Y:S01]  /*0aa0*/  IMAD.MOV.U32 R6, RZ, RZ, RZ ;  /* 0x000000ffff067224 */ /* 0x000fe200078e00ff */
[C---:B------:R-:W-:Y:S01]  /*0ab0*/  LOP3.LUT R17, R14.reuse, 0xa, RZ, 0xfc, !PT ;  /* 0x0000000a0e117812 */ /* 0x040fe200078efcff */
[----:B------:R-:W-:Y:S01]  /*0ac0*/  IMAD.MOV R2, RZ, RZ, -R2 ;  /* 0x000000ffff027224 */ /* 0x000fe200078e0a02 */
[----:B------:R-:W-:Y:S01]  /*0ad0*/  IABS R10, R9 ;  /* 0x00000009000a7213 */ /* 0x000fe20000000000 */
[----:B------:R-:W-:Y:S01]  /*0ae0*/  IMAD.HI.U32 R13, R7, R13, R6 ;  /* 0x0000000d070d7227 */ /* 0x000fe200078e0006 */
[----:B------:R-:W-:Y:S02]  /*0af0*/  SHF.R.U32.HI R7, RZ, 0x5, R18 ;  /* 0x00000005ff077819 */ /* 0x000fe40000011612 */
[----:B------:R-:W-:Y:S01]  /*0b00*/  IABS R12, R17 ;  /* 0x00000011000c7213 */ /* 0x000fe20000000000 */
[----:B------:R-:W-:Y:S01]  /*0b10*/  IMAD.MOV.U32 R6, RZ, RZ, R3 ;  /* 0x000000ffff067224 */ /* 0x000fe200078e0003 */
[----:B------:R-:W-:Y:S01]  /*0b20*/  R2UR UR7, R7 ;  /* 0x00000000070772ca */ /* 0x000fe200000e0000 */
[----:B------:R-:W-:Y:S01]  /*0b30*/  IMAD R2, R15, R2, R8 ;  /* 0x000000020f027224 */ /* 0x000fe200078e0208 */
[C---:B------:R-:W-:Y:S01]  /*0b40*/  LOP3.LUT R7, R14.reuse, 0x2, RZ, 0xfc, !PT ;  /* 0x000000020e077812 */ /* 0x040fe200078efcff */
[----:B------:R-:W-:Y:S01]  /*0b50*/  IMAD.HI.U32 R3, R13, R6, RZ ;  /* 0x000000060d037227 */ /* 0x000fe200078e00ff */
[----:B------:R-:W-:-:S02]  /*0b60*/  LOP3.LUT R16, R14, 0x8, RZ, 0xfc, !PT ;  /* 0x000000080e107812 */ /* 0x000fc400078efcff */
[----:B------:R-:W-:Y:S01]  /*0b70*/  ISETP.GT.U32.AND P0, PT, R15, R2, PT ;  /* 0x000000020f00720c */ /* 0x000fe20003f04070 */
[----:B------:R-:W-:Y:S01]  /*0b80*/  IMAD.MOV R3, RZ, RZ, -R3 ;  /* 0x000000ffff037224 */ /* 0x000fe200078e0a03 */
[----:B------:R-:W-:Y:S02]  /*0b90*/  ISETP.GE.AND P4, PT, R7, RZ, PT ;  /* 0x000000ff0700720c */ /* 0x000fe40003f86270 */
[----:B------:R-:W-:Y:S01]  /*0ba0*/  IABS R90, R7 ;  /* 0x00000007005a7213 */ /* 0x000fe20000000000 */
[----:B------:R-:W-:Y:S01]  /*0bb0*/  IMAD R91, R11, R3, R6 ;  /* 0x000000030b5b7224 */ /* 0x000fe200078e0206 */
[----:B------:R-:W-:Y:S01]  /*0bc0*/  LOP3.LUT R7, R14, 0x4, RZ, 0xfc, !PT ;  /* 0x000000040e077812 */ /* 0x000fe200078efcff */
[C---:B------:R-:W-:Y:S01]  /*0bd0*/  IMAD.HI.U32 R6, R13.reuse, R10, RZ ;  /* 0x0000000a0d067227 */ /* 0x040fe200078e00ff */
[----:B------:R-:W-:Y:S02]  /*0be0*/  IABS R88, R16 ;  /* 0x0000001000587213 */ /* 0x000fe40000000000 */
[----:B------:R-:W-:Y:S01]  /*0bf0*/  IABS R8, R7 ;  /* 0x0000000700087213 */ /* 0x000fe20000000000 */
[----:B------:R-:W-:Y:S01]  /*0c00*/  IMAD.HI.U32 R3, R13, R90, RZ ;  /* 0x0000005a0d037227 */ /* 0x000fe200078e00ff */
[----:B------:R-:W-:-:S02]  /*0c10*/  ISETP.GE.AND P2, PT, R7, RZ, PT ;  /* 0x000000ff0700720c */ /* 0x000fc40003f46270 */
[----:B------:R-:W-:Y:S01]  /*0c20*/  ISETP.GT.U32.AND P1, PT, R11, R91, PT ;  /* 0x0000005b0b00720c */ /* 0x000fe20003f24070 */
[----:B------:R-:W-:Y:S01]  /*0c30*/  IMAD.MOV R7, RZ, RZ, -R3 ;  /* 0x000000ffff077224 */ /* 0x000fe200078e0a03 */
[----:B------:R-:W-:Y:S01]  /*0c40*/  LOP3.LUT R23, R14, 0x56, RZ, 0xfc, !PT ;  /* 0x000000560e177812 */ /* 0x000fe200078efcff */
[----:B------:R-:W-:Y:S01]  /*0c50*/  @!P0 IMAD.IADD R2, R2, 0x1, -R15 ;  /* 0x0000000102028824 */ /* 0x000fe200078e0a0f */
[C---:B------:R-:W-:Y:S01]  /*0c60*/  LOP3.LUT R21, R14.reuse, 0x58, RZ, 0xfc, !PT ;  /* 0x000000580e157812 */ /* 0x040fe200078efcff */
[----:B------:R-:W-:Y:S01]  /*0c70*/  IMAD.HI.U32 R3, R13, R8, RZ ;  /* 0x000000080d037227 */ /* 0x000fe200078e00ff */
[C---:B-1----:R-:W-:Y:S02]  /*0c80*/  LOP3.LUT R19, R14.reuse, 0x5c, RZ, 0xfc, !PT ;  /* 0x0000005c0e137812 */ /* 0x042fe400078efcff */
[----:B------:R-:W-:Y:S01]  /*0c90*/  ISETP.GT.U32.AND P3, PT, R15, R2, PT ;  /* 0x000000020f00720c */ /* 0x000fe20003f64070 */
[C---:B------:R-:W-:Y:S01]  /*0ca0*/  IMAD R90, R11.reuse, R7, R90 ;  /* 0x000000070b5a7224 */ /* 0x040fe200078e025a */
[----:B------:R-:W-:Y:S01]  /*0cb0*/  IABS R62, R21 ;  /* 0x00000015003e7213 */ /* 0x000fe20000000000 */
[----:B------:R-:W-:Y:S01]  /*0cc0*/  IMAD.MOV R3, RZ, RZ, -R3 ;  /* 0x000000ffff037224 */ /* 0x000fe200078e0a03 */
[----:B------:R-:W-:Y:S01]  /*0cd0*/  IABS R20, R19 ;  /* 0x0000001300147213 */ /* 0x000fe20000000000 */
[----:B------:R-:W-:Y:S01]  /*0ce0*/  IMAD.MOV R6, RZ, RZ, -R6 ;  /* 0x000000ffff067224 */ /* 0x000fe200078e0a06 */
[C---:B------:R-:W-:Y:S01]  /*0cf0*/  ISETP.GT.U32.AND P0, PT, R11.reuse, R90, PT ;  /* 0x0000005a0b00720c */ /* 0x040fe20003f04070 */
[C---:B------:R-:W-:Y:S01]  /*0d00*/  IMAD R89, R11.reuse, R3, R8 ;  /* 0x000000030b597224 */ /* 0x040fe200078e0208 */
[C---:B------:R-:W-:Y:S01]  /*0d10*/  LOP3.LUT R44, R14.reuse, 0xa0, RZ, 0xfc, !PT ;  /* 0x000000a00e2c7812 */ /* 0x040fe200078efcff */
[----:B------:R-:W-:Y:S01]  /*0d20*/  IMAD R6, R11, R6, R10 ;  /* 0x000000060b067224 */ /* 0x000fe200078e020a */
[----:B------:R-:W-:Y:S01]  /*0d30*/  LOP3.LUT R43, R14, 0xa2, RZ, 0xfc, !PT ;  /* 0x000000a20e2b7812 */ /* 0x000fe200078efcff */
[----:B------:R-:W-:Y:S01]  /*0d40*/  IMAD.HI.U32 R7, R13, R12, RZ ;  /* 0x0000000c0d077227 */ /* 0x000fe200078e00ff */
[----:B------:R-:W-:-:S02]  /*0d50*/  ISETP.GT.U32.AND P5, PT, R11, R89, PT ;  /* 0x000000590b00720c */ /* 0x000fc40003fa4070 */
[----:B------:R-:W-:Y:S01]  /*0d60*/  LOP3.LUT R27, R14, 0xe2, RZ, 0xfc, !PT ;  /* 0x000000e20e1b7812 */ /* 0x000fe200078efcff */
[----:B------:R-:W-:Y:S01]  /*0d70*/  @!P3 IMAD.IADD R2, R2, 0x1, -R15 ;  /* 0x000000010202b824 */ /* 0x000fe200078e0a0f */
[C---:B------:R-:W-:Y:S01]  /*0d80*/  ISETP.GT.U32.AND P3, PT, R11.reuse, R6, PT ;  /* 0x000000060b00720c */ /* 0x040fe20003f64070 */
[----:B------:R-:W-:Y:S02]  /*0d90*/  IMAD.MOV R7, RZ, RZ, -R7 ;  /* 0x000000ffff077224 */ /* 0x000fe400078e0a07 */
[--C-:B------:R-:W-:Y:S02]  /*0da0*/  @!P0 IMAD.IADD R90, R90, 0x1, -R11.reuse ;  /* 0x000000015a5a8824 */ /* 0x100fe400078e0a0b */
[----:B------:R-:W-:Y:S02]  /*0db0*/  @!P6 IMAD.MOV R2, RZ, RZ, -R2 ;  /* 0x000000ffff02e224 */ /* 0x000fe400078e0a02 */
[C---:B------:R-:W-:Y:S01]  /*0dc0*/  IMAD R87, R11.reuse, R7, R12 ;  /* 0x000000070b577224 */ /* 0x040fe200078e020c */
[----:B------:R-:W-:Y:S01]  /*0dd0*/  ISETP.GT.U32.AND P6, PT, R11, R90, PT ;  /* 0x0000005a0b00720c */ /* 0x000fe20003fc4070 */
[--C-:B------:R-:W-:Y:S01]  /*0de0*/  @!P5 IMAD.IADD R89, R89, 0x1, -R11.reuse ;  /* 0x000000015959d824 */ /* 0x100fe200078e0a0b */
[----:B------:R-:W-:Y:S01]  /*0df0*/  LEA.HI R12, R18, R0, RZ, 0x1a ;  /* 0x00000000120c7211 */ /* 0x000fe200078fd0ff */
[--C-:B------:R-:W-:Y:S01]  /*0e00*/  @!P1 IMAD.IADD R91, R91, 0x1, -R11.reuse ;  /* 0x000000015b5b9824 */ /* 0x100fe200078e0a0b */
[----:B------:R-:W-:Y:S01]  /*0e10*/  ISETP.NE.AND P1, PT, R4, RZ, PT ;  /* 0x000000ff0400720c */ /* 0x000fe20003f25270 */
[----:B------:R-:W-:Y:S01]  /*0e20*/  @!P3 IMAD.IADD R6, R6, 0x1, -R11 ;  /* 0x000000010606b824 */ /* 0x000fe200078e0a0b */
[----:B------:R-:W-:Y:S01]  /*0e30*/  ISETP.GT.U32.AND P5, PT, R11, R89, PT ;  /* 0x000000590b00720c */ /* 0x000fe20003fa4070 */
[----:B------:R-:W-:Y:S01]  /*0e40*/  IMAD.HI.U32 R3, R13, R88, RZ ;  /* 0x000000580d037227 */ /* 0x000fe200078e00ff */
[----:B------:R-:W-:-:S02]  /*0e50*/  LOP3.LUT R7, R14, 0xc, RZ, 0xfc, !PT ;  /* 0x0000000c0e077812 */ /* 0x000fc400078efcff */
[C---:B------:R-:W-:Y:S01]  /*0e60*/  ISETP.GT.U32.AND P3, PT, R11.reuse, R6, PT ;  /* 0x000000060b00720c */ /* 0x040fe20003f64070 */
[----:B------:R-:W-:Y:S01]  /*0e70*/  VIADD R10, R12, 0xe ;  /* 0x0000000e0c0a7836 */ /* 0x000fe20000000000 */
[----:B------:R-:W-:Y:S01]  /*0e80*/  IABS R86, R7 ;  /* 0x0000000700567213 */ /* 0x000fe20000000000 */
[----:B------:R-:W-:Y:S01]  /*0e90*/  IMAD.MOV R3, RZ, RZ, -R3 ;  /* 0x000000ffff037224 */ /* 0x000fe200078e0a03 */
[C---:B------:R-:W-:Y:S01]  /*0ea0*/  ISETP.GT.U32.AND P0, PT, R11.reuse, R91, PT ;  /* 0x0000005b0b00720c */ /* 0x040fe20003f04070 */
[----:B------:R-:W-:Y:S01]  /*0eb0*/  @!P6 IMAD.IADD R90, R90, 0x1, -R11 ;  /* 0x000000015a5ae824 */ /* 0x000fe200078e0a0b */
[----:B------:R-:W-:Y:S01]  /*0ec0*/  IABS R8, R10 ;  /* 0x0000000a00087213 */ /* 0x000fe20000000000 */
[C---:B------:R-:W-:Y:S01]  /*0ed0*/  IMAD R88, R11.reuse, R3, R88 ;  /* 0x000000030b587224 */ /* 0x040fe200078e0258 */
[----:B------:R-:W-:Y:S01]  /*0ee0*/  ISETP.GT.U32.AND P6, PT, R11, R87, PT ;  /* 0x000000570b00720c */ /* 0x000fe20003fc4070 */
[----:B------:R-:W-:Y:S01]  /*0ef0*/  IMAD.HI.U32 R3, R13, R86, RZ ;  /* 0x000000560d037227 */ /* 0x000fe200078e00ff */
[----:B------:R-:W-:-:S02]  /*0f00*/  @!P1 LOP3.LUT R2, RZ, R4, RZ, 0x33, !PT ;  /* 0x00000004ff029212 */ /* 0x000fc400078e33ff */
[----:B------:R-:W-:Y:S01]  /*0f10*/  ISETP.GT.U32.AND P1, PT, R11, R88, PT ;  /* 0x000000580b00720c */ /* 0x000fe20003f24070 */
[----:B------:R-:W-:Y:S01]  /*0f20*/  @!P5 IMAD.IADD R89, R89, 0x1, -R11 ;  /* 0x000000015959d824 */ /* 0x000fe200078e0a0b */
[----:B------:R-:W-:Y:S01]  /*0f30*/  ISETP.GE.AND P5, PT, R9, RZ, PT ;  /* 0x000000ff0900720c */ /* 0x000fe20003fa6270 */
[----:B------:R-:W-:Y:S01]  /*0f40*/  IMAD.HI.U32 R4, R13, R8, RZ ;  /* 0x000000080d047227 */ /* 0x000fe200078e00ff */
[C---:B------:R-:W-:Y:S02]  /*0f50*/  LOP3.LUT R9, R14.reuse, 0x1a, RZ, 0xfc, !PT ;  /* 0x0000001a0e097812 */ /* 0x040fe400078efcff */
[----:B------:R-:W-:Y:S01]  /*0f60*/  LOP3.LUT R18, R14, 0x22, RZ, 0xfc, !PT ;  /* 0x000000220e127812 */ /* 0x000fe200078efcff */
[----:B------:R-:W-:Y:S02]  /*0f70*/  IMAD.MOV R3, RZ, RZ, -R3 ;  /* 0x000000ffff037224 */ /* 0x000fe400078e0a03 */
[--C-:B------:R-:W-:Y:S01]  /*0f80*/  @!P3 IMAD.IADD R6, R6, 0x1, -R11.reuse ;  /* 0x000000010606b824 */ /* 0x100fe200078e0a0b */
[----:B------:R-:W-:Y:S01]  /*0f90*/  ISETP.GE.AND P3, PT, R16, RZ, PT ;  /* 0x000000ff1000720c */ /* 0x000fe20003f66270 */
[----:B------:R-:W-:Y:S01]  /*0fa0*/  IMAD.MOV R4, RZ, RZ, -R4 ;  /* 0x000000ffff047224 */ /* 0x000fe200078e0a04 */
[----:B------:R-:W-:Y:S01]  /*0fb0*/  IABS R78, R18 ;  /* 0x00000012004e7213 */ /* 0x000fe20000000000 */
[----:B------:R-:W-:Y:S01]  /*0fc0*/  IMAD R86, R11, R3, R86 ;  /* 0x000000030b567224 */ /* 0x000fe200078e0256 */
[C---:B------:R-:W-:Y:S01]  /*0fd0*/  LOP3.LUT R3, R14.reuse, 0x10, RZ, 0xfc, !PT ;  /* 0x000000100e037812 */ /* 0x040fe200078efcff */
[--C-:B------:R-:W-:Y:S01]  /*0fe0*/  @!P0 IMAD.IADD R91, R91, 0x1, -R11.reuse ;  /* 0x000000015b5b8824 */ /* 0x100fe200078e0a0b */
[C---:B------:R-:W-:Y:S01]  /*0ff0*/  ISETP.GE.AND P0, PT, R14.reuse, RZ, PT ;  /* 0x000000ff0e00720c */ /* 0x040fe20003f06270 */
[----:B------:R-:W-:Y:S01]  /*1000*/  @!P6 IMAD.IADD R87, R87, 0x1, -R11 ;  /* 0x000000015757e824 */ /* 0x000fe200078e0a0b */
[----:B------:R-:W-:Y:S01]  /*1010*/  ISETP.GE.AND P6, PT, R7, RZ, PT ;  /* 0x000000ff0700720c */ /* 0x000fe20003fc6270 */
[C---:B------:R-:W-:Y:S01]  /*1020*/  IMAD R4, R11.reuse, R4, R8 ;  /* 0x000000040b047224 */ /* 0x040fe200078e0208 */
[----:B------:R-:W-:Y:S01]  /*1030*/  IABS R8, R3 ;  /* 0x0000000300087213 */ /* 0x000fe20000000000 */
[----:B------:R-:W-:Y:S01]  /*1040*/  IMAD.MOV.U32 R15, RZ, RZ, R6 ;  /* 0x000000ffff0f7224 */ /* 0x000fe200078e0006 */
[----:B------:R-:W-:Y:S01]  /*1050*/  LOP3.LUT R6, R14, 0x12, RZ, 0xfc, !PT ;  /* 0x000000120e067812 */ /* 0x000fe200078efcff */
[----:B------:R-:W-:Y:S01]  /*1060*/  @!P2 IMAD.MOV R89, RZ, RZ, -R89 ;  /* 0x000000ffff59a224 */ /* 0x000fe200078e0a59 */
[C---:B------:R-:W-:Y:S01]  /*1070*/  ISETP.GT.U32.AND P2, PT, R11.reuse, R86, PT ;  /* 0x000000560b00720c */ /* 0x040fe20003f44070 */
[----:B------:R-:W-:Y:S01]  /*1080*/  @!P4 IMAD.MOV R90, RZ, RZ, -R90 ;  /* 0x000000ffff5ac224 */ /* 0x000fe200078e0a5a */
[C---:B------:R-:W-:Y:S01]  /*1090*/  ISETP.GT.U32.AND P4, PT, R11.reuse, R87, PT ;  /* 0x000000570b00720c */ /* 0x040fe20003f84070 */
[----:B------:R-:W-:Y:S01]  /*10a0*/  @!P5 IMAD.MOV R15, RZ, RZ, -R15 ;  /* 0x000000ffff0fd224 */ /* 0x000fe200078e0a0f */
[----:B------:R-:W-:Y:S01]  /*10b0*/  ISETP.GT.U32.AND P5, PT, R11, R4, PT ;  /* 0x000000040b00720c */ /* 0x000fe20003fa4070 */
[----:B------:R-:W-:Y:S01]  /*10c0*/  @!P1 IMAD.IADD R88, R88, 0x1, -R11 ;  /* 0x0000000158589824 */ /* 0x000fe200078e0a0b */
[----:B------:R-:W-:Y:S01]  /*10d0*/  ISETP.GE.AND P1, PT, R17, RZ, PT ;  /* 0x000000ff1100720c */ /* 0x000fe20003f26270 */
[----:B------:R-:W-:Y:S01]  /*10e0*/  @!P0 IMAD.MOV R91, RZ, RZ, -R91 ;  /* 0x000000ffff5b8224 */ /* 0x000fe200078e0a5b */
[----:B------:R-:W-:Y:S01]  /*10f0*/  IABS R84, R6 ;  /* 0x0000000600547213 */ /* 0x000fe20000000000 */
[----:B------:R-:W-:Y:S01]  /*1100*/  VIADD R16, R12, 0x1e ;  /* 0x0000001e0c107836 */ /* 0x000fe20000000000 */
[----:B------:R-:W-:-:S02]  /*1110*/  ISETP.GT.U32.AND P0, PT, R11, R88, PT ;  /* 0x000000580b00720c */ /* 0x000fc40003f04070 */
[----:B------:R-:W-:Y:S01]  /*1120*/  LOP3.LUT R7, R14, 0x14, RZ, 0xfc, !PT ;  /* 0x000000140e077812 */ /* 0x000fe200078efcff */
[--C-:B------:R-:W-:Y:S01]  /*1130*/  @!P2 IMAD.IADD R86, R86, 0x1, -R11.reuse ;  /* 0x000000015656a824 */ /* 0x100fe200078e0a0b */
[----:B------:R-:W-:Y:S01]  /*1140*/  ISETP.GE.AND P2, PT, R6, RZ, PT ;  /* 0x000000ff0600720c */ /* 0x000fe20003f46270 */
[--C-:B------:R-:W-:Y:S01]  /*1150*/  @!P4 IMAD.IADD R87, R87, 0x1, -R11.reuse ;  /* 0x000000015757c824 */ /* 0x100fe200078e0a0b */
[----:B------:R-:W-:Y:S01]  /*1160*/  ISETP.GE.AND P4, PT, R3, RZ, PT ;  /* 0x000000ff0300720c */ /* 0x000fe20003f86270 */
[----:B------:R-:W-:Y:S01]  /*1170*/  @!P5 IMAD.IADD R4, R4, 0x1, -R11 ;  /* 0x000000010404d824 */ /* 0x000fe200078e0a0b */
[----:B------:R-:W-:Y:S01]  /*1180*/  ISETP.GT.U32.AND P5, PT, R11, R86, PT ;  /* 0x000000560b00720c */ /* 0x000fe20003fa4070 */
[----:B------:R-:W-:Y:S01]  /*1190*/  IMAD.HI.U32 R3, R13, R8, RZ ;  /* 0x000000080d037227 */ /* 0x000fe200078e00ff */
[----:B------:R-:W-:Y:S01]  /*11a0*/  STL [R1+0xcdc], R91 ;  /* 0x000cdc5b01007387 */ /* 0x000fe20000100800 */
[----:B------:R-:W-:Y:S02]  /*11b0*/  LOP3.LUT R17, R14, 0x20, RZ, 0xfc, !PT ;  /* 0x000000200e117812 */ /* 0x000fe400078efcff */
[----:B------:R-:W-:Y:S01]  /*11c0*/  IMAD.MOV R3, RZ, RZ, -R3 ;  /* 0x000000ffff037224 */ /* 0x000fe200078e0a03 */
[----:B------:R-:W-:Y:S01]  /*11d0*/  STL [R1+0xce0], R90 ;  /* 0x000ce05a01007387 */ /* 0x000fe20000100800 */
[--C-:B------:R-:W-:Y:S01]  /*11e0*/  @!P0 IMAD.IADD R88, R88, 0x1, -R11.reuse ;  /* 0x0000000158588824 */ /* 0x100fe200078e0a0b */
[----:B------:R-:W-:Y:S01]  /*11f0*/  ISETP.GE.AND P0, PT, R10, RZ, PT ;  /* 0x000000ff0a00720c */ /* 0x000fe20003f06270 */
[----:B------:R-:W-:Y:S01]  /*1200*/  IMAD R85, R11, R3, R8 ;  /* 0x000000030b557224 */ /* 0x000fe200078e0208 */
[----:B------:R-:W-:Y:S01]  /*1210*/  LOP3.LUT R3, R14, 0x16, RZ, 0xfc, !PT ;  /* 0x000000160e037812 */ /* 0x000fe200078efcff */
[----:B------:R-:W-:Y:S01]  /*1220*/  IMAD.HI.U32 R6, R13, R84, RZ ;  /* 0x000000540d067227 */ /* 0x000fe200078e00ff */
[----:B------:R-:W-:Y:S01]  /*1230*/  IABS R10, R9 ;  /* 0x00000009000a7213 */ /* 0x000fe20000000000 */
[----:B------:R-:W-:Y:S01]  /*1240*/  STL [R1+0xce4], R89 ;  /* 0x000ce45901007387 */ /* 0x000fe20000100800 */
[----:B------:R-:W-:Y:S01]  /*1250*/  IABS R8, R3 ;  /* 0x0000000300087213 */ /* 0x000fe20000000000 */
[----:B------:R-:W-:Y:S01]  /*1260*/  @!P3 IMAD.MOV R88, RZ, RZ, -R88 ;  /* 0x000000ffff58b224 */ /* 0x000fe200078e0a58 */
[C---:B------:R-:W-:Y:S01]  /*1270*/  ISETP.GT.U32.AND P3, PT, R11.reuse, R4, PT ;  /* 0x000000040b00720c */ /* 0x040fe20003f64070 */
[----:B------:R-:W-:Y:S01]  /*1280*/  @!P5 IMAD.IADD R86, R86, 0x1, -R11 ;  /* 0x000000015656d824 */ /* 0x000fe200078e0a0b */
[----:B------:R-:W-:Y:S01]  /*1290*/  ISETP.GT.U32.AND P5, PT, R11, R85, PT ;  /* 0x000000550b00720c */ /* 0x000fe20003fa4070 */
[----:B------:R-:W-:Y:S01]  /*12a0*/  IMAD.MOV R6, RZ, RZ, -R6 ;  /* 0x000000ffff067224 */ /* 0x000fe200078e0a06 */
[----:B------:R1:W-:Y:S01]  /*12b0*/  STL [R1+0x230], R15 ;  /* 0x0002300f01007387 */ /* 0x0003e20000100800 */
[----:B------:R-:W-:Y:S01]  /*12c0*/  @!P1 IMAD.MOV R87, RZ, RZ, -R87 ;  /* 0x000000ffff579224 */ /* 0x000fe200078e0a57 */
[----:B------:R-:W-:Y:S01]  /*12d0*/  ISETP.GE.AND P1, PT, R7, RZ, PT ;  /* 0x000000ff0700720c */ /* 0x000fe20003f26270 */
[C---:B------:R-:W-:Y:S01]  /*12e0*/  IMAD R84, R11.reuse, R6, R84 ;  /* 0x000000060b547224 */ /* 0x040fe200078e0254 */
[----:B------:R-:W-:Y:S01]  /*12f0*/  IABS R7, R7 ;  /* 0x0000000700077213 */ /* 0x000fe20000000000 */
[----:B------:R-:W-:Y:S01]  /*1300*/  @!P6 IMAD.MOV R86, RZ, RZ, -R86 ;  /* 0x000000ffff56e224 */ /* 0x000fe200078e0a56 */
[----:B------:R-:W-:Y:S02]  /*1310*/  STL [R1+0xce8], R88 ;  /* 0x000ce85801007387 */ /* 0x000fe40000100800 */
[----:B------:R-:W-:Y:S01]  /*1320*/  ISETP.GT.U32.AND P6, PT, R11, R84, PT ;  /* 0x000000540b00720c */ /* 0x000fe20003fc4070 */
[----:B------:R-:W-:Y:S01]  /*1330*/  IMAD.MOV.U32 R6, RZ, RZ, R7 ;  /* 0x000000ffff067224 */ /* 0x000fe200078e0007 */
[----:B------:R-:W-:Y:S01]  /*1340*/  LOP3.LUT R7, R14, 0x18, RZ, 0xfc, !PT ;  /* 0x000000180e077812 */ /* 0x000fe200078efcff */
[--C-:B------:R-:W-:Y:S01]  /*1350*/  @!P3 IMAD.IADD R4, R4, 0x1, -R11.reuse ;  /* 0x000000010404b824 */ /* 0x100fe200078e0a0b */
[----:B------:R-:W-:Y:S01]  /*1360*/  ISETP.GE.AND P3, PT, R3, RZ, PT ;  /* 0x000000ff0300720c */ /* 0x000fe20003f66270 */
[----:B------:R-:W-:Y:S01]  /*1370*/  @!P5 IMAD.IADD R85, R85, 0x1, -R11 ;  /* 0x000000015555d824 */ /* 0x000fe200078e0a0b */
[----:B------:R-:W-:Y:S01]  /*1380*/  IABS R82, R7 ;  /* 0x0000000700527213 */ /* 0x000fe20000000000 */
[----:B------:R-:W-:Y:S01]  /*1390*/  IMAD.HI.U32 R3, R13, R6, RZ ;  /* 0x000000060d037227 */ /* 0x000fe200078e00ff */
[----:B-1----:R-:W-:Y:S01]  /*13a0*/  LOP3.LUT R15, R14, 0x1c, RZ, 0xfc, !PT ;  /* 0x0000001c0e0f7812 */ /* 0x002fe200078efcff */
[----:B------:R-:W-:Y:S01]  /*13b0*/  STL [R1+0xcec], R87 ;  /* 0x000cec5701007387 */ /* 0x000fe20000100800 */
[----:B------:R-:W-:Y:S01]  /*13c0*/  ISETP.GT.U32.AND P5, PT, R11, R85, PT ;  /* 0x000000550b00720c */ /* 0x000fe20003fa4070 */
[----:B------:R-:W-:Y:S01]  /*13d0*/  IMAD.MOV R83, RZ, RZ, -R3 ;  /* 0x000000ffff537224 */ /* 0x000fe200078e0a03 */
[----:B------:R-:W-:Y:S01]  /*13e0*/  IABS R80, R15 ;  /* 0x0000000f00507213 */ /* 0x000fe20000000000 */
[----:B------:R-:W-:Y:S01]  /*13f0*/  IMAD.HI.U32 R3, R13, R8, RZ ;  /* 0x000000080d037227 */ /* 0x000fe200078e00ff */
[----:B------:R-:W-:Y:S03]  /*1400*/  STL [R1+0xcf0], R86 ;  /* 0x000cf05601007387 */ /* 0x000fe60000100800 */
[----:B------:R-:W-:-:S02]  /*1410*/  @!P6 IMAD.IADD R84, R84, 0x1, -R11 ;  /* 0x000000015454e824 */ /* 0x000fc400078e0a0b */
[----:B------:R-:W-:Y:S02]  /*1420*/  IMAD.MOV R3, RZ, RZ, -R3 ;  /* 0x000000ffff037224 */ /* 0x000fe400078e0a03 */
[----:B------:R-:W-:Y:S01]  /*1430*/  IMAD.MOV.U32 R0, RZ, RZ, R4 ;  /* 0x000000ffff007224 */ /* 0x000fe200078e0004 */
[C---:B------:R-:W-:Y:S01]  /*1440*/  ISETP.GT.U32.AND P6, PT, R11.reuse, R84, PT ;  /* 0x000000540b00720c */ /* 0x040fe20003fc4070 */
[C---:B------:R-:W-:Y:S02]  /*1450*/  IMAD R83, R11.reuse, R83, R6 ;  /* 0x000000530b537224 */ /* 0x040fe400078e0206 */
[----:B------:R-:W-:Y:S01]  /*1460*/  IMAD R4, R11, R3, R8 ;  /* 0x000000030b047224 */ /* 0x000fe200078e0208 */
[----:B------:R-:W-:Y:S01]  /*1470*/  IABS R8, R17 ;  /* 0x0000001100087213 */ /* 0x000fe20000000000 */
[----:B------:R-:W-:-:S04]  /*1480*/  IMAD.HI.U32 R3, R13, R82, RZ ;  /* 0x000000520d037227 */ /* 0x000fc800078e00ff */
[----:B------:R-:W-:Y:S01]  /*1490*/  @!P5 IMAD.IADD R85, R85, 0x1, -R11 ;  /* 0x000000015555d824 */ /* 0x000fe200078e0a0b */
[----:B------:R-:W-:Y:S01]  /*14a0*/  ISETP.GT.U32.AND P5, PT, R11, R83, PT ;  /* 0x000000530b00720c */ /* 0x000fe20003fa4070 */
[----:B------:R-:W-:-:S04]  /*14b0*/  IMAD.HI.U32 R6, R13, R10, RZ ;  /* 0x0000000a0d067227 */ /* 0x000fc800078e00ff */
[----:B------:R-:W-:Y:S02]  /*14c0*/  IMAD.MOV R3, RZ, RZ, -R3 ;  /* 0x000000ffff037224 */ /* 0x000fe400078e0a03 */
[----:B------:R-:W-:Y:S02]  /*14d0*/  IMAD.MOV R6, RZ, RZ, -R6 ;  /* 0x000000ffff067224 */ /* 0x000fe400078e0a06 */
[C---:B------:R-:W-:Y:S02]  /*14e0*/  IMAD R82, R11.reuse, R3, R82 ;  /* 0x000000030b527224 */ /* 0x040fe400078e0252 */
[C---:B------:R-:W-:Y:S01]  /*14f0*/  IMAD R81, R11.reuse, R6, R10 ;  /* 0x000000060b517224 */ /* 0x040fe200078e020a */
[----:B------:R-:W-:Y:S01]  /*1500*/  IABS R6, R16 ;  /* 0x0000001000067213 */ /* 0x000fe20000000000 */
[--C-:B------:R-:W-:Y:S01]  /*1510*/  @!P6 IMAD.IADD R84, R84, 0x1, -R11.reuse ;  /* 0x000000015454e824 */ /* 0x100fe200078e0a0b */
[----:B------:R-:W-:Y:S01]  /*1520*/  ISETP.GT.U32.AND P6, PT, R11, R82, PT ;  /* 0x000000520b00720c */ /* 0x000fe20003fc4070 */
[----:B------:R-:W-:Y:S01]  /*1530*/  @!P5 IMAD.IADD R83, R83, 0x1, -R11 ;  /* 0x000000015353d824 */ /* 0x000fe200078e0a0b */
[C---:B------:R-:W-:Y:S01]  /*1540*/  ISETP.GT.U32.AND P5, PT, R11.reuse, R81, PT ;  /* 0x000000510b00720c */ /* 0x040fe20003fa4070 */
[----:B------:R-:W-:Y:S01]  /*1550*/  @!P4 IMAD.MOV R85, RZ, RZ, -R85 ;  /* 0x000000ffff55c224 */ /* 0x000fe200078e0a55 */
[----:B------:R-:W-:Y:S01]  /*1560*/  ISETP.GT.U32.AND P4, PT, R11, R4, PT ;  /* 0x000000040b00720c */ /* 0x000fe20003f84070 */
[----:B------:R-:W-:-:S04]  /*1570*/  IMAD.HI.U32 R3, R13, R80, RZ ;  /* 0x000000500d037227 */ /* 0x000fc800078e00ff */
[----:B------:R-:W-:Y:S02]  /*1580*/  IMAD.MOV R3, RZ, RZ, -R3 ;  /* 0x000000ffff037224 */ /* 0x000fe400078e0a03 */
[----:B------:R-:W-:Y:S02]  /*1590*/  @!P2 IMAD.MOV R84, RZ, RZ, -R84 ;  /* 0x000000ffff54a224 */ /* 0x000fe400078e0a54 */
[--C-:B------:R-:W-:Y:S02]  /*15a0*/  @!P6 IMAD.IADD R82, R82, 0x1, -R11.reuse ;  /* 0x000000015252e824 */ /* 0x100fe400078e0a0b */
[----:B------:R-:W-:Y:S02]  /*15b0*/  @!P5 IMAD.IADD R81, R81, 0x1, -R11 ;  /* 0x000000015151d824 */ /* 0x000fe400078e0a0b */
[C---:B------:R-:W-:Y:S01]  /*15c0*/  IMAD R80, R11.reuse, R3, R80 ;  /* 0x000000030b507224 */ /* 0x040fe200078e0250 */
[----:B------:R-:W-:Y:S01]  /*15d0*/  ISETP.GT.U32.AND P5, PT, R11, R82, PT ;  /* 0x000000520b00720c */ /* 0x000fe20003fa4070 */
[----:B------:R-:W-:Y:S01]  /*15e0*/  IMAD.HI.U32 R3, R13, R6, RZ ;  /* 0x000000060d037227 */ /* 0x000fe200078e00ff */
[----:B------:R-:W-:-:S03]  /*15f0*/  ISETP.GT.U32.AND P2, PT, R11, R81, PT ;  /* 0x000000510b00720c */ /* 0x000fc60003f44070 */
[----:B------:R-:W-:Y:S01]  /*1600*/  @!P4 IMAD.IADD R4, R4, 0x1, -R11 ;  /* 0x000000010404c824 */ /* 0x000fe200078e0a0b */
[C---:B------:R-:W-:Y:S01]  /*1610*/  ISETP.GT.U32.AND P4, PT, R11.reuse, R83, PT ;  /* 0x000000530b00720c */ /* 0x040fe20003f84070 */
[----:B------:R-:W-:Y:S02]  /*1620*/  IMAD.MOV R3, RZ, RZ, -R3 ;  /* 0x000000ffff037224 */ /* 0x000fe400078e0a03 */
[----:B------:R-:W-:Y:S01]  /*1630*/  @!P0 IMAD.MOV R0, RZ, RZ, -R0 ;  /* 0x000000ffff008224 */ /* 0x000fe200078e0a00 */
[C---:B------:R-:W-:Y:S01]  /*1640*/  ISETP.GT.U32.AND P6, PT, R11.reuse, R4, PT ;  /* 0x000000040b00720c */ /* 0x040fe20003fc4070 */
[----:B------:R-:W-:Y:S01]  /*1650*/  IMAD R6, R11, R3, R6 ;  /* 0x000000030b067224 */ /* 0x000fe200078e0206 */
[----:B------:R-:W-:Y:S01]  /*1660*/  ISETP.GE.AND P0, PT, R7, RZ, PT ;  /* 0x000000ff0700720c */ /* 0x000fe20003f06270 */
[----:B------:R-:W-:Y:S01]  /*1670*/  @!P5 IMAD.IADD R82, R82, 0x1, -R11 ;  /* 0x000000015252d824 */ /* 0x000fe200078e0a0b */
[----:B------:R1:W-:Y:S01]  /*1680*/  STL [R1+0x26c], R0 ;  /* 0x00026c0001007387 */ /* 0x0003e20000100800 */
[----:B------:R-:W-:Y:S01]  /*1690*/  IMAD.HI.U32 R3, R13, R8, RZ ;  /* 0x000000080d037227 */ /* 0x000fe200078e00ff */
[----:B------:R-:W-:-:S02]  /*16a0*/  ISETP.GT.U32.AND P5, PT, R11, R6, PT ;  /* 0x000000060b00720c */ /* 0x000fc40003fa4070 */
[----:B------:R-:W-:Y:S01]  /*16b0*/  STL [R1+0xcf4], R85 ;  /* 0x000cf45501007387 */ /* 0x000fe20000100800 */
[----:B------:R-:W-:Y:S02]  /*16c0*/  IMAD.MOV R3, RZ, RZ, -R3 ;  /* 0x000000ffff037224 */ /* 0x000fe400078e0a03 */
[--C-:B------:R-:W-:Y:S01]  /*16d0*/  @!P4 IMAD.IADD R83, R83, 0x1, -R11.reuse ;  /* 0x000000015353c824 */ /* 0x100fe200078e0a0b */
[----:B------:R-:W-:Y:S01]  /*16e0*/  ISETP.GT.U32.AND P4, PT, R11, R80, PT ;  /* 0x000000500b00720c */ /* 0x000fe20003f84070 */
[--C-:B------:R-:W-:Y:S01]  /*16f0*/  @!P6 IMAD.IADD R4, R4, 0x1, -R11.reuse ;  /* 0x000000010404e824 */ /* 0x100fe200078e0a0b */
[----:B------:R-:W-:Y:S01]  /*1700*/  ISETP.GE.AND P6, PT, R9, RZ, PT ;  /* 0x000000ff0900720c */ /* 0x000fe20003fc6270 */
[----:B------:R-:W-:Y:S01]  /*1710*/  IMAD R79, R11, R3, R8 ;  /* 0x000000030b4f7224 */ /* 0x000fe200078e0208 */
[----:B------:R-:W-:Y:S01]  /*1720*/  LOP3.LUT R9, R14, 0x24, RZ, 0xfc, !PT ;  /* 0x000000240e097812 */ /* 0x000fe200078efcff */
[----:B------:R-:W-:Y:S01]  /*1730*/  IMAD.HI.U32 R7, R13, R78, RZ ;  /* 0x0000004e0d077227 */ /* 0x000fe200078e00ff */
[----:B------:R-:W-:Y:S02]  /*1740*/  STL [R1+0xcf8], R84 ;  /* 0x000cf85401007387 */ /* 0x000fe40000100800 */
[----:B------:R-:W-:Y:S01]  /*1750*/  IABS R10, R9 ;  /* 0x00000009000a7213 */ /* 0x000fe20000000000 */
[----:B------:R-:W-:-:S02]  /*1760*/  @!P5 IMAD.IADD R6, R6, 0x1, -R11 ;  /* 0x000000010606d824 */ /* 0x000fc400078e0a0b */
[----:B------:R-:W-:Y:S02]  /*1770*/  IMAD.MOV R7, RZ, RZ, -R7 ;  /* 0x000000ffff077224 */ /* 0x000fe400078e0a07 */
[----:B------:R-:W-:Y:S01]  /*1780*/  IMAD.HI.U32 R3, R13, R10, RZ ;  /* 0x0000000a0d037227 */ /* 0x000fe200078e00ff */
[----:B------:R-:W-:-:S03]  /*1790*/  ISETP.GT.U32.AND P5, PT, R11, R6, PT ;  /* 0x000000060b00720c */ /* 0x000fc60003fa4070 */
[----:B------:R-:W-:Y:S02]  /*17a0*/  IMAD.MOV R3, RZ, RZ, -R3 ;  /* 0x000000ffff037224 */ /* 0x000fe400078e0a03 */
[--C-:B------:R-:W-:Y:S01]  /*17b0*/  @!P2 IMAD.IADD R81, R81, 0x1, -R11.reuse ;  /* 0x000000015151a824 */ /* 0x100fe200078e0a0b */
[----:B------:R-:W-:Y:S01]  /*17c0*/  ISETP.GE.AND P2, PT, R15, RZ, PT ;  /* 0x000000ff0f00720c */ /* 0x000fe20003f46270 */
[C---:B------:R-:W-:Y:S01]  /*17d0*/  IMAD R77, R11.reuse, R3, R10 ;  /* 0x000000030b4d7224 */ /* 0x040fe200078e020a */
[----:B------:R-:W-:Y:S01]  /*17e0*/  LOP3.LUT R15, R14, 0x26, RZ, 0xfc, !PT ;  /* 0x000000260e0f7812 */ /* 0x000fe200078efcff */
[--C-:B------:R-:W-:Y:S01]  /*17f0*/  @!P4 IMAD.IADD R80, R80, 0x1, -R11.reuse ;  /* 0x000000015050c824 */ /* 0x100fe200078e0a0b */
[----:B------:R-:W-:Y:S01]  /*1800*/  ISETP.GE.AND P4, PT, R16, RZ, PT ;  /* 0x000000ff1000720c */ /* 0x000fe20003f86270 */
[C---:B------:R-:W-:Y:S01]  /*1810*/  IMAD R78, R11.reuse, R7, R78 ;  /* 0x000000070b4e7224 */ /* 0x040fe200078e024e */
[----:B------:R-:W-:Y:S01]  /*1820*/  LOP3.LUT R16, R14, 0x28, RZ, 0xfc, !PT ;  /* 0x000000280e107812 */ /* 0x000fe200078efcff */
[----:B------:R-:W-:Y:S01]  /*1830*/  @!P5 IMAD.IADD R6, R6, 0x1, -R11 ;  /* 0x000000010606d824 */ /* 0x000fe200078e0a0b */
[C---:B------:R-:W-:Y:S01]  /*1840*/  ISETP.GT.U32.AND P5, PT, R11.reuse, R77, PT ;  /* 0x0000004d0b00720c */ /* 0x040fe20003fa4070 */
[----:B------:R-:W-:Y:S01]  /*1850*/  @!P1 IMAD.MOV R83, RZ, RZ, -R83 ;  /* 0x000000ffff539224 */ /* 0x000fe200078e0a53 */
[C---:B------:R-:W-:Y:S01]  /*1860*/  ISETP.GT.U32.AND P1, PT, R11.reuse, R80, PT ;  /* 0x000000500b00720c */ /* 0x040fe20003f24070 */
[----:B------:R-:W-:Y:S01]  /*1870*/  @!P6 IMAD.MOV R81, RZ, RZ, -R81 ;  /* 0x000000ffff51e224 */ /* 0x000fe200078e0a51 */
[C---:B------:R-:W-:Y:S01]  /*1880*/  ISETP.GT.U32.AND P6, PT, R11.reuse, R78, PT ;  /* 0x0000004e0b00720c */ /* 0x040fe20003fc4070 */
[----:B-1----:R-:W-:Y:S01]  /*1890*/  IMAD.MOV.U32 R0, RZ, RZ, R4 ;  /* 0x000000ffff007224 */ /* 0x002fe200078e0004 */
[----:B------:R-:W-:Y:S01]  /*18a0*/  IABS R4, R15 ;  /* 0x0000000f00047213 */ /* 0x000fe20000000000 */
[----:B------:R-:W-:Y:S01]  /*18b0*/  @!P0 IMAD.MOV R82, RZ, RZ, -R82 ;  /* 0x000000ffff528224 */ /* 0x000fe200078e0a52 */
[----:B------:R-:W-:Y:S01]  /*18c0*/  IABS R76, R16 ;  /* 0x00000010004c7213 */ /* 0x000fe20000000000 */
[----:B------:R-:W-:Y:S01]  /*18d0*/  @!P3 IMAD.MOV R0, RZ, RZ, -R0 ;  /* 0x000000ffff00b224 */ /* 0x000fe200078e0a00 */
[----:B------:R-:W-:Y:S01]  /*18e0*/  ISETP.GT.U32.AND P3, PT, R11, R79, PT ;  /* 0x0000004f0b00720c */ /* 0x000fe20003f64070 */
[----:B------:R-:W-:Y:S01]  /*18f0*/  IMAD.HI.U32 R3, R13, R4, RZ ;  /* 0x000000040d037227 */ /* 0x000fe200078e00ff */
[----:B------:R-:W-:Y:S01]  /*1900*/  ISETP.GE.AND P0, PT, R17, RZ, PT ;  /* 0x000000ff1100720c */ /* 0x000fe20003f06270 */
[----:B------:R-:W-:Y:S01]  /*1910*/  STL [R1+0xcfc], R83 ;  /* 0x000cfc5301007387 */ /* 0x000fe20000100800 */
[----:B------:R-:W-:Y:S01]  /*1920*/  LOP3.LUT R17, R14, 0x2c, RZ, 0xfc, !PT ;  /* 0x0000002c0e117812 */ /* 0x000fe200078efcff */
[----:B------:R-:W-:-:S02]  /*1930*/  @!P5 IMAD.IADD R77, R77, 0x1, -R11 ;  /* 0x000000014d4dd824 */ /* 0x000fc400078e0a0b */
[----:B------:R-:W-:Y:S01]  /*1940*/  IMAD.MOV R7, RZ, RZ, -R3 ;  /* 0x000000ffff077224 */ /* 0x000fe200078e0a03 */
[----:B------:R-:W-:Y:S01]  /*1950*/  IABS R74, R17 ;  /* 0x00000011004a7213 */ /* 0x000fe20000000000 */
[----:B------:R-:W-:Y:S01]  /*1960*/  IMAD.HI.U32 R3, R13, R76, RZ ;  /* 0x0000004c0d037227 */ /* 0x000fe200078e00ff */
[----:B------:R-:W-:Y:S01]  /*1970*/  ISETP.GT.U32.AND P5, PT, R11, R77, PT ;  /* 0x0000004d0b00720c */ /* 0x000fe20003fa4070 */
[----:B------:R1:W-:Y:S02]  /*1980*/  STL [R1+0x270], R0 ;  /* 0x0002700001007387 */ /* 0x0003e40000100800 */
[--C-:B------:R-:W-:Y:S01]  /*1990*/  @!P1 IMAD.IADD R80, R80, 0x1, -R11.reuse ;  /* 0x0000000150509824 */ /* 0x100fe200078e0a0b */
[----:B------:R-:W-:Y:S01]  /*19a0*/  ISETP.GE.AND P1, PT, R18, RZ, PT ;  /* 0x000000ff1200720c */ /* 0x000fe20003f26270 */
[----:B------:R-:W-:Y:S01]  /*19b0*/  @!P6 IMAD.IADD R78, R78, 0x1, -R11 ;  /* 0x000000014e4ee824 */ /* 0x000fe200078e0a0b */
[----:B------:R-:W-:Y:S01]  /*19c0*/  STL [R1+0xd00], R82 ;  /* 0x000d005201007387 */ /* 0x000fe20000100800 */
[----:B------:R-:W-:-:S02]  /*19d0*/  IMAD.MOV R3, RZ, RZ, -R3 ;  /* 0x000000ffff037224 */ /* 0x000fc400078e0a03 */
[----:B------:R-:W-:Y:S01]  /*19e0*/  @!P2 IMAD.MOV R80, RZ, RZ, -R80 ;  /* 0x000000ffff50a224 */ /* 0x000fe200078e0a50 */
[C---:B------:R-:W-:Y:S01]  /*19f0*/  ISETP.GT.U32.AND P2, PT, R11.reuse, R78, PT ;  /* 0x0000004e0b00720c */ /* 0x040fe20003f44070 */
[----:B------:R-:W-:Y:S01]  /*1a00*/  IMAD R76, R11, R3, R76 ;  /* 0x000000030b4c7224 */ /* 0x000fe200078e024c */
[----:B------:R-:W-:Y:S01]  /*1a10*/  STL [R1+0xd04], R81 ;  /* 0x000d045101007387 */ /* 0x000fe20000100800 */
[--C-:B------:R-:W-:Y:S01]  /*1a20*/  @!P3 IMAD.IADD R79, R79, 0x1, -R11.reuse ;  /* 0x000000014f4fb824 */ /* 0x100fe200078e0a0b */
[----:B------:R-:W-:Y:S01]  /*1a30*/  ISETP.GE.AND P3, PT, R9, RZ, PT ;  /* 0x000000ff0900720c */ /* 0x000fe20003f66270 */
[--C-:B------:R-:W-:Y:S01]  /*1a40*/  @!P5 IMAD.IADD R77, R77, 0x1, -R11.reuse ;  /* 0x000000014d4dd824 */ /* 0x100fe200078e0a0b */
[C---:B------:R-:W-:Y:S01]  /*1a50*/  ISETP.GT.U32.AND P5, PT, R11.reuse, R76, PT ;  /* 0x0000004c0b00720c */ /* 0x040fe20003fa4070 */
[C---:B------:R-:W-:Y:S01]  /*1a60*/  IMAD R4, R11.reuse, R7, R4 ;  /* 0x000000070b047224 */ /* 0x040fe200078e0204 */
[----:B------:R-:W-:Y:S01]  /*1a70*/  LOP3.LUT R9, R14, 0x2a, RZ, 0xfc, !PT ;  /* 0x0000002a0e097812 */ /* 0x000fe200078efcff */
[----:B-1----:R-:W-:Y:S01]  /*1a80*/  IMAD.MOV.U32 R0, RZ, RZ, R6 ;  /* 0x000000ffff007224 */ /* 0x002fe200078e0006 */
[----:B------:R-:W-:Y:S01]  /*1a90*/  ISETP.GT.U32.AND P6, PT, R11, R79, PT ;  /* 0x0000004f0b00720c */ /* 0x000fe20003fc4070 */
[----:B------:R-:W-:Y:S01]  /*1aa0*/  IMAD.HI.U32 R7, R13, R74, RZ ;  /* 0x0000004a0d077227 */ /* 0x000fe200078e00ff */
[----:B------:R-:W-:Y:S01]  /*1ab0*/  IABS R8, R9 ;  /* 0x0000000900087213 */ /* 0x000fe20000000000 */
[----:B------:R-:W-:Y:S02]  /*1ac0*/  STL [R1+0xd08], R80 ;  /* 0x000d085001007387 */ /* 0x000fe40000100800 */
[----:B------:R-:W-:Y:S01]  /*1ad0*/  @!P2 IMAD.IADD R78, R78, 0x1, -R11 ;  /* 0x000000014e4ea824 */ /* 0x000fe200078e0a0b */
[----:B------:R-:W-:Y:S01]  /*1ae0*/  ISETP.GE.AND P2, PT, R15, RZ, PT ;  /* 0x000000ff0f00720c */ /* 0x000fe20003f46270 */
[----:B------:R-:W-:-:S02]  /*1af0*/  VIADD R15, R12, 0x2e ;  /* 0x0000002e0c0f7836 */ /* 0x000fc40000000000 */
[----:B------:R-:W-:-:S03]  /*1b00*/  IMAD.HI.U32 R3, R13, R8, RZ ;  /* 0x000000080d037227 */ /* 0x000fc600078e00ff */
[----:B------:R-:W-:Y:S01]  /*1b10*/  IABS R10, R15 ;  /* 0x0000000f000a7213 */ /* 0x000fe20000000000 */
[----:B------:R-:W-:Y:S02]  /*1b20*/  @!P5 IMAD.IADD R76, R76, 0x1, -R11 ;  /* 0x000000014c4cd824 */ /* 0x000fe400078e0a0b */
[----:B------:R-:W-:Y:S02]  /*1b30*/  IMAD.MOV R3, RZ, RZ, -R3 ;  /* 0x000000ffff037224 */ /* 0x000fe400078e0a03 */
[----:B------:R-:W-:Y:S01]  /*1b40*/  @!P6 IMAD.IADD R79, R79, 0x1, -R11 ;  /* 0x000000014f4fe824 */ /* 0x000fe200078e0a0b */
[C---:B------:R-:W-:Y:S01]  /*1b50*/  ISETP.GT.U32.AND P6, PT, R11.reuse, R4, PT ;  /* 0x000000040b00720c */ /* 0x040fe20003fc4070 */
[C---:B------:R-:W-:Y:S01]  /*1b60*/  IMAD R75, R11.reuse, R3, R8 ;  /* 0x000000030b4b7224 */ /* 0x040fe200078e0208 */
[----:B------:R-:W-:Y:S01]  /*1b70*/  ISETP.GT.U32.AND P5, PT, R11, R76, PT ;  /* 0x0000004c0b00720c */ /* 0x000fe20003fa4070 */
[----:B------:R-:W-:-:S04]  /*1b80*/  IMAD.HI.U32 R3, R13, R10, RZ ;  /* 0x0000000a0d037227 */ /* 0x000fc800078e00ff */
[----:B------:R-:W-:Y:S02]  /*1b90*/  IMAD.MOV R3, RZ, RZ, -R3 ;  /* 0x000000ffff037224 */ /* 0x000fe400078e0a03 */
[----:B------:R-:W-:Y:S02]  /*1ba0*/  IMAD.MOV R7, RZ, RZ, -R7 ;  /* 0x000000ffff077224 */ /* 0x000fe400078e0a07 */
[C---:B------:R-:W-:Y:S01]  /*1bb0*/  IMAD R6, R11.reuse, R3, R10 ;  /* 0x000000030b067224 */ /* 0x040fe200078e020a */
[----:B------:R-:W-:Y:S01]  /*1bc0*/  LOP3.LUT R10, R14, 0x38, RZ, 0xfc, !PT ;  /* 0x000000380e0a7812 */ /* 0x000fe200078efcff */
[--C-:B------:R-:W-:Y:S01]  /*1bd0*/  @!P6 IMAD.IADD R4, R4, 0x1, -R11.reuse ;  /* 0x000000010404e824 */ /* 0x100fe200078e0a0b */
[----:B------:R-:W-:Y:S01]  /*1be0*/  ISETP.GE.AND P6, PT, R16, RZ, PT ;  /* 0x000000ff1000720c */ /* 0x000fe20003fc6270 */
[----:B------:R-:W-:Y:S01]  /*1bf0*/  @!P5 IMAD.IADD R76, R76, 0x1, -R11 ;  /* 0x000000014c4cd824 */ /* 0x000fe200078e0a0b */
[C---:B------:R-:W-:Y:S01]  /*1c00*/  ISETP.GT.U32.AND P5, PT, R11.reuse, R6, PT ;  /* 0x000000060b00720c */ /* 0x040fe20003fa4070 */
[C---:B------:R-:W-:Y:S01]  /*1c10*/  IMAD R74, R11.reuse, R7, R74 ;  /* 0x000000070b4a7224 */ /* 0x040fe200078e024a */
[C---:B------:R-:W-:Y:S01]  /*1c20*/  LOP3.LUT R16, R14.reuse, 0x30, RZ, 0xfc, !PT ;  /* 0x000000300e107812 */ /* 0x040fe200078efcff */
[----:B------:R-:W-:Y:S01]  /*1c30*/  @!P4 IMAD.MOV R0, RZ, RZ, -R0 ;  /* 0x000000ffff00c224 */ /* 0x000fe200078e0a00 */
[C---:B------:R-:W-:Y:S01]  /*1c40*/  ISETP.GT.U32.AND P4, PT, R11.reuse, R4, PT ;  /* 0x000000040b00720c */ /* 0x040fe20003f84070 */
[----:B------:R-:W-:Y:S01]  /*1c50*/  @!P3 IMAD.MOV R77, RZ, RZ, -R77 ;  /* 0x000000ffff4db224 */ /* 0x000fe200078e0a4d */
[----:B------:R-:W-:Y:S01]  /*1c60*/  IABS R8, R16 ;  /* 0x0000001000087213 */ /* 0x000fe20000000000 */
[----:B------:R-:W-:Y:S01]  /*1c70*/  @!P0 IMAD.MOV R79, RZ, RZ, -R79 ;  /* 0x000000ffff4f8224 */ /* 0x000fe200078e0a4f */
[C---:B------:R-:W-:Y:S01]  /*1c80*/  ISETP.GT.U32.AND P3, PT, R11.reuse, R74, PT ;  /* 0x0000004a0b00720c */ /* 0x040fe20003f64070 */
[----:B------:R1:W-:Y:S01]  /*1c90*/  STL [R1+0x28c], R0 ;  /* 0x00028c0001007387 */ /* 0x0003e20000100800 */
[----:B------:R-:W-:Y:S01]  /*1ca0*/  ISETP.GT.U32.AND P0, PT, R11, R75, PT ;  /* 0x0000004b0b00720c */ /* 0x000fe20003f04070 */
[----:B------:R-:W-:Y:S01]  /*1cb0*/  IMAD.HI.U32 R3, R13, R8, RZ ;  /* 0x000000080d037227 */ /* 0x000fe200078e00ff */
[----:B------:R-:W-:Y:S01]  /*1cc0*/  LOP3.LUT R7, R14, 0x32, RZ, 0xfc, !PT ;  /* 0x000000320e077812 */ /* 0x000fe200078efcff */
[----:B------:R-:W-:Y:S01]  /*1cd0*/  STL [R1+0xd0c], R79 ;  /* 0x000d0c4f01007387 */ /* 0x000fe20000100800 */
[----:B------:R-:W-:Y:S01]  /*1ce0*/  IABS R70, R10 ;  /* 0x0000000a00467213 */ /* 0x000fe20000000000 */
[----:B------:R-:W-:Y:S01]  /*1cf0*/  @!P5 IMAD.IADD R6, R6, 0x1, -R11 ;  /* 0x000000010606d824 */ /* 0x000fe200078e0a0b */
[----:B------:R-:W-:Y:S01]  /*1d00*/  IABS R72, R7 ;  /* 0x0000000700487213 */ /* 0x000fe20000000000 */
[----:B------:R-:W-:-:S02]  /*1d10*/  IMAD.MOV R3, RZ, RZ, -R3 ;  /* 0x000000ffff037224 */ /* 0x000fc400078e0a03 */
[----:B------:R-:W-:Y:S01]  /*1d20*/  @!P4 IMAD.IADD R4, R4, 0x1, -R11 ;  /* 0x000000010404c824 */ /* 0x000fe200078e0a0b */
[C---:B------:R-:W-:Y:S01]  /*1d30*/  ISETP.GT.U32.AND P5, PT, R11.reuse, R6, PT ;  /* 0x000000060b00720c */ /* 0x040fe20003fa4070 */
[----:B------:R-:W-:Y:S01]  /*1d40*/  IMAD R73, R11, R3, R8 ;  /* 0x000000030b497224 */ /* 0x000fe200078e0208 */
[----:B------:R-:W-:Y:S01]  /*1d50*/  ISETP.GE.AND P4, PT, R17, RZ, PT ;  /* 0x000000ff1100720c */ /* 0x000fe20003f86270 */
[----:B------:R-:W-:Y:S01]  /*1d60*/  IMAD.HI.U32 R3, R13, R72, RZ ;  /* 0x000000480d037227 */ /* 0x000fe200078e00ff */
[----:B------:R-:W-:-:S03]  /*1d70*/  LOP3.LUT R17, R14, 0x46, RZ, 0xfc, !PT ;  /* 0x000000460e117812 */ /* 0x000fc600078efcff */
[----:B-1----:R-:W-:Y:S01]  /*1d80*/  IMAD.MOV.U32 R0, RZ, RZ, R4 ;  /* 0x000000ffff007224 */ /* 0x002fe200078e0004 */
[----:B------:R-:W-:Y:S01]  /*1d90*/  IABS R18, R17 ;  /* 0x0000001100127213 */ /* 0x000fe20000000000 */
[--C-:B------:R-:W-:Y:S02]  /*1da0*/  @!P3 IMAD.IADD R74, R74, 0x1, -R11.reuse ;  /* 0x000000014a4ab824 */ /* 0x100fe400078e0a0b */
[----:B------:R-:W-:Y:S01]  /*1db0*/  @!P0 IMAD.IADD R75, R75, 0x1, -R11 ;  /* 0x000000014b4b8824 */ /* 0x000fe200078e0a0b */
[----:B------:R-:W-:Y:S01]  /*1dc0*/  ISETP.GE.AND P0, PT, R15, RZ, PT ;  /* 0x000000ff0f00720c */ /* 0x000fe20003f06270 */
[----:B------:R-:W-:Y:S01]  /*1dd0*/  IMAD.MOV R3, RZ, RZ, -R3 ;  /* 0x000000ffff037224 */ /* 0x000fe200078e0a03 */
[----:B------:R-:W-:Y:S01]  /*1de0*/  LOP3.LUT R15, R14, 0x44, RZ, 0xfc, !PT ;  /* 0x000000440e0f7812 */ /* 0x000fe200078efcff */
[----:B------:R-:W-:Y:S01]  /*1df0*/  @!P2 IMAD.MOV R0, RZ, RZ, -R0 ;  /* 0x000000ffff00a224 */ /* 0x000fe200078e0a00 */
[C---:B------:R-:W-:Y:S01]  /*1e00*/  ISETP.GT.U32.AND P2, PT, R11.reuse, R74, PT ;  /* 0x0000004a0b00720c */ /* 0x040fe20003f44070 */
[C---:B------:R-:W-:Y:S01]  /*1e10*/  IMAD R72, R11.reuse, R3, R72 ;  /* 0x000000030b487224 */ /* 0x040fe200078e0248 */
[----:B------:R-:W-:Y:S01]  /*1e20*/  ISETP.GT.U32.AND P3, PT, R11, R75, PT ;  /* 0x0000004b0b00720c */ /* 0x000fe20003f64070 */
[----:B------:R-:W-:Y:S01]  /*1e30*/  @!P1 IMAD.MOV R78, RZ, RZ, -R78 ;  /* 0x000000ffff4e9224 */ /* 0x000fe200078e0a4e */
[----:B------:R-:W-:Y:S01]  /*1e40*/  ISETP.GE.AND P1, PT, R9, RZ, PT ;  /* 0x000000ff0900720c */ /* 0x000fe20003f26270 */
[----:B------:R-:W-:Y:S01]  /*1e50*/  @!P5 IMAD.IADD R6, R6, 0x1, -R11 ;  /* 0x000000010606d824 */ /* 0x000fe200078e0a0b */
[----:B------:R-:W-:Y:S01]  /*1e60*/  ISETP.GT.U32.AND P5, PT, R11, R72, PT ;  /* 0x000000480b00720c */ /* 0x000fe20003fa4070 */
[----:B------:R-:W-:Y:S01]  /*1e70*/  @!P6 IMAD.MOV R76, RZ, RZ, -R76 ;  /* 0x000000ffff4ce224 */ /* 0x000fe200078e0a4c */
[----:B------:R-:W-:Y:S01]  /*1e80*/  LOP3.LUT R9, R14, 0x34, RZ, 0xfc, !PT ;  /* 0x000000340e097812 */ /* 0x000fe200078efcff */
[----:B------:R-:W-:Y:S01]  /*1e90*/  STL [R1+0xd10], R78 ;  /* 0x000d104e01007387 */ /* 0x000fe20000100800 */
[----:B------:R-:W-:-:S02]  /*1ea0*/  ISETP.GE.AND P6, PT, R16, RZ, PT ;  /* 0x000000ff1000720c */ /* 0x000fc40003fc6270 */
[----:B------:R-:W-:Y:S01]  /*1eb0*/  IABS R4, R9 ;  /* 0x0000000900047213 */ /* 0x000fe20000000000 */
[--C-:B------:R-:W-:Y:S01]  /*1ec0*/  @!P2 IMAD.IADD R74, R74, 0x1, -R11.reuse ;  /* 0x000000014a4aa824 */ /* 0x100fe200078e0a0b */
[----:B------:R-:W-:Y:S01]  /*1ed0*/  ISETP.GE.AND P2, PT, R7, RZ, PT ;  /* 0x000000ff0700720c */ /* 0x000fe20003f46270 */
[--C-:B------:R-:W-:Y:S01]  /*1ee0*/  @!P3 IMAD.IADD R75, R75, 0x1, -R11.reuse ;  /* 0x000000014b4bb824 */ /* 0x100fe200078e0a0b */
[----:B------:R-:W-:Y:S01]  /*1ef0*/  ISETP.GT.U32.AND P3, PT, R11, R73, PT ;  /* 0x000000490b00720c */ /* 0x000fe20003f64070 */
[----:B------:R-:W-:Y:S01]  /*1f00*/  IMAD.HI.U32 R3, R13, R4, RZ ;  /* 0x000000040d037227 */ /* 0x000fe200078e00ff */
[----:B------:R-:W-:Y:S01]  /*1f10*/  LOP3.LUT R7, R14, 0x36, RZ, 0xfc, !PT ;  /* 0x000000360e077812 */ /* 0x000fe200078efcff */
[----:B------:R-:W-:Y:S02]  /*1f20*/  STL [R1+0xd14], R77 ;  /* 0x000d144d01007387 */ /* 0x000fe40000100800 */
[----:B------:R-:W-:Y:S01]  /*1f30*/  @!P5 IMAD.IADD R72, R72, 0x1, -R11 ;  /* 0x000000014848d824 */ /* 0x000fe200078e0a0b */
[----:B------:R-:W-:Y:S01]  /*1f40*/  IABS R8, R7 ;  /* 0x0000000700087213 */ /* 0x000fe20000000000 */
[----:B------:R-:W-:Y:S01]  /*1f50*/  IMAD.MOV R3, RZ, RZ, -R3 ;  /* 0x000000ffff037224 */ /* 0x000fe200078e0a03 */
[----:B------:R1:W-:Y:S01]  /*1f60*/  STL [R1+0x290], R0 ;  /* 0x0002900001007387 */ /* 0x0003e20000100800 */
[----:B------:R-:W-:Y:S01]  /*1f70*/  @!P1 IMAD.MOV R75, RZ, RZ, -R75 ;  /* 0x000000ffff4b9224 */ /* 0x000fe200078e0a4b */
[C---:B------:R-:W-:Y:S01]  /*1f80*/  ISETP.GT.U32.AND P5, PT, R11.reuse, R72, PT ;  /* 0x000000480b00720c */ /* 0x040fe20003fa4070 */
[----:B------:R-:W-:Y:S01]  /*1f90*/  IMAD R71, R11, R3, R4 ;  /* 0x000000030b477224 */ /* 0x000fe200078e0204 */
[----:B------:R-:W-:Y:S01]  /*1fa0*/  STL [R1+0xd18], R76 ;  /* 0x000d184c01007387 */ /* 0x000fe20000100800 */
[----:B------:R-:W-:-:S03]  /*1fb0*/  IMAD.HI.U32 R3, R13, R8, RZ ;  /* 0x000000080d037227 */ /* 0x000fc600078e00ff */
[----:B------:R-:W-:Y:S01]  /*1fc0*/  STL [R1+0xd1c], R75 ;  /* 0x000d1c4b01007387 */ /* 0x000fe20000100800 */
[----:B------:R-:W-:-:S04]  /*1fd0*/  IMAD.HI.U32 R4, R13, R70, RZ ;  /* 0x000000460d047227 */ /* 0x000fc800078e00ff */
[----:B------:R-:W-:Y:S01]  /*1fe0*/  @!P3 IMAD.IADD R73, R73, 0x1, -R11 ;  /* 0x000000014949b824 */ /* 0x000fe200078e0a0b */
[----:B------:R-:W-:Y:S01]  /*1ff0*/  ISETP.GE.AND P3, PT, R9, RZ, PT ;  /* 0x000000ff0900720c */ /* 0x000fe20003f66270 */
[----:B------:R-:W-:Y:S02]  /*2000*/  IMAD.MOV R3, RZ, RZ, -R3 ;  /* 0x000000ffff037224 */ /* 0x000fe400078e0a03 */
[----:B-1----:R-:W-:Y:S01]  /*2010*/  IMAD.MOV.U32 R0, RZ, RZ, R6 ;  /* 0x000000ffff007224 */ /* 0x002fe200078e0006 */
[C---:B------:R-:W-:Y:S01]  /*2020*/  ISETP.GT.U32.AND P1, PT, R11.reuse, R73, PT ;  /* 0x000000490b00720c */ /* 0x040fe20003f24070 */
[----:B------:R-:W-:Y:S02]  /*2030*/  IMAD.MOV R6, RZ, RZ, -R4 ;  /* 0x000000ffff067224 */ /* 0x000fe400078e0a04 */
[C---:B------:R-:W-:Y:S02]  /*2040*/  IMAD R4, R11.reuse, R3, R8 ;  /* 0x000000030b047224 */ /* 0x040fe400078e0208 */
[----:B------:R-:W-:Y:S01]  /*2050*/  @!P4 IMAD.MOV R74, RZ, RZ, -R74 ;  /* 0x000000ffff4ac224 */ /* 0x000fe200078e0a4a */
[C---:B------:R-:W-:Y:S01]  /*2060*/  ISETP.GT.U32.AND P4, PT, R11.reuse, R71, PT ;  /* 0x000000470b00720c */ /* 0x040fe20003f84070 */
[--C-:B------:R-:W-:Y:S01]  /*2070*/  @!P5 IMAD.IADD R72, R72, 0x1, -R11.reuse ;  /* 0x000000014848d824 */ /* 0x100fe200078e0a0b */
[C---:B------:R-:W-:Y:S01]  /*2080*/  ISETP.GT.U32.AND P5, PT, R11.reuse, R4, PT ;  /* 0x000000040b00720c */ /* 0x040fe20003fa4070 */
[----:B------:R-:W-:Y:S01]  /*2090*/  IMAD R70, R11, R6, R70 ;  /* 0x000000060b467224 */ /* 0x000fe200078e0246 */
[C---:B------:R-:W-:Y:S01]  /*20a0*/  LOP3.LUT R6, R14.reuse, 0x3c, RZ, 0xfc, !PT ;  /* 0x0000003c0e067812 */ /* 0x040fe200078efcff */
[----:B------:R-:W-:Y:S01]  /*20b0*/  @!P0 IMAD.MOV R0, RZ, RZ, -R0 ;  /* 0x000000ffff008224 */ /* 0x000fe200078e0a00 */
[----:B------:R-:W-:Y:S01]  /*20c0*/  ISETP.GE.AND P0, PT, R7, RZ, PT ;  /* 0x000000ff0700720c */ /* 0x000fe20003f06270 */
[----:B------:R-:W-:Y:S01]  /*20d0*/  @!P1 IMAD.IADD R73, R73, 0x1, -R11 ;  /* 0x0000000149499824 */ /* 0x000fe200078e0a0b */
[----:B------:R-:W-:Y:S01]  /*20e0*/  LOP3.LUT R7, R14, 0x3a, RZ, 0xfc, !PT ;  /* 0x0000003a0e077812 */ /* 0x000fe200078efcff */
[----:B------:R-:W-:Y:S01]  /*20f0*/  VIADD R9, R12, 0x3e ;  /* 0x0000003e0c097836 */ /* 0x000fe20000000000 */
[----:B------:R-:W-:Y:S01]  /*2100*/  ISETP.GE.AND P1, PT, R10, RZ, PT ;  /* 0x000000ff0a00720c */ /* 0x000fe20003f26270 */
[----:B------:R-:W-:Y:S01]  /*2110*/  @!P6 IMAD.MOV R73, RZ, RZ, -R73 ;  /* 0x000000ffff49e224 */ /* 0x000fe200078e0a49 */
[----:B------:R-:W-:Y:S01]  /*2120*/  ISETP.GT.U32.AND P6, PT, R11, R70, PT ;  /* 0x000000460b00720c */ /* 0x000fe20003fc4070 */
[--C-:B------:R-:W-:Y:S01]  /*2130*/  @!P4 IMAD.IADD R71, R71, 0x1, -R11.reuse ;  /* 0x000000014747c824 */ /* 0x100fe200078e0a0b */
[----:B------:R-:W-:Y:S01]  /*2140*/  IABS R8, R7 ;  /* 0x0000000700087213 */ /* 0x000fe20000000000 */
[----:B------:R-:W-:Y:S01]  /*2150*/  @!P5 IMAD.IADD R4, R4, 0x1, -R11 ;  /* 0x000000010404d824 */ /* 0x000fe200078e0a0b */
[----:B------:R-:W-:Y:S01]  /*2160*/  IABS R10, R6 ;  /* 0x00000006000a7213 */ /* 0x000fe20000000000 */
[----:B------:R-:W-:Y:S01]  /*2170*/  STL [R1+0xd20], R74 ;  /* 0x000d204a01007387 */ /* 0x000fe20000100800 */
[----:B------:R-:W-:Y:S01]  /*2180*/  ISETP.GT.U32.AND P4, PT, R11, R71, PT ;  /* 0x000000470b00720c */ /* 0x000fe20003f84070 */
[----:B------:R-:W-:Y:S01]  /*2190*/  IMAD.HI.U32 R3, R13, R8, RZ ;  /* 0x000000080d037227 */ /* 0x000fe200078e00ff */
[----:B------:R-:W-:Y:S01]  /*21a0*/  ISETP.GT.U32.AND P5, PT, R11, R4, PT ;  /* 0x000000040b00720c */ /* 0x000fe20003fa4070 */
[----:B------:R1:W-:Y:S01]  /*21b0*/  STL [R1+0x2a4], R0 ;  /* 0x0002a40001007387 */ /* 0x0003e20000100800 */
[----:B------:R-:W-:Y:S01]  /*21c0*/  IABS R16, R9 ;  /* 0x0000000900107213 */ /* 0x000fe20000000000 */
[----:B------:R-:W-:-:S02]  /*21d0*/  IMAD.MOV R69, RZ, RZ, -R3 ;  /* 0x000000ffff457224 */ /* 0x000fc400078e0a03 */
[----:B------:R-:W-:Y:S01]  /*21e0*/  IMAD.HI.U32 R3, R13, R10, RZ ;  /* 0x0000000a0d037227 */ /* 0x000fe200078e00ff */
[----:B------:R-:W-:Y:S03]  /*21f0*/  STL [R1+0xd24], R73 ;  /* 0x000d244901007387 */ /* 0x000fe60000100800 */
[--C-:B------:R-:W-:Y:S02]  /*2200*/  @!P6 IMAD.IADD R70, R70, 0x1, -R11.reuse ;  /* 0x000000014646e824 */ /* 0x100fe400078e0a0b */
[----:B------:R-:W-:Y:S01]  /*2210*/  @!P4 IMAD.IADD R71, R71, 0x1, -R11 ;  /* 0x000000014747c824 */ /* 0x000fe200078e0a0b */
[----:B------:R-:W-:Y:S01]  /*2220*/  ISETP.GE.AND P4, PT, R6, RZ, PT ;  /* 0x000000ff0600720c */ /* 0x000fe20003f86270 */
[----:B------:R-:W-:Y:S01]  /*2230*/  IMAD.HI.U32 R6, R13, R16, RZ ;  /* 0x000000100d067227 */ /* 0x000fe200078e00ff */
[----:B------:R-:W-:-:S03]  /*2240*/  ISETP.GT.U32.AND P6, PT, R11, R70, PT ;  /* 0x000000460b00720c */ /* 0x000fc60003fc4070 */
[----:B------:R-:W-:Y:S02]  /*2250*/  IMAD.MOV R3, RZ, RZ, -R3 ;  /* 0x000000ffff037224 */ /* 0x000fe400078e0a03 */
[--C-:B------:R-:W-:Y:S02]  /*2260*/  @!P5 IMAD.IADD R4, R4, 0x1, -R11.reuse ;  /* 0x000000010404d824 */ /* 0x100fe400078e0a0b */
[C---:B------:R-:W-:Y:S02]  /*2270*/  IMAD R69, R11.reuse, R69, R8 ;  /* 0x000000450b457224 */ /* 0x040fe400078e0208 */
[----:B------:R-:W-:Y:S02]  /*2280*/  IMAD.MOV R8, RZ, RZ, -R6 ;  /* 0x000000ffff087224 */ /* 0x000fe400078e0a06 */
[C---:B------:R-:W-:Y:S01]  /*2290*/  IMAD R6, R11.reuse, R3, R10 ;  /* 0x000000030b067224 */ /* 0x040fe200078e020a */
[C---:B------:R-:W-:Y:S01]  /*22a0*/  ISETP.GT.U32.AND P5, PT, R11.reuse, R69, PT ;  /* 0x000000450b00720c */ /* 0x040fe20003fa4070 */
[----:B-1----:R-:W-:Y:S01]  /*22b0*/  IMAD.MOV.U32 R0, RZ, RZ, R4 ;  /* 0x000000ffff007224 */ /* 0x002fe200078e0004 */
[----:B------:R-:W-:Y:S01]  /*22c0*/  LOP3.LUT R3, R14, 0x40, RZ, 0xfc, !PT ;  /* 0x000000400e037812 */ /* 0x000fe200078efcff */
[C---:B------:R-:W-:Y:S01]  /*22d0*/  IMAD R8, R11.reuse, R8, R16 ;  /* 0x000000080b087224 */ /* 0x040fe200078e0210 */
[----:B------:R-:W-:Y:S01]  /*22e0*/  IABS R16, R15 ;  /* 0x0000000f00107213 */ /* 0x000fe20000000000 */
[----:B------:R-:W-:Y:S01]  /*22f0*/  @!P0 IMAD.MOV R0, RZ, RZ, -R0 ;  /* 0x000000ffff008224 */ /* 0x000fe200078e0a00 */
[----:B------:R-:W-:Y:S01]  /*2300*/  ISETP.GT.U32.AND P0, PT, R11, R6, PT ;  /* 0x000000060b00720c */ /* 0x000fe20003f04070 */
[----:B------:R-:W-:Y:S01]  /*2310*/  @!P6 IMAD.IADD R70, R70, 0x1, -R11 ;  /* 0x000000014646e824 */ /* 0x000fe200078e0a0b */
[----:B------:R-:W-:Y:S01]  /*2320*/  IABS R68, R3 ;  /* 0x0000000300447213 */ /* 0x000fe20000000000 */
[----:B------:R-:W-:Y:S01]  /*2330*/  @!P3 IMAD.MOV R71, RZ, RZ, -R71 ;  /* 0x000000ffff47b224 */ /* 0x000fe200078e0a47 */
[----:B------:R-:W-:Y:S01]  /*2340*/  ISETP.GE.AND P3, PT, R9, RZ, PT ;  /* 0x000000ff0900720c */ /* 0x000fe20003f66270 */
[----:B------:R-:W-:Y:S01]  /*2350*/  @!P1 IMAD.MOV R70, RZ, RZ, -R70 ;  /* 0x000000ffff469224 */ /* 0x000fe200078e0a46 */
[----:B------:R-:W-:Y:S01]  /*2360*/  ISETP.GT.U32.AND P1, PT, R11, R8, PT ;  /* 0x000000080b00720c */ /* 0x000fe20003f24070 */
[----:B------:R-:W-:Y:S01]  /*2370*/  @!P5 IMAD.IADD R69, R69, 0x1, -R11 ;  /* 0x000000014545d824 */ /* 0x000fe200078e0a0b */
[----:B------:R-:W-:Y:S01]  /*2380*/  LOP3.LUT R9, R14, 0x42, RZ, 0xfc, !PT ;  /* 0x000000420e097812 */ /* 0x000fe200078efcff */
[----:B------:R-:W-:Y:S01]  /*2390*/  @!P2 IMAD.MOV R72, RZ, RZ, -R72 ;  /* 0x000000ffff48a224 */ /* 0x000fe200078e0a48 */
[----:B------:R-:W-:-:S02]  /*23a0*/  ISETP.GE.AND P2, PT, R7, RZ, PT ;  /* 0x000000ff0700720c */ /* 0x000fc40003f46270 */
[----:B------:R-:W-:Y:S01]  /*23b0*/  ISETP.GT.U32.AND P5, PT, R11, R69, PT ;  /* 0x000000450b00720c */ /* 0x000fe20003fa4070 */
[--C-:B------:R-:W-:Y:S01]  /*23c0*/  @!P0 IMAD.IADD R6, R6, 0x1, -R11.reuse ;  /* 0x0000000106068824 */ /* 0x100fe200078e0a0b */
[----:B------:R-:W-:Y:S01]  /*23d0*/  IABS R10, R9 ;  /* 0x00000009000a7213 */ /* 0x000fe20000000000 */
[----:B------:R-:W-:Y:S01]  /*23e0*/  STL [R1+0xd28], R72 ;  /* 0x000d284801007387 */ /* 0x000fe20000100800 */
[----:B------:R-:W-:Y:S01]  /*23f0*/  ISETP.GE.AND P6, PT, R3, RZ, PT ;  /* 0x000000ff0300720c */ /* 0x000fe20003fc6270 */
[----:B------:R-:W-:Y:S01]  /*2400*/  IMAD.HI.U32 R3, R13, R68, RZ ;  /* 0x000000440d037227 */ /* 0x000fe200078e00ff */
[----:B------:R-:W-:Y:S01]  /*2410*/  ISETP.GT.U32.AND P0, PT, R11, R6, PT ;  /* 0x000000060b00720c */ /* 0x000fe20003f04070 */
[----:B------:R-:W-:Y:S02]  /*2420*/  STL [R1+0xd2c], R71 ;  /* 0x000d2c4701007387 */ /* 0x000fe40000100800 */
[--C-:B------:R-:W-:Y:S02]  /*2430*/  @!P1 IMAD.IADD R8, R8, 0x1, -R11.reuse ;  /* 0x0000000108089824 */ /* 0x100fe400078e0a0b */
[----:B------:R-:W-:Y:S01]  /*2440*/  IMAD.HI.U32 R4, R13, R10, RZ ;  /* 0x0000000a0d047227 */ /* 0x000fe200078e00ff */
[----:B------:R1:W-:Y:S02]  /*2450*/  STL [R1+0x2a8], R0 ;  /* 0x0002a80001007387 */ /* 0x0003e40000100800 */
[----:B------:R-:W-:Y:S01]  /*2460*/  ISETP.GT.U32.AND P1, PT, R11, R8, PT ;  /* 0x000000080b00720c */ /* 0x000fe20003f24070 */
[----:B------:R-:W-:Y:S01]  /*2470*/  IMAD.MOV R4, RZ, RZ, -R4 ;  /* 0x000000ffff047224 */ /* 0x000fe200078e0a04 */
[----:B------:R-:W-:Y:S01]  /*2480*/  STL [R1+0xd30], R70 ;  /* 0x000d304601007387 */ /* 0x000fe20000100800 */
[--C-:B------:R-:W-:Y:S01]  /*2490*/  @!P5 IMAD.IADD R69, R69, 0x1, -R11.reuse ;  /* 0x000000014545d824 */ /* 0x100fe200078e0a0b */
[----:B------:R-:W-:Y:S01]  /*24a0*/  ISETP.GE.AND P5, PT, R9, RZ, PT ;  /* 0x000000ff0900720c */ /* 0x000fe20003fa6270 */
[----:B------:R-:W-:Y:S01]  /*24b0*/  @!P0 IMAD.IADD R6, R6, 0x1, -R11 ;  /* 0x0000000106068824 */ /* 0x000fe200078e0a0b */
[----:B------:R-:W-:Y:S01]  /*24c0*/  LOP3.LUT R9, R14, 0x4a, RZ, 0xfc, !PT ;  /* 0x0000004a0e097812 */ /* 0x000fe200078efcff */
[----:B------:R-:W-:-:S02]  /*24d0*/  IMAD R67, R11, R4, R10 ;  /* 0x000000040b437224 */ /* 0x000fc400078e020a */
[----:B-1----:R-:W-:Y:S02]  /*24e0*/  IMAD.MOV.U32 R0, RZ, RZ, R6 ;  /* 0x000000ffff007224 */ /* 0x002fe400078e0006 */
[----:B------:R-:W-:-:S04]  /*24f0*/  IMAD.HI.U32 R4, R13, R18, RZ ;  /* 0x000000120d047227 */ /* 0x000fc800078e00ff */
[----:B------:R-:W-:Y:S01]  /*2500*/  @!P2 IMAD.MOV R69, RZ, RZ, -R69 ;  /* 0x000000ffff45a224 */ /* 0x000fe200078e0a45 */
[----:B------:R-:W-:Y:S01]  /*2510*/  ISETP.GT.U32.AND P2, PT, R11, R67, PT ;  /* 0x000000430b00720c */ /* 0x000fe20003f44070 */
[----:B------:R-:W-:Y:S01]  /*2520*/  @!P4 IMAD.MOV R0, RZ, RZ, -R0 ;  /* 0x000000ffff00c224 */ /* 0x000fe200078e0a00 */
[----:B------:R-:W-:Y:S01]  /*2530*/  ISETP.GE.AND P4, PT, R15, RZ, PT ;  /* 0x000000ff0f00720c */ /* 0x000fe20003f86270 */
[----:B------:R-:W-:Y:S01]  /*2540*/  IMAD.MOV R4, RZ, RZ, -R4 ;  /* 0x000000ffff047224 */ /* 0x000fe200078e0a04 */
[----:B------:R-:W-:Y:S01]  /*2550*/  STL [R1+0xd34], R69 ;  /* 0x000d344501007387 */ /* 0x000fe20000100800 */
[----:B------:R-:W-:Y:S01]  /*2560*/  @!P1 IMAD.IADD R8, R8, 0x1, -R11 ;  /* 0x0000000108089824 */ /* 0x000fe200078e0a0b */
[----:B------:R-:W-:Y:S01]  /*2570*/  LOP3.LUT R15, R14, 0x4c, RZ, 0xfc, !PT ;  /* 0x0000004c0e0f7812 */ /* 0x000fe200078efcff */
[----:B------:R-:W-:Y:S01]  /*2580*/  IMAD R10, R11, R4, R18 ;  /* 0x000000040b0a7224 */ /* 0x000fe200078e0212 */
[----:B------:R1:W-:Y:S01]  /*2590*/  STL [R1+0x2ac], R0 ;  /* 0x0002ac0001007387 */ /* 0x0003e20000100800 */
[----:B------:R-:W-:-:S02]  /*25a0*/  IMAD.MOV R7, RZ, RZ, -R3 ;  /* 0x000000ffff077224 */ /* 0x000fc400078e0a03 */
[----:B------:R-:W-:-:S04]  /*25b0*/  IMAD.HI.U32 R3, R13, R16, RZ ;  /* 0x000000100d037227 */ /* 0x000fc800078e00ff */
[C---:B------:R-:W-:Y:S01]  /*25c0*/  IMAD R68, R11.reuse, R7, R68 ;  /* 0x000000070b447224 */ /* 0x040fe200078e0244 */
[----:B------:R-:W-:Y:S01]  /*25d0*/  LOP3.LUT R7, R14, 0x48, RZ, 0xfc, !PT ;  /* 0x000000480e077812 */ /* 0x000fe200078efcff */
[----:B------:R-:W-:Y:S02]  /*25e0*/  IMAD.MOV R3, RZ, RZ, -R3 ;  /* 0x000000ffff037224 */ /* 0x000fe400078e0a03 */
[----:B-1----:R-:W-:Y:S01]  /*25f0*/  IMAD.MOV.U32 R0, RZ, RZ, R8 ;  /* 0x000000ffff007224 */ /* 0x002fe200078e0008 */
[----:B------:R-:W-:Y:S01]  /*2600*/  IABS R66, R7 ;  /* 0x0000000700427213 */ /* 0x000fe20000000000 */
[C---:B------:R-:W-:Y:S01]  /*2610*/  IMAD R6, R11.reuse, R3, R16 ;  /* 0x000000030b067224 */ /* 0x040fe200078e0210 */
[C---:B------:R-:W-:Y:S01]  /*2620*/  ISETP.GT.U32.AND P0, PT, R11.reuse, R68, PT ;  /* 0x000000440b00720c */ /* 0x040fe20003f04070 */
[----:B------:R-:W-:Y:S01]  /*2630*/  @!P3 IMAD.MOV R0, RZ, RZ, -R0 ;  /* 0x000000ffff00b224 */ /* 0x000fe200078e0a00 */
[----:B------:R-:W-:Y:S01]  /*2640*/  ISETP.GT.U32.AND P3, PT, R11, R10, PT ;  /* 0x0000000a0b00720c */ /* 0x000fe20003f64070 */
[----:B------:R-:W-:Y:S01]  /*2650*/  IMAD.HI.U32 R3, R13, R66, RZ ;  /* 0x000000420d037227 */ /* 0x000fe200078e00ff */
[----:B------:R-:W-:-:S02]  /*2660*/  ISETP.GT.U32.AND P1, PT, R11, R6, PT ;  /* 0x000000060b00720c */ /* 0x000fc40003f24070 */
[----:B------:R-:W-:Y:S01]  /*2670*/  IABS R8, R9 ;  /* 0x0000000900087213 */ /* 0x000fe20000000000 */
[----:B------:R-:W-:Y:S01]  /*2680*/  IMAD.MOV R3, RZ, RZ, -R3 ;  /* 0x000000ffff037224 */ /* 0x000fe200078e0a03 */
[----:B------:R-:W-:Y:S01]  /*2690*/  IABS R16, R15 ;  /* 0x0000000f00107213 */ /* 0x000fe20000000000 */
[----:B------:R-:W-:Y:S01]  /*26a0*/  @!P2 IMAD.IADD R67, R67, 0x1, -R11 ;  /* 0x000000014343a824 */ /* 0x000fe200078e0a0b */
[----:B------:R1:W-:Y:S01]  /*26b0*/  STL [R1+0x2b0], R0 ;  /* 0x0002b00001007387 */ /* 0x0003e20000100800 */
[----:B------:R-:W-:Y:S02]  /*26c0*/  IMAD R66, R11, R3, R66 ;  /* 0x000000030b427224 */ /* 0x000fe400078e0242 */
[----:B------:R-:W-:Y:S01]  /*26d0*/  IMAD.HI.U32 R3, R13, R8, RZ ;  /* 0x000000080d037227 */ /* 0x000fe200078e00ff */
[----:B------:R-:W-:-:S03]  /*26e0*/  ISETP.GT.U32.AND P2, PT, R11, R67, PT ;  /* 0x000000430b00720c */ /* 0x000fc60003f44070 */
[--C-:B------:R-:W-:Y:S02]  /*26f0*/  @!P3 IMAD.IADD R10, R10, 0x1, -R11.reuse ;  /* 0x000000010a0ab824 */ /* 0x100fe400078e0a0b */
[----:B------:R-:W-:Y:S02]  /*2700*/  @!P1 IMAD.IADD R6, R6, 0x1, -R11 ;  /* 0x0000000106069824 */ /* 0x000fe400078e0a0b */
[----:B------:R-:W-:Y:S01]  /*2710*/  IMAD.MOV R3, RZ, RZ, -R3 ;  /* 0x000000ffff037224 */ /* 0x000fe200078e0a03 */
[C---:B------:R-:W-:Y:S01]  /*2720*/  ISETP.GT.U32.AND P3, PT, R11.reuse, R10, PT ;  /* 0x0000000a0b00720c */ /* 0x040fe20003f64070 */
[--C-:B------:R-:W-:Y:S01]  /*2730*/  @!P0 IMAD.IADD R68, R68, 0x1, -R11.reuse ;  /* 0x0000000144448824 */ /* 0x100fe200078e0a0b */
[C---:B------:R-:W-:Y:S01]  /*2740*/  ISETP.GT.U32.AND P1, PT, R11.reuse, R6, PT ;  /* 0x000000060b00720c */ /* 0x040fe20003f24070 */
[----:B------:R-:W-:Y:S02]  /*2750*/  IMAD R65, R11, R3, R8 ;  /* 0x000000030b417224 */ /* 0x000fe400078e0208 */
[----:B------:R-:W-:Y:S01]  /*2760*/  @!P2 IMAD.IADD R67, R67, 0x1, -R11 ;  /* 0x000000014343a824 */ /* 0x000fe200078e0a0b */
[C---:B------:R-:W-:Y:S01]  /*2770*/  ISETP.GT.U32.AND P0, PT, R11.reuse, R68, PT ;  /* 0x000000440b00720c */ /* 0x040fe20003f04070 */
[----:B------:R-:W-:Y:S01]  /*2780*/  VIADD R3, R12, 0x4e ;  /* 0x0000004e0c037836 */ /* 0x000fe20000000000 */
[----:B------:R-:W-:Y:S01]  /*2790*/  ISETP.GT.U32.AND P2, PT, R11, R66, PT ;  /* 0x000000420b00720c */ /* 0x000fe20003f44070 */
[----:B------:R-:W-:-:S03]  /*27a0*/  IMAD.HI.U32 R4, R13, R16, RZ ;  /* 0x000000100d047227 */ /* 0x000fc600078e00ff */
[----:B------:R-:W-:Y:S01]  /*27b0*/  IABS R8, R3 ;  /* 0x0000000300087213 */ /* 0x000fe20000000000 */
[--C-:B------:R-:W-:Y:S01]  /*27c0*/  @!P3 IMAD.IADD R10, R10, 0x1, -R11.reuse ;  /* 0x000000010a0ab824 */ /* 0x100fe200078e0a0b */
[----:B------:R-:W-:Y:S01]  /*27d0*/  ISETP.GT.U32.AND P3, PT, R11, R65, PT ;  /* 0x000000410b00720c */ /* 0x000fe20003f64070 */
[--C-:B------:R-:W-:Y:S01]  /*27e0*/  @!P1 IMAD.IADD R6, R6, 0x1, -R11.reuse ;  /* 0x0000000106069824 */ /* 0x100fe200078e0a0b */
[----:B------:R-:W-:Y:S01]  /*27f0*/  ISETP.GE.AND P1, PT, R15, RZ, PT ;  /* 0x000000ff0f00720c */ /* 0x000fe20003f26270 */
[----:B-1----:R-:W-:Y:S02]  /*2800*/  IMAD.MOV.U32 R0, RZ, RZ, R10 ;  /* 0x000000ffff007224 */ /* 0x002fe400078e000a */
[--C-:B------:R-:W-:Y:S01]  /*2810*/  @!P0 IMAD.IADD R68, R68, 0x1, -R11.reuse ;  /* 0x0000000144448824 */ /* 0x100fe200078e0a0b */
[----:B------:R-:W-:Y:S01]  /*2820*/  ISETP.GE.AND P0, PT, R17, RZ, PT ;  /* 0x000000ff1100720c */ /* 0x000fe20003f06270 */
[----:B------:R-:W-:Y:S01]  /*2830*/  IMAD.MOV.U32 R18, RZ, RZ, R6 ;  /* 0x000000ffff127224 */ /* 0x000fe200078e0006 */
[----:B------:R-:W-:Y:S01]  /*2840*/  LOP3.LUT R6, R14, 0x50, RZ, 0xfc, !PT ;  /* 0x000000500e067812 */ /* 0x000fe200078efcff */
[--C-:B------:R-:W-:Y:S01]  /*2850*/  @!P2 IMAD.IADD R66, R66, 0x1, -R11.reuse ;  /* 0x000000014242a824 */ /* 0x100fe200078e0a0b */
[----:B------:R-:W-:Y:S01]  /*2860*/  LOP3.LUT R17, R14, 0x5a, RZ, 0xfc, !PT ;  /* 0x0000005a0e117812 */ /* 0x000fe200078efcff */
[----:B------:R-:W-:Y:S01]  /*2870*/  @!P4 IMAD.MOV R18, RZ, RZ, -R18 ;  /* 0x000000ffff12c224 */ /* 0x000fe200078e0a12 */
[----:B------:R-:W-:Y:S01]  /*2880*/  ISETP.GE.AND P4, PT, R3, RZ, PT ;  /* 0x000000ff0300720c */ /* 0x000fe20003f86270 */
[----:B------:R-:W-:Y:S01]  /*2890*/  @!P3 IMAD.IADD R65, R65, 0x1, -R11 ;  /* 0x000000014141b824 */ /* 0x000fe200078e0a0b */
[----:B------:R-:W-:Y:S01]  /*28a0*/  ISETP.GT.U32.AND P2, PT, R11, R66, PT ;  /* 0x000000420b00720c */ /* 0x000fe20003f44070 */
[----:B------:R-:W-:Y:S01]  /*28b0*/  IMAD.HI.U32 R3, R13, R8, RZ ;  /* 0x000000080d037227 */ /* 0x000fe200078e00ff */
[----:B------:R-:W-:-:S02]  /*28c0*/  IABS R64, R6 ;  /* 0x0000000600407213 */ /* 0x000fc40000000000 */
[----:B------:R-:W-:Y:S01]  /*28d0*/  ISETP.GT.U32.AND P3, PT, R11, R65, PT ;  /* 0x000000410b00720c */ /* 0x000fe20003f64070 */
[----:B------:R-:W-:Y:S02]  /*28e0*/  IMAD.MOV R3, RZ, RZ, -R3 ;  /* 0x000000ffff037224 */ /* 0x000fe400078e0a03 */
[----:B------:R-:W-:Y:S01]  /*28f0*/  @!P6 IMAD.MOV R68, RZ, RZ, -R68 ;  /* 0x000000ffff44e224 */ /* 0x000fe200078e0a44 */
[----:B------:R-:W-:Y:S01]  /*2900*/  ISETP.GE.AND P6, PT, R7, RZ, PT ;  /* 0x000000ff0700720c */ /* 0x000fe20003fc6270 */
[----:B------:R-:W-:Y:S01]  /*2910*/  IMAD.MOV R4, RZ, RZ, -R4 ;  /* 0x000000ffff047224 */ /* 0x000fe200078e0a04 */
[----:B------:R-:W-:Y:S01]  /*2920*/  LOP3.LUT R7, R14, 0x52, RZ, 0xfc, !PT ;  /* 0x000000520e077812 */ /* 0x000fe200078efcff */
[----:B------:R-:W-:Y:S01]  /*2930*/  @!P0 IMAD.MOV R0, RZ, RZ, -R0 ;  /* 0x000000ffff008224 */ /* 0x000fe200078e0a00 */
[----:B------:R-:W-:Y:S01]  /*2940*/  ISETP.GE.AND P0, PT, R6, RZ, PT ;  /* 0x000000ff0600720c */ /* 0x000fe20003f06270 */
[----:B------:R-:W-:Y:S01]  /*2950*/  IMAD R8, R11, R3, R8 ;  /* 0x000000030b087224 */ /* 0x000fe200078e0208 */
[----:B------:R-:W-:Y:S01]  /*2960*/  IABS R10, R7 ;  /* 0x00000007000a7213 */ /* 0x000fe20000000000 */
[----:B------:R-:W-:Y:S01]  /*2970*/  IMAD.HI.U32 R6, R13, R64, RZ ;  /* 0x000000400d067227 */ /* 0x000fe200078e00ff */
[----:B------:R-:W-:Y:S03]  /*2980*/  STL [R1+0xd38], R68 ;  /* 0x000d384401007387 */ /* 0x000fe60000100800 */
[----:B------:R-:W-:-:S02]  /*2990*/  IMAD R4, R11, R4, R16 ;  /* 0x000000040b047224 */ /* 0x000fc400078e0210 */
[--C-:B------:R-:W-:Y:S01]  /*29a0*/  @!P3 IMAD.IADD R65, R65, 0x1, -R11.reuse ;  /* 0x000000014141b824 */ /* 0x100fe200078e0a0b */
[C---:B------:R-:W-:Y:S01]  /*29b0*/  ISETP.GT.U32.AND P3, PT, R11.reuse, R8, PT ;  /* 0x000000080b00720c */ /* 0x040fe20003f64070 */
[----:B------:R-:W-:Y:S02]  /*29c0*/  IMAD.MOV R6, RZ, RZ, -R6 ;  /* 0x000000ffff067224 */ /* 0x000fe400078e0a06 */
[----:B------:R-:W-:Y:S01]  /*29d0*/  @!P2 IMAD.IADD R66, R66, 0x1, -R11 ;  /* 0x000000014242a824 */ /* 0x000fe200078e0a0b */
[C---:B------:R-:W-:Y:S01]  /*29e0*/  ISETP.GT.U32.AND P2, PT, R11.reuse, R4, PT ;  /* 0x000000040b00720c */ /* 0x040fe20003f44070 */
[C---:B------:R-:W-:Y:S02]  /*29f0*/  IMAD R64, R11.reuse, R6, R64 ;  /* 0x000000060b407224 */ /* 0x040fe400078e0240 */
[----:B------:R-:W-:Y:S02]  /*2a00*/  @!P6 IMAD.MOV R66, RZ, RZ, -R66 ;  /* 0x000000ffff42e224 */ /* 0x000fe400078e0a42 */
[----:B------:R-:W-:Y:S01]  /*2a10*/  @!P5 IMAD.MOV R67, RZ, RZ, -R67 ;  /* 0x000000ffff43d224 */ /* 0x000fe200078e0a43 */
[----:B------:R-:W-:Y:S01]  /*2a20*/  ISETP.GT.U32.AND P6, PT, R11, R64, PT ;  /* 0x000000400b00720c */ /* 0x000fe20003fc4070 */
[----:B------:R-:W-:Y:S01]  /*2a30*/  IMAD.HI.U32 R3, R13, R10, RZ ;  /* 0x0000000a0d037227 */ /* 0x000fe200078e00ff */
[----:B------:R-:W-:-:S02]  /*2a40*/  ISETP.GE.AND P5, PT, R9, RZ, PT ;  /* 0x000000ff0900720c */ /* 0x000fc40003fa6270 */
[----:B------:R-:W-:Y:S01]  /*2a50*/  LOP3.LUT R9, R14, 0x54, RZ, 0xfc, !PT ;  /* 0x000000540e097812 */ /* 0x000fe200078efcff */
[--C-:B------:R-:W-:Y:S01]  /*2a60*/  @!P3 IMAD.IADD R8, R8, 0x1, -R11.reuse ;  /* 0x000000010808b824 */ /* 0x100fe200078e0a0b */
[----:B------:R-:W-:Y:S01]  /*2a70*/  STL [R1+0xd3c], R67 ;  /* 0x000d3c4301007387 */ /* 0x000fe20000100800 */
[----:B------:R-:W-:Y:S01]  /*2a80*/  @!P2 IMAD.IADD R4, R4, 0x1, -R11 ;  /* 0x000000010404a824 */ /* 0x000fe200078e0a0b */
[----:B------:R-:W-:Y:S01]  /*2a90*/  IABS R16, R9 ;  /* 0x0000000900107213 */ /* 0x000fe20000000000 */
[----:B------:R-:W-:Y:S01]  /*2aa0*/  IMAD.MOV R3, RZ, RZ, -R3 ;  /* 0x000000ffff037224 */ /* 0x000fe200078e0a03 */
[C---:B------:R-:W-:Y:S01]  /*2ab0*/  ISETP.GT.U32.AND P3, PT, R11.reuse, R8, PT ;  /* 0x000000080b00720c */ /* 0x040fe20003f64070 */
[----:B------:R1:W-:Y:S01]  /*2ac0*/  STL [R1+0x2c4], R18 ;  /* 0x0002c41201007387 */ /* 0x0003e20000100800 */
[C---:B------:R-:W-:Y:S01]  /*2ad0*/  ISETP.GT.U32.AND P2, PT, R11.reuse, R4, PT ;  /* 0x000000040b00720c */ /* 0x040fe20003f44070 */
[----:B------:R-:W-:Y:S02]  /*2ae0*/  @!P6 IMAD.IADD R64, R64, 0x1, -R11 ;  /* 0x000000014040e824 */ /* 0x000fe400078e0a0b */
[----:B------:R-:W-:Y:S01]  /*2af0*/  IMAD R63, R11, R3, R10 ;  /* 0x000000030b3f7224 */ /* 0x000fe200078e020a */
[----:B------:R2:W-:Y:S01]  /*2b00*/  STL [R1+0x2c8], R0 ;  /* 0x0002c80001007387 */ /* 0x0005e20000100800 */
[----:B------:R-:W-:Y:S01]  /*2b10*/  IMAD.HI.U32 R6, R13, R16, RZ ;  /* 0x000000100d067227 */ /* 0x000fe200078e00ff */
[----:B------:R-:W-:-:S02]  /*2b20*/  ISETP.GT.U32.AND P6, PT, R11, R64, PT ;  /* 0x000000400b00720c */ /* 0x000fc40003fc4070 */
[----:B------:R-:W-:Y:S01]  /*2b30*/  STL [R1+0xd40], R66 ;  /* 0x000d404201007387 */ /* 0x000fe20000100800 */
[----:B-1----:R-:W-:Y:S01]  /*2b40*/  IABS R18, R23 ;  /* 0x0000001700127213 */ /* 0x002fe20000000000 */
[----:B------:R-:W-:Y:S02]  /*2b50*/  IMAD.MOV R6, RZ, RZ, -R6 ;  /* 0x000000ffff067224 */ /* 0x000fe400078e0a06 */
[----:B------:R-:W-:Y:S01]  /*2b60*/  @!P3 IMAD.IADD R8, R8, 0x1, -R11 ;  /* 0x000000010808b824 */ /* 0x000fe200078e0a0b */
[----:B------:R-:W-:Y:S01]  /*2b70*/  ISETP.GT.U32.AND P3, PT, R11, R63, PT ;  /* 0x0000003f0b00720c */ /* 0x000fe20003f64070 */
[----:B------:R-:W-:-:S04]  /*2b80*/  IMAD.HI.U32 R3, R13, R18, RZ ;  /* 0x000000120d037227 */ /* 0x000fc800078e00ff */
[----:B------:R-:W-:Y:S01]  /*2b90*/  @!P2 IMAD.IADD R4, R4, 0x1, -R11 ;  /* 0x000000010404a824 */ /* 0x000fe200078e0a0b */
[----:B------:R-:W-:Y:S01]  /*2ba0*/  ISETP.GE.AND P2, PT, R9, RZ, PT ;  /* 0x000000ff0900720c */ /* 0x000fe20003f46270 */
[C---:B------:R-:W-:Y:S01]  /*2bb0*/  IMAD R6, R11.reuse, R6, R16 ;  /* 0x000000060b067224 */ /* 0x040fe200078e0210 */
[----:B------:R-:W-:Y:S01]  /*2bc0*/  IABS R16, R17 ;  /* 0x0000001100107213 */ /* 0x000fe20000000000 */
[----:B------:R-:W-:Y:S02]  /*2bd0*/  IMAD.MOV R9, RZ, RZ, -R3 ;  /* 0x000000ffff097224 */ /* 0x000fe400078e0a03 */
[----:B------:R-:W-:Y:S01]  /*2be0*/  @!P6 IMAD.IADD R64, R64, 0x1, -R11 ;  /* 0x000000014040e824 */ /* 0x000fe200078e0a0b */
[C---:B------:R-:W-:Y:S01]  /*2bf0*/  ISETP.GT.U32.AND P6, PT, R11.reuse, R6, PT ;  /* 0x000000060b00720c */ /* 0x040fe20003fc4070 */
[----:B------:R-:W-:Y:S02]  /*2c00*/  IMAD R18, R11, R9, R18 ;  /* 0x000000090b127224 */ /* 0x000fe400078e0212 */
[----:B------:R-:W-:-:S04]  /*2c10*/  IMAD.HI.U32 R3, R13, R62, RZ ;  /* 0x0000003e0d037227 */ /* 0x000fc800078e00ff */
[----:B------:R-:W-:Y:S01]  /*2c20*/  @!P3 IMAD.IADD R63, R63, 0x1, -R11 ;  /* 0x000000013f3fb824 */ /* 0x000fe200078e0a0b */
[----:B------:R-:W-:Y:S01]  /*2c30*/  ISETP.GT.U32.AND P3, PT, R11, R18, PT ;  /* 0x000000120b00720c */ /* 0x000fe20003f64070 */
[----:B------:R-:W-:Y:S02]  /*2c40*/  IMAD.MOV R10, RZ, RZ, -R3 ;  /* 0x000000ffff0a7224 */ /* 0x000fe400078e0a03 */
[----:B------:R-:W-:Y:S01]  /*2c50*/  @!P5 IMAD.MOV R65, RZ, RZ, -R65 ;  /* 0x000000ffff41d224 */ /* 0x000fe200078e0a41 */
[----:B------:R-:W-:Y:S01]  /*2c60*/  ISETP.GE.AND P5, PT, R7, RZ, PT ;  /* 0x000000ff0700720c */ /* 0x000fe20003fa6270 */
[----:B------:R-:W-:Y:S02]  /*2c70*/  IMAD R62, R11, R10, R62 ;  /* 0x0000000a0b3e7224 */ /* 0x000fe400078e023e */
[----:B------:R-:W-:Y:S01]  /*2c80*/  @!P6 IMAD.IADD R6, R6, 0x1, -R11 ;  /* 0x000000010606e824 */ /* 0x000fe200078e0a0b */
[----:B------:R-:W-:Y:S01]  /*2c90*/  STL [R1+0xd44], R65 ;  /* 0x000d444101007387 */ /* 0x000fe20000100800 */
[----:B------:R-:W-:Y:S01]  /*2ca0*/  IMAD.HI.U32 R7, R13, R16, RZ ;  /* 0x000000100d077227 */ /* 0x000fe200078e00ff */
[----:B------:R-:W-:-:S03]  /*2cb0*/  ISETP.GT.U32.AND P6, PT, R11, R62, PT ;  /* 0x0000003e0b00720c */ /* 0x000fc60003fc4070 */
[----:B------:R-:W-:Y:S01]  /*2cc0*/  @!P3 IMAD.IADD R18, R18, 0x1, -R11 ;  /* 0x000000011212b824 */ /* 0x000fe200078e0a0b */
[----:B------:R-:W-:Y:S01]  /*2cd0*/  ISETP.GT.U32.AND P3, PT, R11, R63, PT ;  /* 0x0000003f0b00720c */ /* 0x000fe20003f64070 */
[----:B------:R-:W-:Y:S02]  /*2ce0*/  VIADD R15, R12, 0x5e ;  /* 0x0000005e0c0f7836 */ /* 0x000fe40000000000 */
[----:B------:R-:W-:-:S03]  /*2cf0*/  IMAD.HI.U32 R9, R13, R20, RZ ;  /* 0x000000140d097227 */ /* 0x000fc600078e00ff */
[----:B------:R-:W-:Y:S01]  /*2d00*/  IABS R22, R15 ;  /* 0x0000000f00167213 */ /* 0x000fe20000000000 */
[----:B------:R-:W-:Y:S02]  /*2d10*/  IMAD.MOV R7, RZ, RZ, -R7 ;  /* 0x000000ffff077224 */ /* 0x000fe400078e0a07 */
[----:B------:R-:W-:Y:S02]  /*2d20*/  IMAD.MOV R9, RZ, RZ, -R9 ;  /* 0x000000ffff097224 */ /* 0x000fe400078e0a09 */
[----:B--2---:R-:W-:Y:S02]  /*2d30*/  IMAD.MOV.U32 R0, RZ, RZ, R4 ;  /* 0x000000ffff007224 */ /* 0x004fe400078e0004 */
[C---:B------:R-:W-:Y:S01]  /*2d40*/  IMAD R61, R11.reuse, R7, R16 ;  /* 0x000000070b3d7224 */ /* 0x040fe200078e0210 */
[C---:B------:R-:W-:Y:S01]  /*2d50*/  LOP3.LUT R7, R14.reuse, 0x60, RZ, 0xfc, !PT ;  /* 0x000000600e077812 */ /* 0x040fe200078efcff */
[C---:B------:R-:W-:Y:S01]  /*2d60*/  IMAD R16, R11.reuse, R9, R20 ;  /* 0x000000090b107224 */ /* 0x040fe200078e0214 */
[----:B------:R-:W-:Y:S01]  /*2d70*/  LOP3.LUT R9, R14, 0x62, RZ, 0xfc, !PT ;  /* 0x000000620e097812 */ /* 0x000fe200078efcff */
[----:B------:R-:W-:Y:S01]  /*2d80*/  @!P1 IMAD.MOV R0, RZ, RZ, -R0 ;  /* 0x000000ffff009224 */ /* 0x000fe200078e0a00 */
[C---:B------:R-:W-:Y:S01]  /*2d90*/  ISETP.GT.U32.AND P1, PT, R11.reuse, R6, PT ;  /* 0x000000060b00720c */ /* 0x040fe20003f24070 */
[----:B------:R-:W-:Y:S01]  /*2da0*/  @!P6 IMAD.IADD R62, R62, 0x1, -R11 ;  /* 0x000000013e3ee824 */ /* 0x000fe200078e0a0b */
[----:B------:R-:W-:Y:S01]  /*2db0*/  ISETP.GT.U32.AND P6, PT, R11, R18, PT ;  /* 0x000000120b00720c */ /* 0x000fe20003fc4070 */
[----:B------:R-:W-:Y:S01]  /*2dc0*/  IMAD.HI.U32 R3, R13, R22, RZ ;  /* 0x000000160d037227 */ /* 0x000fe200078e00ff */
[----:B------:R1:W-:Y:S01]  /*2dd0*/  STL [R1+0x2cc], R0 ;  /* 0x0002cc0001007387 */ /* 0x0003e20000100800 */
[----:B------:R-:W-:-:S02]  /*2de0*/  IABS R60, R7 ;  /* 0x00000007003c7213 */ /* 0x000fc40000000000 */
[----:B------:R-:W-:Y:S01]  /*2df0*/  @!P3 IMAD.IADD R63, R63, 0x1, -R11 ;  /* 0x000000013f3fb824 */ /* 0x000fe200078e0a0b */
[C---:B------:R-:W-:Y:S01]  /*2e00*/  ISETP.GT.U32.AND P3, PT, R11.reuse, R16, PT ;  /* 0x000000100b00720c */ /* 0x040fe20003f64070 */
[----:B------:R-:W-:Y:S02]  /*2e10*/  IMAD.MOV R3, RZ, RZ, -R3 ;  /* 0x000000ffff037224 */ /* 0x000fe400078e0a03 */
[----:B------:R-:W-:Y:S01]  /*2e20*/  @!P0 IMAD.MOV R64, RZ, RZ, -R64 ;  /* 0x000000ffff408224 */ /* 0x000fe200078e0a40 */
[C---:B------:R-:W-:Y:S01]  /*2e30*/  ISETP.GT.U32.AND P0, PT, R11.reuse, R61, PT ;  /* 0x0000003d0b00720c */ /* 0x040fe20003f04070 */
[----:B------:R-:W-:Y:S02]  /*2e40*/  IMAD R10, R11, R3, R22 ;  /* 0x000000030b0a7224 */ /* 0x000fe400078e0216 */
[----:B-1----:R-:W-:Y:S01]  /*2e50*/  IMAD.MOV.U32 R0, RZ, RZ, R8 ;  /* 0x000000ffff007224 */ /* 0x002fe200078e0008 */
[----:B------:R-:W-:Y:S01]  /*2e60*/  IABS R8, R9 ;  /* 0x0000000900087213 */ /* 0x000fe20000000000 */
[--C-:B------:R-:W-:Y:S01]  /*2e70*/  @!P1 IMAD.IADD R6, R6, 0x1, -R11.reuse ;  /* 0x0000000106069824 */ /* 0x100fe200078e0a0b */
[----:B------:R-:W-:Y:S01]  /*2e80*/  ISETP.GE.AND P1, PT, R23, RZ, PT ;  /* 0x000000ff1700720c */ /* 0x000fe20003f26270 */
[----:B------:R-:W-:Y:S01]  /*2e90*/  @!P4 IMAD.MOV R0, RZ, RZ, -R0 ;  /* 0x000000ffff00c224 */ /* 0x000fe200078e0a00 */
[C---:B------:R-:W-:Y:S01]  /*2ea0*/  ISETP.GT.U32.AND P4, PT, R11.reuse, R62, PT ;  /* 0x0000003e0b00720c */ /* 0x040fe20003f84070 */
[--C-:B------:R-:W-:Y:S01]  /*2eb0*/  @!P6 IMAD.IADD R18, R18, 0x1, -R11.reuse ;  /* 0x000000011212e824 */ /* 0x100fe200078e0a0b */
[----:B------:R-:W-:Y:S01]  /*2ec0*/  ISETP.GT.U32.AND P6, PT, R11, R10, PT ;  /* 0x0000000a0b00720c */ /* 0x000fe20003fc4070 */
[----:B------:R-:W-:Y:S01]  /*2ed0*/  @!P3 IMAD.IADD R16, R16, 0x1, -R11 ;  /* 0x000000011010b824 */ /* 0x000fe200078e0a0b */
[----:B------:R1:W-:Y:S01]  /*2ee0*/  STL [R1+0x2d0], R0 ;  /* 0x0002d00001007387 */ /* 0x0003e20000100800 */
[----:B------:R-:W-:Y:S01]  /*2ef0*/  @!P5 IMAD.MOV R63, RZ, RZ, -R63 ;  /* 0x000000ffff3fd224 */ /* 0x000fe200078e0a3f */
[----:B------:R-:W-:Y:S01]  /*2f00*/  ISETP.GE.AND P3, PT, R19, RZ, PT ;  /* 0x000000ff1300720c */ /* 0x000fe20003f66270 */
[----:B------:R-:W-:Y:S01]  /*2f10*/  IMAD.HI.U32 R4, R13, R8, RZ ;  /* 0x000000080d047227 */ /* 0x000fe200078e00ff */
[----:B------:R-:W-:Y:S03]  /*2f20*/  STL [R1+0xd48], R64 ;  /* 0x000d484001007387 */ /* 0x000fe60000100800 */
[----:B------:R-:W-:Y:S01]  /*2f30*/  IMAD.MOV R4, RZ, RZ, -R4 ;  /* 0x000000ffff047224 */ /* 0x000fe200078e0a04 */
[----:B------:R-:W-:Y:S01]  /*2f40*/  STL [R1+0xd4c], R63 ;  /* 0x000d4c3f01007387 */ /* 0x000fe20000100800 */
[----:B------:R-:W-:Y:S01]  /*2f50*/  @!P4 IMAD.IADD R62, R62, 0x1, -R11 ;  /* 0x000000013e3ec824 */ /* 0x000fe200078e0a0b */
[----:B------:R-:W-:Y:S01]  /*2f60*/  ISETP.GE.AND P4, PT, R21, RZ, PT ;  /* 0x000000ff1500720c */ /* 0x000fe20003f86270 */
[----:B-1----:R-:W-:-:S02]  /*2f70*/  IMAD.MOV.U32 R0, RZ, RZ, R6 ;  /* 0x000000ffff007224 */ /* 0x002fc400078e0006 */
[--C-:B------:R-:W-:Y:S02]  /*2f80*/  @!P6 IMAD.IADD R10, R10, 0x1, -R11.reuse ;  /* 0x000000010a0ae824 */ /* 0x100fe400078e0a0b */
[----:B------:R-:W-:Y:S01]  /*2f90*/  @!P2 IMAD.MOV R0, RZ, RZ, -R0 ;  /* 0x000000ffff00a224 */ /* 0x000fe200078e0a00 */
[----:B------:R-:W-:Y:S01]  /*2fa0*/  ISETP.GT.U32.AND P2, PT, R11, R16, PT ;  /* 0x000000100b00720c */ /* 0x000fe20003f44070 */
[----:B------:R-:W-:Y:S01]  /*2fb0*/  IMAD.HI.U32 R3, R13, R60, RZ ;  /* 0x0000003c0d037227 */ /* 0x000fe200078e00ff */
[----:B------:R-:W-:Y:S02]  /*2fc0*/  ISETP.GT.U32.AND P6, PT, R11, R10, PT ;  /* 0x0000000a0b00720c */ /* 0x000fe40003fc4070 */
[----:B------:R1:W-:Y:S01]  /*2fd0*/  STL [R1+0x2e4], R0 ;  /* 0x0002e40001007387 */ /* 0x0003e20000100800 */
[----:B------:R-:W-:Y:S01]  /*2fe0*/  @!P0 IMAD.IADD R61, R61, 0x1, -R11 ;  /* 0x000000013d3d8824 */ /* 0x000fe200078e0a0b */
[----:B------:R-:W-:Y:S01]  /*2ff0*/  ISETP.GE.AND P0, PT, R17, RZ, PT ;  /* 0x000000ff1100720c */ /* 0x000fe20003f06270 */
[C---:B------:R-:W-:Y:S01]  /*3000*/  IMAD R59, R11.reuse, R4, R8 ;  /* 0x000000040b3b7224 */ /* 0x040fe200078e0208 */
[----:B------:R-:W-:Y:S01]  /*3010*/  LOP3.LUT R4, R14, 0x64, RZ, 0xfc, !PT ;  /* 0x000000640e047812 */ /* 0x000fe200078efcff */
[----:B------:R-:W-:Y:S01]  /*3020*/  IMAD.MOV R3, RZ, RZ, -R3 ;  /* 0x000000ffff037224 */ /* 0x000fe200078e0a03 */
[----:B------:R-:W-:Y:S01]  /*3030*/  ISETP.GT.U32.AND P5, PT, R11, R61, PT ;  /* 0x0000003d0b00720c */ /* 0x000fe20003fa4070 */
[----:B------:R-:W-:Y:S01]  /*3040*/  @!P4 IMAD.MOV R62, RZ, RZ, -R62 ;  /* 0x000000ffff3ec224 */ /* 0x000fe200078e0a3e */
[----:B------:R-:W-:Y:S01]  /*3050*/  IABS R8, R4 ;  /* 0x0000000400087213 */ /* 0x000fe20000000000 */
[----:B------:R-:W-:Y:S01]  /*3060*/  @!P2 IMAD.IADD R16, R16, 0x1, -R11 ;  /* 0x000000011010a824 */ /* 0x000fe200078e0a0b */
[----:B------:R-:W-:Y:S01]  /*3070*/  ISETP.GE.AND P4, PT, R15, RZ, PT ;  /* 0x000000ff0f00720c */ /* 0x000fe20003f86270 */
[----:B-1----:R-:W-:Y:S01]  /*3080*/  IMAD.MOV.U32 R0, RZ, RZ, R18 ;  /* 0x000000ffff007224 */ /* 0x002fe200078e0012 */
[----:B------:R-:W-:Y:S01]  /*3090*/  LOP3.LUT R17, R14, 0x66, RZ, 0xfc, !PT ;  /* 0x000000660e117812 */ /* 0x000fe200078efcff */
[----:B------:R-:W-:Y:S01]  /*30a0*/  IMAD R60, R11, R3, R60 ;  /* 0x000000030b3c7224 */ /* 0x000fe200078e023c */
[----:B------:R-:W-:Y:S01]  /*30b0*/  ISETP.GE.AND P2, PT, R7, RZ, PT ;  /* 0x000000ff0700720c */ /* 0x000fe20003f46270 */
[----:B------:R-:W-:Y:S01]  /*30c0*/  @!P1 IMAD.MOV R0, RZ, RZ, -R0 ;  /* 0x000000ffff009224 */ /* 0x000fe200078e0a00 */
[----:B------:R-:W-:Y:S01]  /*30d0*/  IABS R6, R17 ;  /* 0x0000001100067213 */ /* 0x000fe20000000000 */
[----:B------:R-:W-:Y:S01]  /*30e0*/  IMAD.HI.U32 R3, R13, R8, RZ ;  /* 0x000000080d037227 */ /* 0x000fe200078e00ff */
[----:B------:R-:W-:-:S02]  /*30f0*/  ISETP.GT.U32.AND P1, PT, R11, R60, PT ;  /* 0x0000003c0b00720c */ /* 0x000fc40003f24070 */
[----:B------:R1:W-:Y:S01]  /*3100*/  STL [R1+0x2ec], R0 ;  /* 0x0002ec0001007387 */ /* 0x0003e20000100800 */
[----:B------:R-:W-:Y:S01]  /*3110*/  @!P6 IMAD.IADD R10, R10, 0x1, -R11 ;  /* 0x000000010a0ae824 */ /* 0x000fe200078e0a0b */
[----:B------:R-:W-:Y:S01]  /*3120*/  ISETP.GE.AND P6, PT, R9, RZ, PT ;  /* 0x000000ff0900720c */ /* 0x000fe20003fc6270 */
[----:B------:R-:W-:Y:S01]  /*3130*/  IMAD.MOV R3, RZ, RZ, -R3 ;  /* 0x000000ffff037224 */ /* 0x000fe200078e0a03 */
[C---:B------:R-:W-:Y:S01]  /*3140*/  LOP3.LUT R9, R14.reuse, 0x6c, RZ, 0xfc, !PT ;  /* 0x0000006c0e097812 */ /* 0x040fe200078efcff */
[----:B------:R-:W-:Y:S01]  /*3150*/  @!P5 IMAD.IADD R61, R61, 0x1, -R11 ;  /* 0x000000013d3dd824 */ /* 0x000fe200078e0a0b */
[C---:B------:R-:W-:Y:S01]  /*3160*/  ISETP.GT.U32.AND P5, PT, R11.reuse, R59, PT ;  /* 0x0000003b0b00720c */ /* 0x040fe20003fa4070 */
[----:B------:R-:W-:Y:S01]  /*3170*/  IMAD R8, R11, R3, R8 ;  /* 0x000000030b087224 */ /* 0x000fe200078e0208 */
[C---:B------:R-:W-:Y:S01]  /*3180*/  LOP3.LUT R3, R14.reuse, 0x68, RZ, 0xfc, !PT ;  /* 0x000000680e037812 */ /* 0x040fe200078efcff */
[----:B------:R-:W-:Y:S01]  /*3190*/  @!P0 IMAD.MOV R61, RZ, RZ, -R61 ;  /* 0x000000ffff3d8224 */ /* 0x000fe200078e0a3d */
[----:B------:R-:W-:Y:S01]  /*31a0*/  LOP3.LUT R15, R14, 0x72, RZ, 0xfc, !PT ;  /* 0x000000720e0f7812 */ /* 0x000fe200078efcff */
[----:B-1----:R-:W-:Y:S01]  /*31b0*/  IMAD.MOV.U32 R0, RZ, RZ, R16 ;  /* 0x000000ffff007224 */ /* 0x002fe200078e0010 */
[----:B------:R-:W-:Y:S01]  /*31c0*/  IABS R58, R3 ;  /* 0x00000003003a7213 */ /* 0x000fe20000000000 */
[----:B------:R-:W-:Y:S01]  /*31d0*/  @!P1 IMAD.IADD R60, R60, 0x1, -R11 ;  /* 0x000000013c3c9824 */ /* 0x000fe200078e0a0b */
[----:B------:R-:W-:Y:S01]  /*31e0*/  ISETP.GE.AND P1, PT, R4, RZ, PT ;  /* 0x000000ff0400720c */ /* 0x000fe20003f26270 */
[----:B------:R-:W-:Y:S01]  /*31f0*/  @!P3 IMAD.MOV R0, RZ, RZ, -R0 ;  /* 0x000000ffff00b224 */ /* 0x000fe200078e0a00 */
[----:B------:R-:W-:Y:S01]  /*3200*/  IABS R16, R9 ;  /* 0x0000000900107213 */ /* 0x000fe20000000000 */
[----:B------:R-:W-:Y:S01]  /*3210*/  IMAD.HI.U32 R4, R13, R6, RZ ;  /* 0x000000060d047227 */ /* 0x000fe200078e00ff */
[----:B------:R-:W-:-:S02]  /*3220*/  ISETP.GT.U32.AND P0, PT, R11, R60, PT ;  /* 0x0000003c0b00720c */ /* 0x000fc40003f04070 */
[----:B------:R1:W-:Y:S01]  /*3230*/  STL [R1+0x304], R0 ;  /* 0x0003040001007387 */ /* 0x0003e20000100800 */
[--C-:B------:R-:W-:Y:S01]  /*3240*/  @!P5 IMAD.IADD R59, R59, 0x1, -R11.reuse ;  /* 0x000000013b3bd824 */ /* 0x100fe200078e0a0b */
[----:B------:R-:W-:Y:S01]  /*3250*/  ISETP.GE.AND P3, PT, R17, RZ, PT ;  /* 0x000000ff1100720c */ /* 0x000fe20003f66270 */
[----:B------:R-:W-:Y:S01]  /*3260*/  IMAD.MOV R4, RZ, RZ, -R4 ;  /* 0x000000ffff047224 */ /* 0x000fe200078e0a04 */
[C---:B------:R-:W-:Y:S01]  /*3270*/  LOP3.LUT R18, R14.reuse, 0x70, RZ, 0xfc, !PT ;  /* 0x000000700e127812 */ /* 0x040fe200078efcff */
[----:B------:R-:W-:Y:S01]  /*3280*/  IMAD.HI.U32 R7, R13, R16, RZ ;  /* 0x000000100d077227 */ /* 0x000fe200078e00ff */
[C---:B------:R-:W-:Y:S02]  /*3290*/  ISETP.GT.U32.AND P5, PT, R11.reuse, R59, PT ;  /* 0x0000003b0b00720c */ /* 0x040fe40003fa4070 */
[----:B------:R-:W-:Y:S01]  /*32a0*/  IABS R56, R18 ;  /* 0x0000001200387213 */ /* 0x000fe20000000000 */
[C---:B------:R-:W-:Y:S01]  /*32b0*/  IMAD R4, R11.reuse, R4, R6 ;  /* 0x000000040b047224 */ /* 0x040fe200078e0206 */
[C---:B------:R-:W-:Y:S01]  /*32c0*/  LOP3.LUT R6, R14.reuse, 0x6a, RZ, 0xfc, !PT ;  /* 0x0000006a0e067812 */ /* 0x040fe200078efcff */
[----:B-1----:R-:W-:Y:S01]  /*32d0*/  IMAD.MOV.U32 R0, RZ, RZ, R10 ;  /* 0x000000ffff007224 */ /* 0x002fe200078e000a */
[----:B------:R-:W-:Y:S01]  /*32e0*/  LOP3.LUT R63, R14, 0x1fa, RZ, 0xfc, !PT ;  /* 0x000001fa0e3f7812 */ /* 0x000fe200078efcff */
[--C-:B------:R-:W-:Y:S01]  /*32f0*/  @!P0 IMAD.IADD R60, R60, 0x1, -R11.reuse ;  /* 0x000000013c3c8824 */ /* 0x100fe200078e0a0b */
[----:B------:R-:W-:Y:S01]  /*3300*/  IABS R10, R6 ;  /* 0x00000006000a7213 */ /* 0x000fe20000000000 */
[----:B------:R-:W-:Y:S01]  /*3310*/  @!P4 IMAD.MOV R0, RZ, RZ, -R0 ;  /* 0x000000ffff00c224 */ /* 0x000fe200078e0a00 */
[----:B------:R-:W-:Y:S01]  /*3320*/  ISETP.GT.U32.AND P4, PT, R11, R8, PT ;  /* 0x000000080b00720c */ /* 0x000fe20003f84070 */
[----:B------:R-:W-:Y:S01]  /*3330*/  @!P2 IMAD.MOV R60, RZ, RZ, -R60 ;  /* 0x000000ffff3ca224 */ /* 0x000fe200078e0a3c */
[----:B------:R-:W-:Y:S01]  /*3340*/  ISETP.GE.AND P0, PT, R3, RZ, PT ;  /* 0x000000ff0300720c */ /* 0x000fe20003f06270 */
[----:B------:R-:W-:Y:S01]  /*3350*/  IMAD.HI.U32 R3, R13, R58, RZ ;  /* 0x0000003a0d037227 */ /* 0x000fe200078e00ff */
[----:B------:R-:W-:Y:S01]  /*3360*/  ISETP.GE.AND P2, PT, R6, RZ, PT ;  /* 0x000000ff0600720c */ /* 0x000fe20003f46270 */
[----:B------:R1:W-:Y:S02]  /*3370*/  STL [R1+0x30c], R0 ;  /* 0x00030c0001007387 */ /* 0x0003e40000100800 */
[----:B------:R-:W-:Y:S01]  /*3380*/  @!P5 IMAD.IADD R59, R59, 0x1, -R11 ;  /* 0x000000013b3bd824 */ /* 0x000fe200078e0a0b */
[----:B------:R-:W-:Y:S01]  /*3390*/  ISETP.GT.U32.AND P5, PT, R11, R4, PT ;  /* 0x000000040b00720c */ /* 0x000fe20003fa4070 */
[----:B------:R-:W-:-:S04]  /*33a0*/  IMAD.HI.U32 R6, R13, R10, RZ ;  /* 0x0000000a0d067227 */ /* 0x000fc800078e00ff */
[----:B------:R-:W-:Y:S02]  /*33b0*/  @!P4 IMAD.IADD R8, R8, 0x1, -R11 ;  /* 0x000000010808c824 */ /* 0x000fe400078e0a0b */
[----:B------:R-:W-:Y:S02]  /*33c0*/  IMAD.MOV R3, RZ, RZ, -R3 ;  /* 0x000000ffff037224 */ /* 0x000fe400078e0a03 */
[----:B------:R-:W-:Y:S01]  /*33d0*/  IMAD.MOV R6, RZ, RZ, -R6 ;  /* 0x000000ffff067224 */ /* 0x000fe200078e0a06 */
[C---:B------:R-:W-:Y:S01]  /*33e0*/  ISETP.GT.U32.AND P4, PT, R11.reuse, R8, PT ;  /* 0x000000080b00720c */ /* 0x040fe20003f84070 */
[C---:B------:R-:W-:Y:S02]  /*33f0*/  IMAD R58, R11.reuse, R3, R58 ;  /* 0x000000030b3a7224 */ /* 0x040fe400078e023a */
[----:B------:R-:W-:Y:S02]  /*3400*/  IMAD.MOV R7, RZ, RZ, -R7 ;  /* 0x000000ffff077224 */ /* 0x000fe400078e0a07 */
[----:B------:R-:W-:-:S02]  /*3410*/  IMAD R57, R11, R6, R10 ;  /* 0x000000060b397224 */ /* 0x000fc400078e020a */
[C---:B------:R-:W-:Y:S01]  /*3420*/  IMAD R6, R11.reuse, R7, R16 ;  /* 0x000000070b067224 */ /* 0x040fe200078e0210 */
[----:B------:R-:W-:Y:S01]  /*3430*/  IABS R16, R15 ;  /* 0x0000000f00107213 */ /* 0x000fe20000000000 */
[--C-:B------:R-:W-:Y:S02]  /*3440*/  @!P5 IMAD.IADD R4, R4, 0x1, -R11.reuse ;  /* 0x000000010404d824 */ /* 0x100fe400078e0a0b */
[----:B------:R-:W-:Y:S02]  /*3450*/  VIADD R17, R12, 0x6e ;  /* 0x0000006e0c117836 */ /* 0x000fe40000000000 */
[----:B------:R-:W-:Y:S01]  /*3460*/  @!P4 IMAD.IADD R8, R8, 0x1, -R11 ;  /* 0x000000010808c824 */ /* 0x000fe200078e0a0b */
[C---:B------:R-:W-:Y:S01]  /*3470*/  ISETP.GT.U32.AND P4, PT, R11.reuse, R58, PT ;  /* 0x0000003a0b00720c */ /* 0x040fe20003f84070 */
[----:B------:R-:W-:Y:S01]  /*3480*/  @!P6 IMAD.MOV R59, RZ, RZ, -R59 ;  /* 0x000000ffff3be224 */ /* 0x000fe200078e0a3b */
[----:B------:R-:W-:Y:S01]  /*3490*/  ISETP.GT.U32.AND P5, PT, R11, R4, PT ;  /* 0x000000040b00720c */ /* 0x000fe20003fa4070 */
[----:B-1----:R-:W-:Y:S01]  /*34a0*/  IMAD.MOV.U32 R0, RZ, RZ, R8 ;  /* 0x000000ffff007224 */ /* 0x002fe200078e0008 */
[----:B------:R-:W-:-:S02]  /*34b0*/  IABS R10, R17 ;  /* 0x00000011000a7213 */ /* 0x000fc40000000000 */
[----:B------:R-:W-:Y:S01]  /*34c0*/  ISETP.GE.AND P6, PT, R9, RZ, PT ;  /* 0x000000ff0900720c */ /* 0x000fe20003fc6270 */
[----:B------:R-:W-:Y:S01]  /*34d0*/  @!P1 IMAD.MOV R0, RZ, RZ, -R0 ;  /* 0x000000ffff009224 */ /* 0x000fe200078e0a00 */
[----:B------:R-:W-:Y:S01]  /*34e0*/  ISETP.GT.U32.AND P1, PT, R11, R6, PT ;  /* 0x000000060b00720c */ /* 0x000fe20003f24070 */
[----:B------:R-:W-:Y:S01]  /*34f0*/  IMAD.HI.U32 R3, R13, R10, RZ ;  /* 0x0000000a0d037227 */ /* 0x000fe200078e00ff */
[----:B------:R-:W-:Y:S02]  /*3500*/  LOP3.LUT R9, R14, 0x74, RZ, 0xfc, !PT ;  /* 0x000000740e097812 */ /* 0x000fe400078efcff */
[----:B------:R1:W-:Y:S01]  /*3510*/  STL [R1+0x324], R0 ;  /* 0x0003240001007387 */ /* 0x0003e20000100800 */
[--C-:B------:R-:W-:Y:S01]  /*3520*/  @!P4 IMAD.IADD R58, R58, 0x1, -R11.reuse ;  /* 0x000000013a3ac824 */ /* 0x100fe200078e0a0b */
[----:B------:R-:W-:Y:S01]  /*3530*/  IABS R7, R9 ;  /* 0x0000000900077213 */ /* 0x000fe20000000000 */
[----:B------:R-:W-:Y:S01]  /*3540*/  @!P5 IMAD.IADD R4, R4, 0x1, -R11 ;  /* 0x000000010404d824 */ /* 0x000fe200078e0a0b */
[C---:B------:R-:W-:Y:S01]  /*3550*/  ISETP.GT.U32.AND P5, PT, R11.reuse, R57, PT ;  /* 0x000000390b00720c */ /* 0x040fe20003fa4070 */
[----:B------:R-:W-:Y:S01]  /*3560*/  IMAD.MOV R3, RZ, RZ, -R3 ;  /* 0x000000ffff037224 */ /* 0x000fe200078e0a03 */
[----:B------:R-:W-:-:S03]  /*3570*/  ISETP.GT.U32.AND P4, PT, R11, R58, PT ;  /* 0x0000003a0b00720c */ /* 0x000fc60003f84070 */
[----:B------:R-:W-:Y:S02]  /*3580*/  @!P1 IMAD.IADD R6, R6, 0x1, -R11 ;  /* 0x0000000106069824 */ /* 0x000fe400078e0a0b */
[----:B-1----:R-:W-:Y:S02]  /*3590*/  IMAD.MOV.U32 R0, RZ, RZ, R4 ;  /* 0x000000ffff007224 */ /* 0x002fe400078e0004 */
[C---:B------:R-:W-:Y:S01]  /*35a0*/  IMAD R8, R11.reuse, R3, R10 ;  /* 0x000000030b087224 */ /* 0x040fe200078e020a */
[----:B------:R-:W-:Y:S01]  /*35b0*/  ISETP.GT.U32.AND P1, PT, R11, R6, PT ;  /* 0x000000060b00720c */ /* 0x000fe20003f24070 */
[----:B------:R-:W-:Y:S02]  /*35c0*/  IMAD.MOV.U32 R10, RZ, RZ, R7 ;  /* 0x000000ffff0a7224 */ /* 0x000fe400078e0007 */
[----:B------:R-:W-:-:S04]  /*35d0*/  IMAD.HI.U32 R4, R13, R16, RZ ;  /* 0x000000100d047227 */ /* 0x000fc800078e00ff */
[----:B------:R-:W-:-:S04]  /*35e0*/  IMAD.HI.U32 R3, R13, R56, RZ ;  /* 0x000000380d037227 */ /* 0x000fc800078e00ff */
[----:B------:R-:W-:Y:S01]  /*35f0*/  @!P4 IMAD.IADD R58, R58, 0x1, -R11 ;  /* 0x000000013a3ac824 */ /* 0x000fe200078e0a0b */
[----:B------:R-:W-:Y:S01]  /*3600*/  ISETP.GT.U32.AND P4, PT, R11, R8, PT ;  /* 0x000000080b00720c */ /* 0x000fe20003f84070 */
[----:B------:R-:W-:-:S04]  /*3610*/  IMAD.HI.U32 R7, R13, R10, RZ ;  /* 0x0000000a0d077227 */ /* 0x000fc800078e00ff */
[----:B------:R-:W-:Y:S02]  /*3620*/  IMAD.MOV R4, RZ, RZ, -R4 ;  /* 0x000000ffff047224 */ /* 0x000fe400078e0a04 */
[----:B------:R-:W-:Y:S01]  /*3630*/  @!P3 IMAD.MOV R0, RZ, RZ, -R0 ;  /* 0x000000ffff00b224 */ /* 0x000fe200078e0a00 */
[----:B------:R-:W-:Y:S01]  /*3640*/  ISETP.GE.AND P3, PT, R17, RZ, PT ;  /* 0x000000ff1100720c */ /* 0x000fe20003f66270 */
[----:B------:R-:W-:Y:S01]  /*3650*/  IMAD.MOV R3, RZ, RZ, -R3 ;  /* 0x000000ffff037224 */ /* 0x000fe200078e0a03 */
[C---:B------:R-:W-:Y:S01]  /*3660*/  LOP3.LUT R17, R14.reuse, 0x82, RZ, 0xfc, !PT ;  /* 0x000000820e117812 */ /* 0x040fe200078efcff */
[----:B------:R-:W-:Y:S01]  /*3670*/  IMAD.MOV R7, RZ, RZ, -R7 ;  /* 0x000000ffff077224 */ /* 0x000fe200078e0a07 */
[----:B------:R1:W-:Y:S01]  /*3680*/  STL [R1+0x32c], R0 ;  /* 0x00032c0001007387 */ /* 0x0003e20000100800 */
[----:B------:R-:W-:Y:S01]  /*3690*/  IMAD R55, R11, R4, R16 ;  /* 0x000000040b377224 */ /* 0x000fe200078e0210 */
[----:B------:R-:W-:Y:S01]  /*36a0*/  LOP3.LUT R16, R14, 0x76, RZ, 0xfc, !PT ;  /* 0x000000760e107812 */ /* 0x000fe200078efcff */
[----:B------:R-:W-:-:S02]  /*36b0*/  @!P1 IMAD.IADD R6, R6, 0x1, -R11 ;  /* 0x0000000106069824 */ /* 0x000fc400078e0a0b */
[C---:B------:R-:W-:Y:S01]  /*36c0*/  IMAD R56, R11.reuse, R3, R56 ;  /* 0x000000030b387224 */ /* 0x040fe200078e0238 */
[C---:B------:R-:W-:Y:S01]  /*36d0*/  ISETP.GT.U32.AND P1, PT, R11.reuse, R55, PT ;  /* 0x000000370b00720c */ /* 0x040fe20003f24070 */
[C---:B------:R-:W-:Y:S01]  /*36e0*/  IMAD R4, R11.reuse, R7, R10 ;  /* 0x000000070b047224 */ /* 0x040fe200078e020a */
[----:B------:R-:W-:Y:S01]  /*36f0*/  IABS R10, R16 ;  /* 0x00000010000a7213 */ /* 0x000fe20000000000 */
[----:B------:R-:W-:Y:S01]  /*3700*/  @!P0 IMAD.MOV R58, RZ, RZ, -R58 ;  /* 0x000000ffff3a8224 */ /* 0x000fe200078e0a3a */
[C---:B------:R-:W-:Y:S01]  /*3710*/  ISETP.GT.U32.AND P0, PT, R11.reuse, R56, PT ;  /* 0x000000380b00720c */ /* 0x040fe20003f04070 */
[----:B-1----:R-:W-:Y:S01]  /*3720*/  IMAD.MOV.U32 R0, RZ, RZ, R6 ;  /* 0x000000ffff007224 */ /* 0x002fe200078e0006 */
[----:B------:R-:W-:Y:S01]  /*3730*/  LOP3.LUT R6, R14, 0x78, RZ, 0xfc, !PT ;  /* 0x000000780e067812 */ /* 0x000fe200078efcff */
[----:B------:R-:W-:Y:S01]  /*3740*/  @!P4 IMAD.IADD R8, R8, 0x1, -R11 ;  /* 0x000000010808c824 */ /* 0x000fe200078e0a0b */
[----:B------:R-:W-:Y:S01]  /*3750*/  LOP3.LUT R7, R14, 0x7a, RZ, 0xfc, !PT ;  /* 0x0000007a0e077812 */ /* 0x000fe200078efcff */
[----:B------:R-:W-:Y:S01]  /*3760*/  @!P6 IMAD.MOV R0, RZ, RZ, -R0 ;  /* 0x000000ffff00e224 */ /* 0x000fe200078e0a00 */
[----:B------:R-:W-:Y:S01]  /*3770*/  ISETP.GT.U32.AND P6, PT, R11, R4, PT ;  /* 0x000000040b00720c */ /* 0x000fe20003fc4070 */
[----:B------:R-:W-:Y:S01]  /*3780*/  IMAD.HI.U32 R3, R13, R10, RZ ;  /* 0x0000000a0d037227 */ /* 0x000fe200078e00ff */
[----:B------:R-:W-:-:S02]  /*3790*/  ISETP.GT.U32.AND P4, PT, R11, R8, PT ;  /* 0x000000080b00720c */ /* 0x000fc40003f84070 */
[----:B------:R-:W-:Y:S01]  /*37a0*/  IABS R54, R6 ;  /* 0x0000000600367213 */ /* 0x000fe20000000000 */
[--C-:B------:R-:W-:Y:S01]  /*37b0*/  @!P1 IMAD.IADD R55, R55, 0x1, -R11.reuse ;  /* 0x0000000137379824 */ /* 0x100fe200078e0a0b */
[----:B------:R1:W-:Y:S01]  /*37c0*/  STL [R1+0x344], R0 ;  /* 0x0003440001007387 */ /* 0x0003e20000100800 */
[----:B------:R-:W-:Y:S02]  /*37d0*/  @!P5 IMAD.IADD R57, R57, 0x1, -R11 ;  /* 0x000000013939d824 */ /* 0x000fe400078e0a0b */
[----:B------:R-:W-:Y:S02]  /*37e0*/  IMAD.MOV R3, RZ, RZ, -R3 ;  /* 0x000000ffff037224 */ /* 0x000fe400078e0a03 */
[--C-:B------:R-:W-:Y:S01]  /*37f0*/  @!P0 IMAD.IADD R56, R56, 0x1, -R11.reuse ;  /* 0x0000000138388824 */ /* 0x100fe200078e0a0b */
[C---:B------:R-:W-:Y:S01]  /*3800*/  ISETP.GT.U32.AND P5, PT, R11.reuse, R57, PT ;  /* 0x000000390b00720c */ /* 0x040fe20003fa4070 */
[----:B------:R-:W-:Y:S01]  /*3810*/  @!P6 IMAD.IADD R4, R4, 0x1, -R11 ;  /* 0x000000010404e824 */ /* 0x000fe200078e0a0b */
[C---:B------:R-:W-:Y:S01]  /*3820*/  ISETP.GT.U32.AND P6, PT, R11.reuse, R55, PT ;  /* 0x000000370b00720c */ /* 0x040fe20003fc4070 */
[C---:B------:R-:W-:Y:S01]  /*3830*/  IMAD R10, R11.reuse, R3, R10 ;  /* 0x000000030b0a7224 */ /* 0x040fe200078e020a */
[----:B------:R-:W-:Y:S01]  /*3840*/  ISETP.GT.U32.AND P1, PT, R11, R56, PT ;  /* 0x000000380b00720c */ /* 0x000fe20003f24070 */
[----:B------:R-:W-:Y:S01]  /*3850*/  IMAD.HI.U32 R3, R13, R54, RZ ;  /* 0x000000360d037227 */ /* 0x000fe200078e00ff */
[----:B------:R-:W-:-:S03]  /*3860*/  ISETP.GE.AND P0, PT, R16, RZ, PT ;  /* 0x000000ff1000720c */ /* 0x000fc60003f06270 */
[----:B------:R-:W-:Y:S01]  /*3870*/  @!P4 IMAD.IADD R8, R8, 0x1, -R11 ;  /* 0x000000010808c824 */ /* 0x000fe200078e0a0b */
[----:B------:R-:W-:Y:S01]  /*3880*/  ISETP.GE.AND P4, PT, R9, RZ, PT ;  /* 0x000000ff0900720c */ /* 0x000fe20003f86270 */
[----:B------:R-:W-:Y:S02]  /*3890*/  IMAD.MOV R3, RZ, RZ, -R3 ;  /* 0x000000ffff037224 */ /* 0x000fe400078e0a03 */
[----:B-1----:R-:W-:Y:S01]  /*38a0*/  IMAD.MOV.U32 R0, RZ, RZ, R8 ;  /* 0x000000ffff007224 */ /* 0x002fe200078e0008 */
[----:B------:R-:W-:Y:S01]  /*38b0*/  IABS R8, R7 ;  /* 0x0000000700087213 */ /* 0x000fe20000000000 */
[C---:B------:R-:W-:Y:S02]  /*38c0*/  IMAD R54, R11.reuse, R3, R54 ;  /* 0x000000030b367224 */ /* 0x040fe400078e0236 */
[----:B------:R-:W-:Y:S01]  /*38d0*/  @!P3 IMAD.MOV R0, RZ, RZ, -R0 ;  /* 0x000000ffff00b224 */ /* 0x000fe200078e0a00 */
[----:B------:R-:W-:Y:S01]  /*38e0*/  ISETP.GT.U32.AND P3, PT, R11, R4, PT ;  /* 0x000000040b00720c */ /* 0x000fe20003f64070 */
[--C-:B------:R-:W-:Y:S01]  /*38f0*/  @!P6 IMAD.IADD R55, R55, 0x1, -R11.reuse ;  /* 0x000000013737e824 */ /* 0x100fe200078e0a0b */
[----:B------:R-:W-:Y:S01]  /*3900*/  ISETP.GT.U32.AND P6, PT, R11, R54, PT ;  /* 0x000000360b00720c */ /* 0x000fe20003fc4070 */
[--C-:B------:R-:W-:Y:S01]  /*3910*/  @!P5 IMAD.IADD R57, R57, 0x1, -R11.reuse ;  /* 0x000000013939d824 */ /* 0x100fe200078e0a0b */
[----:B------:R-:W-:Y:S01]  /*3920*/  ISETP.GE.AND P5, PT, R18, RZ, PT ;  /* 0x000000ff1200720c */ /* 0x000fe20003fa6270 */
[----:B------:R-:W-:Y:S01]  /*3930*/  @!P1 IMAD.IADD R56, R56, 0x1, -R11 ;  /* 0x0000000138389824 */ /* 0x000fe200078e0a0b */
[----:B------:R-:W-:Y:S01]  /*3940*/  ISETP.GT.U32.AND P1, PT, R11, R10, PT ;  /* 0x0000000a0b00720c */ /* 0x000fe20003f24070 */
[----:B------:R-:W-:Y:S01]  /*3950*/  @!P2 IMAD.MOV R57, RZ, RZ, -R57 ;  /* 0x000000ffff39a224 */ /* 0x000fe200078e0a39 */
[----:B------:R-:W-:Y:S01]  /*3960*/  ISETP.GE.AND P2, PT, R15, RZ, PT ;  /* 0x000000ff0f00720c */ /* 0x000fe20003f46270 */
[----:B------:R-:W-:Y:S01]  /*3970*/  VIADD R9, R12, 0x7e ;  /* 0x0000007e0c097836 */ /* 0x000fe20000000000 */
[----:B------:R-:W-:Y:S01]  /*3980*/  LOP3.LUT R15, R14, 0x7c, RZ, 0xfc, !PT ;  /* 0x0000007c0e0f7812 */ /* 0x000fe200078efcff */
[C---:B------:R-:W-:Y:S01]  /*3990*/  IMAD.HI.U32 R3, R13.reuse, R8, RZ ;  /* 0x000000080d037227 */ /* 0x040fe200078e00ff */
[----:B------:R1:W-:Y:S02]  /*39a0*/  STL [R1+0x34c], R0 ;  /* 0x00034c0001007387 */ /* 0x0003e40000100800 */
[----:B------:R-:W-:Y:S01]  /*39b0*/  IABS R16, R15 ;  /* 0x0000000f00107213 */ /* 0x000fe20000000000 */
[--C-:B------:R-:W-:Y:S01]  /*39c0*/  @!P3 IMAD.IADD R4, R4, 0x1, -R11.reuse ;  /* 0x000000010404b824 */ /* 0x100fe200078e0a0b */
[----:B------:R-:W-:Y:S01]  /*39d0*/  IABS R18, R9 ;  /* 0x0000000900127213 */ /* 0x000fe20000000000 */
[----:B------:R-:W-:Y:S01]  /*39e0*/  @!P6 IMAD.IADD R54, R54, 0x1, -R11 ;  /* 0x000000013636e824 */ /* 0x000fe200078e0a0b */
[----:B------:R-:W-:Y:S01]  /*39f0*/  ISETP.GE.AND P3, PT, R6, RZ, PT ;  /* 0x000000ff0600720c */ /* 0x000fe20003f66270 */
[----:B------:R-:W-:-:S03]  /*3a00*/  IMAD.HI.U32 R6, R13, R16, RZ ;  /* 0x000000100d067227 */ /* 0x000fc600078e00ff */
[----:B------:R-:W-:Y:S01]  /*3a10*/  ISETP.GT.U32.AND P6, PT, R11, R54, PT ;  /* 0x000000360b00720c */ /* 0x000fe20003fc4070 */
[----:B------:R-:W-:Y:S02]  /*3a20*/  IMAD.MOV R3, RZ, RZ, -R3 ;  /* 0x000000ffff037224 */ /* 0x000fe400078e0a03 */
[----:B------:R-:W-:Y:S01]  /*3a30*/  @!P1 IMAD.IADD R10, R10, 0x1, -R11 ;  /* 0x000000010a0a9824 */ /* 0x000fe200078e0a0b */
[----:B------:R-:W-:Y:S01]  /*3a40*/  ISETP.GE.AND P1, PT, R7, RZ, PT ;  /* 0x000000ff0700720c */ /* 0x000fe20003f26270 */
[----:B------:R-:W-:-:S04]  /*3a50*/  IMAD.HI.U32 R7, R13, R18, RZ ;  /* 0x000000120d077227 */ /* 0x000fc800078e00ff */
[----:B------:R-:W-:Y:S02]  /*3a60*/  IMAD.MOV R6, RZ, RZ, -R6 ;  /* 0x000000ffff067224 */ /* 0x000fe400078e0a06 */
[C---:B------:R-:W-:Y:S02]  /*3a70*/  IMAD R53, R11.reuse, R3, R8 ;  /* 0x000000030b357224 */ /* 0x040fe400078e0208 */
[----:B------:R-:W-:Y:S02]  /*3a80*/  IMAD.MOV R7, RZ, RZ, -R7 ;  /* 0x000000ffff077224 */ /* 0x000fe400078e0a07 */
[C---:B------:R-:W-:Y:S01]  /*3a90*/  IMAD R6, R11.reuse, R6, R16 ;  /* 0x000000060b067224 */ /* 0x040fe200078e0210 */
[----:B------:R-:W-:Y:S01]  /*3aa0*/  IABS R16, R17 ;  /* 0x0000001100107213 */ /* 0x000fe20000000000 */
[----:B-1----:R-:W-:Y:S02]  /*3ab0*/  IMAD.MOV.U32 R0, RZ, RZ, R4 ;  /* 0x000000ffff007224 */ /* 0x002fe400078e0004 */
[----:B------:R-:W-:Y:S01]  /*3ac0*/  @!P2 IMAD.MOV R55, RZ, RZ, -R55 ;  /* 0x000000ffff37a224 */ /* 0x000fe200078e0a37 */
[C---:B------:R-:W-:Y:S01]  /*3ad0*/  ISETP.GT.U32.AND P2, PT, R11.reuse, R53, PT ;  /* 0x000000350b00720c */ /* 0x040fe20003f44070 */
[C---:B------:R-:W-:Y:S01]  /*3ae0*/  IMAD R8, R11.reuse, R7, R18 ;  /* 0x000000070b087224 */ /* 0x040fe200078e0212 */
[----:B------:R-:W-:Y:S01]  /*3af0*/  LOP3.LUT R18, R14, 0x80, RZ, 0xfc, !PT ;  /* 0x000000800e127812 */ /* 0x000fe200078efcff */
[----:B------:R-:W-:Y:S01]  /*3b00*/  @!P4 IMAD.MOV R0, RZ, RZ, -R0 ;  /* 0x000000ffff00c224 */ /* 0x000fe200078e0a00 */
[C---:B------:R-:W-:Y:S01]  /*3b10*/  ISETP.GT.U32.AND P4, PT, R11.reuse, R6, PT ;  /* 0x000000060b00720c */ /* 0x040fe20003f84070 */
[--C-:B------:R-:W-:Y:S01]  /*3b20*/  @!P6 IMAD.IADD R54, R54, 0x1, -R11.reuse ;  /* 0x000000013636e824 */ /* 0x100fe200078e0a0b */
[C---:B------:R-:W-:Y:S01]  /*3b30*/  ISETP.GT.U32.AND P6, PT, R11.reuse, R8, PT ;  /* 0x000000080b00720c */ /* 0x040fe20003fc4070 */
[----:B------:R-:W-:Y:S01]  /*3b40*/  @!P5 IMAD.MOV R56, RZ, RZ, -R56 ;  /* 0x000000ffff38d224 */ /* 0x000fe200078e0a38 */
[----:B------:R-:W-:Y:S01]  /*3b50*/  IABS R52, R18 ;  /* 0x0000001200347213 */ /* 0x000fe20000000000 */
[----:B------:R1:W-:Y:S01]  /*3b60*/  STL [R1+0x364], R0 ;  /* 0x0003640001007387 */ /* 0x0003e20000100800 */
[----:B------:R-:W-:Y:S01]  /*3b70*/  ISETP.GT.U32.AND P5, PT, R11, R10, PT ;  /* 0x0000000a0b00720c */ /* 0x000fe20003fa4070 */
[----:B------:R-:W-:Y:S01]  /*3b80*/  @!P3 IMAD.MOV R54, RZ, RZ, -R54 ;  /* 0x000000ffff36b224 */ /* 0x000fe200078e0a36 */
[----:B------:R-:W-:Y:S01]  /*3b90*/  LOP3.LUT R7, R14, 0x84, RZ, 0xfc, !PT ;  /* 0x000000840e077812 */ /* 0x000fe200078efcff */
[----:B------:R-:W-:Y:S01]  /*3ba0*/  @!P2 IMAD.IADD R53, R53, 0x1, -R11 ;  /* 0x000000013535a824 */ /* 0x000fe200078e0a0b */
[----:B------:R-:W-:Y:S01]  /*3bb0*/  ISETP.GE.AND P2, PT, R9, RZ, PT ;  /* 0x000000ff0900720c */ /* 0x000fe20003f46270 */
[----:B------:R-:W-:-:S04]  /*3bc0*/  IMAD.HI.U32 R3, R13, R52, RZ ;  /* 0x000000340d037227 */ /* 0x000fc800078e00ff */
[--C-:B------:R-:W-:Y:S01]  /*3bd0*/  @!P4 IMAD.IADD R6, R6, 0x1, -R11.reuse ;  /* 0x000000010606c824 */ /* 0x100fe200078e0a0b */
[C---:B------:R-:W-:Y:S01]  /*3be0*/  ISETP.GT.U32.AND P4, PT, R11.reuse, R53, PT ;  /* 0x000000350b00720c */ /* 0x040fe20003f84070 */
[----:B------:R-:W-:Y:S02]  /*3bf0*/  @!P6 IMAD.IADD R8, R8, 0x1, -R11 ;  /* 0x000000010808e824 */ /* 0x000fe400078e0a0b */
[----:B------:R-:W-:Y:S01]  /*3c00*/  IMAD.MOV R4, RZ, RZ, -R3 ;  /* 0x000000ffff047224 */ /* 0x000fe200078e0a03 */
[----:B------:R-:W-:Y:S01]  /*3c10*/  ISETP.GT.U32.AND P6, PT, R11, R6, PT ;  /* 0x000000060b00720c */ /* 0x000fe20003fc4070 */
[----:B------:R-:W-:-:S04]  /*3c20*/  IMAD.HI.U32 R3, R13, R16, RZ ;  /* 0x000000100d037227 */ /* 0x000fc800078e00ff */
[----:B------:R-:W-:Y:S01]  /*3c30*/  IMAD R52, R11, R4, R52 ;  /* 0x000000040b347224 */ /* 0x000fe200078e0234 */
[----:B------:R-:W-:Y:S01]  /*3c40*/  IABS R4, R7 ;  /* 0x0000000700047213 */ /* 0x000fe20000000000 */
[----:B------:R-:W-:Y:S02]  /*3c50*/  IMAD.MOV R3, RZ, RZ, -R3 ;  /* 0x000000ffff037224 */ /* 0x000fe400078e0a03 */
[--C-:B------:R-:W-:Y:S01]  /*3c60*/  @!P4 IMAD.IADD R53, R53, 0x1, -R11.reuse ;  /* 0x000000013535c824 */ /* 0x100fe200078e0a0b */
[C---:B------:R-:W-:Y:S01]  /*3c70*/  ISETP.GT.U32.AND P4, PT, R11.reuse, R52, PT ;  /* 0x000000340b00720c */ /* 0x040fe20003f84070 */
[C---:B------:R-:W-:Y:S01]  /*3c80*/  IMAD R51, R11.reuse, R3, R16 ;  /* 0x000000030b337224 */ /* 0x040fe200078e0210 */
[----:B------:R-:W-:Y:S01]  /*3c90*/  LOP3.LUT R16, R14, 0x88, RZ, 0xfc, !PT ;  /* 0x000000880e107812 */ /* 0x000fe200078efcff */
[--C-:B------:R-:W-:Y:S02]  /*3ca0*/  @!P6 IMAD.IADD R6, R6, 0x1, -R11.reuse ;  /* 0x000000010606e824 */ /* 0x100fe400078e0a0b */
[----:B------:R-:W-:Y:S01]  /*3cb0*/  @!P5 IMAD.IADD R10, R10, 0x1, -R11 ;  /* 0x000000010a0ad824 */ /* 0x000fe200078e0a0b */
[----:B------:R-:W-:Y:S01]  /*3cc0*/  ISETP.GT.U32.AND P6, PT, R11, R51, PT ;  /* 0x000000330b00720c */ /* 0x000fe20003fc4070 */
[----:B------:R-:W-:Y:S01]  /*3cd0*/  IMAD.HI.U32 R3, R13, R4, RZ ;  /* 0x000000040d037227 */ /* 0x000fe200078e00ff */
[----:B------:R-:W-:-:S02]  /*3ce0*/  ISETP.GE.AND P5, PT, R15, RZ, PT ;  /* 0x000000ff0f00720c */ /* 0x000fc40003fa6270 */
[----:B------:R-:W-:Y:S01]  /*3cf0*/  LOP3.LUT R15, R14, 0x86, RZ, 0xfc, !PT ;  /* 0x000000860e0f7812 */ /* 0x000fe200078efcff */
[----:B-1----:R-:W-:Y:S01]  /*3d00*/  IMAD.MOV.U32 R0, RZ, RZ, R10 ;  /* 0x000000ffff007224 */ /* 0x002fe200078e000a */
[----:B------:R-:W-:Y:S01]  /*3d10*/  IABS R50, R16 ;  /* 0x0000001000327213 */ /* 0x000fe20000000000 */
[----:B------:R-:W-:Y:S01]  /*3d20*/  @!P4 IMAD.IADD R52, R52, 0x1, -R11 ;  /* 0x000000013434c824 */ /* 0x000fe200078e0a0b */
[----:B------:R-:W-:Y:S01]  /*3d30*/  IABS R10, R15 ;  /* 0x0000000f000a7213 */ /* 0x000fe20000000000 */
[----:B------:R-:W-:Y:S01]  /*3d40*/  IMAD.MOV R9, RZ, RZ, -R3 ;  /* 0x000000ffff097224 */ /* 0x000fe200078e0a03 */
[----:B------:R-:W-:Y:S01]  /*3d50*/  ISETP.GE.AND P4, PT, R17, RZ, PT ;  /* 0x000000ff1100720c */ /* 0x000fe20003f86270 */
[----:B------:R-:W-:Y:S01]  /*3d60*/  @!P0 IMAD.MOV R0, RZ, RZ, -R0 ;  /* 0x000000ffff008224 */ /* 0x000fe200078e0a00 */
[----:B------:R-:W-:Y:S01]  /*3d70*/  ISETP.GT.U32.AND P0, PT, R11, R8, PT ;  /* 0x000000080b00720c */ /* 0x000fe20003f04070 */
[----:B------:R-:W-:Y:S01]  /*3d80*/  @!P6 IMAD.IADD R51, R51, 0x1, -R11 ;  /* 0x000000013333e824 */ /* 0x000fe200078e0a0b */
[----:B------:R-:W-:Y:S01]  /*3d90*/  ISETP.GT.U32.AND P6, PT, R11, R52, PT ;  /* 0x000000340b00720c */ /* 0x000fe20003fc4070 */
[----:B------:R-:W-:Y:S01]  /*3da0*/  IMAD.HI.U32 R3, R13, R10, RZ ;  /* 0x0000000a0d037227 */ /* 0x000fe200078e00ff */
[----:B------:R1:W-:Y:S03]  /*3db0*/  STL [R1+0x36c], R0 ;  /* 0x00036c0001007387 */ /* 0x0003e60000100800 */
[----:B------:R-:W-:-:S02]  /*3dc0*/  IMAD R4, R11, R9, R4 ;  /* 0x000000090b047224 */ /* 0x000fc400078e0204 */
[----:B------:R-:W-:Y:S02]  /*3dd0*/  IMAD.MOV R9, RZ, RZ, -R3 ;  /* 0x000000ffff097224 */ /* 0x000fe400078e0a03 */
[----:B------:R-:W-:Y:S01]  /*3de0*/  IMAD.MOV.U32 R19, RZ, RZ, R6 ;  /* 0x000000ffff137224 */ /* 0x000fe200078e0006 */
[C---:B------:R-:W-:Y:S01]  /*3df0*/  ISETP.GT.U32.AND P3, PT, R11.reuse, R4, PT ;  /* 0x000000040b00720c */ /* 0x040fe20003f64070 */
[C---:B------:R-:W-:Y:S02]  /*3e00*/  IMAD R6, R11.reuse, R9, R10 ;  /* 0x000000090b067224 */ /* 0x040fe400078e020a */
[----:B------:R-:W-:Y:S01]  /*3e10*/  @!P1 IMAD.MOV R53, RZ, RZ, -R53 ;  /* 0x000000ffff359224 */ /* 0x000fe200078e0a35 */
[C---:B------:R-:W-:Y:S01]  /*3e20*/  ISETP.GT.U32.AND P1, PT, R11.reuse, R51, PT ;  /* 0x000000330b00720c */ /* 0x040fe20003f24070 */
[----:B------:R-:W-:Y:S01]  /*3e30*/  @!P6 IMAD.IADD R52, R52, 0x1, -R11 ;  /* 0x000000013434e824 */ /* 0x000fe200078e0a0b */
[----:B------:R-:W-:Y:S01]  /*3e40*/  ISETP.GT.U32.AND P6, PT, R11, R6, PT ;  /* 0x000000060b00720c */ /* 0x000fe20003fc4070 */
[----:B------:R-:W-:Y:S01]  /*3e50*/  @!P5 IMAD.MOV R19, RZ, RZ, -R19 ;  /* 0x000000ffff13d224 */ /* 0x000fe200078e0a13 */
[----:B------:R-:W-:Y:S01]  /*3e60*/  ISETP.GE.AND P5, PT, R7, RZ, PT ;  /* 0x000000ff0700720c */ /* 0x000fe20003fa6270 */
[----:B------:R-:W-:Y:S01]  /*3e70*/  @!P0 IMAD.IADD R8, R8, 0x1, -R11 ;  /* 0x0000000108088824 */ /* 0x000fe200078e0a0b */
[----:B------:R-:W-:Y:S01]  /*3e80*/  LOP3.LUT R7, R14, 0x8a, RZ, 0xfc, !PT ;  /* 0x0000008a0e077812 */ /* 0x000fe200078efcff */
[----:B------:R-:W-:Y:S01]  /*3e90*/  IMAD.HI.U32 R3, R13, R50, RZ ;  /* 0x000000320d037227 */ /* 0x000fe200078e00ff */
[----:B------:R-:W-:Y:S01]  /*3ea0*/  ISETP.GE.AND P0, PT, R18, RZ, PT ;  /* 0x000000ff1200720c */ /* 0x000fe20003f06270 */
[----:B------:R-:W-:Y:S02]  /*3eb0*/  STL [R1+0x384], R19 ;  /* 0x0003841301007387 */ /* 0x000fe40000100800 */
[----:B-1----:R-:W-:Y:S01]  /*3ec0*/  IMAD.MOV.U32 R0, RZ, RZ, R8 ;  /* 0x000000ffff007224 */ /* 0x002fe200078e0008 */
[----:B------:R-:W-:Y:S01]  /*3ed0*/  IABS R8, R7 ;  /* 0x0000000700087213 */ /* 0x000fe20000000000 */
[----:B------:R-:W-:-:S02]  /*3ee0*/  IMAD.MOV R3, RZ, RZ, -R3 ;  /* 0x000000ffff037224 */ /* 0x000fc400078e0a03 */
[--C-:B------:R-:W-:Y:S01]  /*3ef0*/  @!P3 IMAD.IADD R4, R4, 0x1, -R11.reuse ;  /* 0x000000010404b824 */ /* 0x100fe200078e0a0b */
[----:B------:R-:W-:Y:S01]  /*3f00*/  ISETP.GE.AND P3, PT, R7, RZ, PT ;  /* 0x000000ff0700720c */ /* 0x000fe20003f66270 */
[--C-:B------:R-:W-:Y:S01]  /*3f10*/  @!P1 IMAD.IADD R51, R51, 0x1, -R11.reuse ;  /* 0x0000000133339824 */ /* 0x100fe200078e0a0b */
[----:B------:R-:W-:Y:S01]  /*3f20*/  ISETP.GE.AND P1, PT, R16, RZ, PT ;  /* 0x000000ff1000720c */ /* 0x000fe20003f26270 */
[C---:B------:R-:W-:Y:S01]  /*3f30*/  IMAD R50, R11.reuse, R3, R50 ;  /* 0x000000030b327224 */ /* 0x040fe200078e0232 */
[----:B------:R-:W-:Y:S01]  /*3f40*/  LOP3.LUT R3, R14, 0x90, RZ, 0xfc, !PT ;  /* 0x000000900e037812 */ /* 0x000fe200078efcff */
[----:B------:R-:W-:Y:S01]  /*3f50*/  @!P6 IMAD.IADD R6, R6, 0x1, -R11 ;  /* 0x000000010606e824 */ /* 0x000fe200078e0a0b */
[----:B------:R-:W-:Y:S01]  /*3f60*/  ISETP.GT.U32.AND P6, PT, R11, R4, PT ;  /* 0x000000040b00720c */ /* 0x000fe20003fc4070 */
[----:B------:R-:W-:Y:S01]  /*3f70*/  IMAD.HI.U32 R7, R13, R8, RZ ;  /* 0x000000080d077227 */ /* 0x000fe200078e00ff */
[----:B------:R-:W-:-:S03]  /*3f80*/  IABS R48, R3 ;  /* 0x0000000300307213 */ /* 0x000fc60000000000 */
[----:B------:R-:W-:Y:S01]  /*3f90*/  @!P4 IMAD.MOV R51, RZ, RZ, -R51 ;  /* 0x000000ffff33c224 */ /* 0x000fe200078e0a33 */
[C---:B------:R-:W-:Y:S01]  /*3fa0*/  ISETP.GT.U32.AND P4, PT, R11.reuse, R50, PT ;  /* 0x000000320b00720c */ /* 0x040fe20003f84070 */
[----:B------:R-:W-:Y:S02]  /*3fb0*/  IMAD.MOV R7, RZ, RZ, -R7 ;  /* 0x000000ffff077224 */ /* 0x000fe400078e0a07 */
[----:B------:R-:W-:Y:S01]  /*3fc0*/  @!P0 IMAD.MOV R52, RZ, RZ, -R52 ;  /* 0x000000ffff348224 */ /* 0x000fe200078e0a34 */
[----:B------:R-:W-:Y:S01]  /*3fd0*/  ISETP.GT.U32.AND P0, PT, R11, R6, PT ;  /* 0x000000060b00720c */ /* 0x000fe20003f04070 */
[----:B------:R-:W-:Y:S01]  /*3fe0*/  @!P2 IMAD.MOV R0, RZ, RZ, -R0 ;  /* 0x000000ffff00a224 */ /* 0x000fe200078e0a00 */
[----:B------:R-:W-:Y:S01]  /*3ff0*/  ISETP.GE.AND P2, PT, R15, RZ, PT ;  /* 0x000000ff0f00720c */ /* 0x000fe20003f46270 */
[C---:B------:R-:W-:Y:S01]  /*4000*/  IMAD R49, R11.reuse, R7, R8 ;  /* 0x000000070b317224 */ /* 0x040fe200078e0208 */
[----:B------:R-:W-:Y:S01]  /*4010*/  LOP3.LUT R15, R14, 0x8c, RZ, 0xfc, !PT ;  /* 0x0000008c0e0f7812 */ /* 0x000fe200078efcff */
[----:B------:R-:W-:Y:S01]  /*4020*/  VIADD R9, R12, 0x8e ;  /* 0x0000008e0c097836 */ /* 0x000fe20000000000 */
[----:B------:R1:W-:Y:S01]  /*4030*/  STL [R1+0x38c], R0 ;  /* 0x00038c0001007387 */ /* 0x0003e20000100800 */
[--C-:B------:R-:W-:Y:S01]  /*4040*/  @!P6 IMAD.IADD R4, R4, 0x1, -R11.reuse ;  /* 0x000000010404e824 */ /* 0x100fe200078e0a0b */
[----:B------:R-:W-:Y:S01]  /*4050*/  IABS R10, R15 ;  /* 0x0000000f000a7213 */ /* 0x000fe20000000000 */
[----:B------:R-:W-:Y:S01]  /*4060*/  @!P4 IMAD.IADD R50, R50, 0x1, -R11 ;  /* 0x000000013232c824 */ /* 0x000fe200078e0a0b */
[----:B------:R-:W-:Y:S01]  /*4070*/  ISETP.GT.U32.AND P6, PT, R11, R49, PT ;  /* 0x000000310b00720c */ /* 0x000fe20003fc4070 */
[----:B------:R-:W-:Y:S01]  /*4080*/  VIADD R17, R12, 0x9e ;  /* 0x0000009e0c117836 */ /* 0x000fe20000000000 */
[----:B------:R-:W-:Y:S01]  /*4090*/  IABS R16, R9 ;  /* 0x0000000900107213 */ /* 0x000fe20000000000 */
[----:B------:R-:W-:Y:S01]  /*40a0*/  IMAD.HI.U32 R7, R13, R10, RZ ;  /* 0x0000000a0d077227 */ /* 0x000fe200078e00ff */
[----:B------:R-:W-:-:S02]  /*40b0*/  ISETP.GE.AND P4, PT, R9, RZ, PT ;  /* 0x000000ff0900720c */ /* 0x000fc40003f86270 */
[----:B------:R-:W-:Y:S01]  /*40c0*/  LOP3.LUT R9, R14, 0x98, RZ, 0xfc, !PT ;  /* 0x000000980e097812 */ /* 0x000fe200078efcff */
[----:B-1----:R-:W-:Y:S02]  /*40d0*/  IMAD.MOV.U32 R0, RZ, RZ, R4 ;  /* 0x000000ffff007224 */ /* 0x002fe400078e0004 */
[----:B------:R-:W-:Y:S01]  /*40e0*/  @!P0 IMAD.IADD R6, R6, 0x1, -R11 ;  /* 0x0000000106068824 */ /* 0x000fe200078e0a0b */
[----:B------:R-:W-:Y:S01]  /*40f0*/  ISETP.GE.AND P0, PT, R15, RZ, PT ;  /* 0x000000ff0f00720c */ /* 0x000fe20003f06270 */
[----:B------:R-:W-:Y:S01]  /*4100*/  @!P5 IMAD.MOV R0, RZ, RZ, -R0 ;  /* 0x000000ffff00d224 */ /* 0x000fe200078e0a00 */
[----:B------:R-:W-:Y:S01]  /*4110*/  ISETP.GT.U32.AND P5, PT, R11, R50, PT ;  /* 0x000000320b00720c */ /* 0x000fe20003fa4070 */
[----:B------:R-:W-:Y:S01]  /*4120*/  IMAD.HI.U32 R8, R13, R16, RZ ;  /* 0x000000100d087227 */ /* 0x000fe200078e00ff */
[----:B------:R-:W-:Y:S02]  /*4130*/  IABS R46, R9 ;  /* 0x00000009002e7213 */ /* 0x000fe40000000000 */
[----:B------:R1:W-:Y:S01]  /*4140*/  STL [R1+0x3a4], R0 ;  /* 0x0003a40001007387 */ /* 0x0003e20000100800 */
[----:B------:R-:W-:-:S02]  /*4150*/  IMAD.MOV R15, RZ, RZ, -R7 ;  /* 0x000000ffff0f7224 */ /* 0x000fc400078e0a07 */
[----:B------:R-:W-:Y:S02]  /*4160*/  IMAD.MOV R8, RZ, RZ, -R8 ;  /* 0x000000ffff087224 */ /* 0x000fe400078e0a08 */
[----:B------:R-:W-:Y:S01]  /*4170*/  IMAD R10, R11, R15, R10 ;  /* 0x0000000f0b0a7224 */ /* 0x000fe200078e020a */
[C---:B------:R-:W-:Y:S01]  /*4180*/  LOP3.LUT R15, R14.reuse, 0x94, RZ, 0xfc, !PT ;  /* 0x000000940e0f7812 */ /* 0x040fe200078efcff */
[----:B------:R-:W-:Y:S02]  /*4190*/  @!P6 IMAD.IADD R49, R49, 0x1, -R11 ;  /* 0x000000013131e824 */ /* 0x000fe400078e0a0b */
[C---:B------:R-:W-:Y:S01]  /*41a0*/  IMAD R16, R11.reuse, R8, R16 ;  /* 0x000000080b107224 */ /* 0x040fe200078e0210 */
[----:B------:R-:W-:Y:S01]  /*41b0*/  LOP3.LUT R8, R14, 0x96, RZ, 0xfc, !PT ;  /* 0x000000960e087812 */ /* 0x000fe200078efcff */
[----:B-1----:R-:W-:Y:S01]  /*41c0*/  IMAD.MOV.U32 R0, RZ, RZ, R6 ;  /* 0x000000ffff007224 */ /* 0x002fe200078e0006 */
[----:B------:R-:W-:Y:S01]  /*41d0*/  ISETP.GT.U32.AND P6, PT, R11, R49, PT ;  /* 0x000000310b00720c */ /* 0x000fe20003fc4070 */
[----:B------:R-:W-:Y:S01]  /*41e0*/  IMAD.HI.U32 R7, R13, R48, RZ ;  /* 0x000000300d077227 */ /* 0x000fe200078e00ff */
[----:B------:R-:W-:-:S02]  /*41f0*/  IABS R6, R15 ;  /* 0x0000000f00067213 */ /* 0x000fc40000000000 */
[----:B------:R-:W-:Y:S01]  /*4200*/  IABS R18, R8 ;  /* 0x0000000800127213 */ /* 0x000fe20000000000 */
[----:B------:R-:W-:Y:S01]  /*4210*/  @!P2 IMAD.MOV R0, RZ, RZ, -R0 ;  /* 0x000000ffff00a224 */ /* 0x000fe200078e0a00 */
[C---:B------:R-:W-:Y:S01]  /*4220*/  ISETP.GT.U32.AND P2, PT, R11.reuse, R10, PT ;  /* 0x0000000a0b00720c */ /* 0x040fe20003f44070 */
[----:B------:R-:W-:Y:S01]  /*4230*/  @!P5 IMAD.IADD R50, R50, 0x1, -R11 ;  /* 0x000000013232d824 */ /* 0x000fe200078e0a0b */
[C---:B------:R-:W-:Y:S01]  /*4240*/  ISETP.GT.U32.AND P5, PT, R11.reuse, R16, PT ;  /* 0x000000100b00720c */ /* 0x040fe20003fa4070 */
[----:B------:R-:W-:Y:S01]  /*4250*/  IMAD.MOV R7, RZ, RZ, -R7 ;  /* 0x000000ffff077224 */ /* 0x000fe200078e0a07 */
[----:B------:R1:W-:Y:S01]  /*4260*/  STL [R1+0x3ac], R0 ;  /* 0x0003ac0001007387 */ /* 0x0003e20000100800 */
[----:B------:R-:W-:Y:S02]  /*4270*/  @!P1 IMAD.MOV R50, RZ, RZ, -R50 ;  /* 0x000000ffff329224 */ /* 0x000fe400078e0a32 */
[----:B------:R-:W-:Y:S01]  /*4280*/  IMAD R48, R11, R7, R48 ;  /* 0x000000070b307224 */ /* 0x000fe200078e0230 */
[----:B------:R-:W-:Y:S01]  /*4290*/  LOP3.LUT R7, R14, 0x92, RZ, 0xfc, !PT ;  /* 0x000000920e077812 */ /* 0x000fe200078efcff */
[----:B------:R-:W-:-:S03]  /*42a0*/  @!P6 IMAD.IADD R49, R49, 0x1, -R11 ;  /* 0x000000013131e824 */ /* 0x000fc600078e0a0b */
[----:B------:R-:W-:Y:S01]  /*42b0*/  IABS R4, R7 ;  /* 0x0000000700047213 */ /* 0x000fe20000000000 */
[--C-:B------:R-:W-:Y:S01]  /*42c0*/  @!P2 IMAD.IADD R10, R10, 0x1, -R11.reuse ;  /* 0x000000010a0aa824 */ /* 0x100fe200078e0a0b */
[----:B------:R-:W-:Y:S01]  /*42d0*/  ISETP.GT.U32.AND P6, PT, R11, R48, PT ;  /* 0x000000300b00720c */ /* 0x000fe20003fc4070 */
[----:B------:R-:W-:Y:S01]  /*42e0*/  @!P5 IMAD.IADD R16, R16, 0x1, -R11 ;  /* 0x000000011010d824 */ /* 0x000fe200078e0a0b */
[----:B------:R-:W-:Y:S01]  /*42f0*/  ISETP.GE.AND P2, PT, R3, RZ, PT ;  /* 0x000000ff0300720c */ /* 0x000fe20003f46270 */
[----:B------:R-:W-:Y:S01]  /*4300*/  IMAD.HI.U32 R47, R13, R4, RZ ;  /* 0x000000040d2f7227 */ /* 0x000fe200078e00ff */
[----:B------:R-:W-:-:S03]  /*4310*/  ISETP.GT.U32.AND P5, PT, R11, R10, PT ;  /* 0x0000000a0b00720c */ /* 0x000fc60003fa4070 */
[----:B------:R-:W-:Y:S02]  /*4320*/  IMAD.MOV R47, RZ, RZ, -R47 ;  /* 0x000000ffff2f7224 */ /* 0x000fe400078e0a2f */
[----:B------:R-:W-:-:S04]  /*4330*/  IMAD.HI.U32 R3, R13, R6, RZ ;  /* 0x000000060d037227 */ /* 0x000fc800078e00ff */
[--C-:B------:R-:W-:Y:S01]  /*4340*/  @!P6 IMAD.IADD R48, R48, 0x1, -R11.reuse ;  /* 0x000000013030e824 */ /* 0x100fe200078e0a0b */
[C---:B------:R-:W-:Y:S01]  /*4350*/  ISETP.GT.U32.AND P6, PT, R11.reuse, R16, PT ;  /* 0x000000100b00720c */ /* 0x040fe20003fc4070 */
[C---:B------:R-:W-:Y:S01]  /*4360*/  IMAD R47, R11.reuse, R47, R4 ;  /* 0x0000002f0b2f7224 */ /* 0x040fe200078e0204 */
[----:B------:R-:W-:Y:S01]  /*4370*/  LOP3.LUT R4, R14, 0x9a, RZ, 0xfc, !PT ;  /* 0x0000009a0e047812 */ /* 0x000fe200078efcff */
[----:B------:R-:W-:Y:S01]  /*4380*/  @!P5 IMAD.IADD R10, R10, 0x1, -R11 ;  /* 0x000000010a0ad824 */ /* 0x000fe200078e0a0b */
[C---:B------:R-:W-:Y:S01]  /*4390*/  ISETP.GT.U32.AND P1, PT, R11.reuse, R48, PT ;  /* 0x000000300b00720c */ /* 0x040fe20003f24070 */
[----:B------:R-:W-:Y:S01]  /*43a0*/  @!P3 IMAD.MOV R49, RZ, RZ, -R49 ;  /* 0x000000ffff31b224 */ /* 0x000fe200078e0a31 */
[----:B------:R-:W-:Y:S01]  /*43b0*/  ISETP.GT.U32.AND P5, PT, R11, R47, PT ;  /* 0x0000002f0b00720c */ /* 0x000fe20003fa4070 */
[----:B-1----:R-:W-:Y:S01]  /*43c0*/  IMAD.MOV.U32 R0, RZ, RZ, R10 ;  /* 0x000000ffff007224 */ /* 0x002fe200078e000a */
[----:B------:R-:W-:Y:S01]  /*43d0*/  ISETP.GE.AND P3, PT, R7, RZ, PT ;  /* 0x000000ff0700720c */ /* 0x000fe20003f66270 */
[----:B------:R-:W-:Y:S01]  /*43e0*/  IMAD.MOV R3, RZ, RZ, -R3 ;  /* 0x000000ffff037224 */ /* 0x000fe200078e0a03 */
[----:B------:R-:W-:Y:S01]  /*43f0*/  IABS R45, R4 ;  /* 0x00000004002d7213 */ /* 0x000fe20000000000 */
[----:B------:R-:W-:-:S04]  /*4400*/  IMAD.HI.U32 R7, R13, R46, RZ ;  /* 0x0000002e0d077227 */ /* 0x000fc800078e00ff */
[----:B------:R-:W-:Y:S02]  /*4410*/  @!P0 IMAD.MOV R0, RZ, RZ, -R0 ;  /* 0x000000ffff008224 */ /* 0x000fe400078e0a00 */
[C---:B------:R-:W-:Y:S02]  /*4420*/  IMAD R6, R11.reuse, R3, R6 ;  /* 0x000000030b067224 */ /* 0x040fe400078e0206 */
[----:B------:R-:W-:Y:S01]  /*4430*/  IMAD.MOV R7, RZ, RZ, -R7 ;  /* 0x000000ffff077224 */ /* 0x000fe200078e0a07 */
[----:B------:R1:W-:Y:S01]  /*4440*/  STL [R1+0x3c4], R0 ;  /* 0x0003c40001007387 */ /* 0x0003e20000100800 */
[--C-:B------:R-:W-:Y:S01]  /*4450*/  @!P6 IMAD.IADD R16, R16, 0x1, -R11.reuse ;  /* 0x000000011010e824 */ /* 0x100fe200078e0a0b */
[C---:B------:R-:W-:Y:S01]  /*4460*/  ISETP.GT.U32.AND P6, PT, R11.reuse, R6, PT ;  /* 0x000000060b00720c */ /* 0x040fe20003fc4070 */
[----:B------:R-:W-:Y:S01]  /*4470*/  IMAD R46, R11, R7, R46 ;  /* 0x000000070b2e7224 */ /* 0x000fe200078e022e */
[----:B------:R-:W-:Y:S01]  /*4480*/  LOP3.LUT R7, R14, 0x9c, RZ, 0xfc, !PT ;  /* 0x0000009c0e077812 */ /* 0x000fe200078efcff */
[----:B------:R-:W-:-:S02]  /*4490*/  @!P5 IMAD.IADD R47, R47, 0x1, -R11 ;  /* 0x000000012f2fd824 */ /* 0x000fc400078e0a0b */
[----:B------:R-:W-:-:S03]  /*44a0*/  IMAD.HI.U32 R3, R13, R18, RZ ;  /* 0x000000120d037227 */ /* 0x000fc600078e00ff */
[C---:B------:R-:W-:Y:S01]  /*44b0*/  ISETP.GT.U32.AND P0, PT, R11.reuse, R47, PT ;  /* 0x0000002f0b00720c */ /* 0x040fe20003f04070 */
[----:B-1----:R-:W-:Y:S02]  /*44c0*/  IMAD.MOV.U32 R0, RZ, RZ, R16 ;  /* 0x000000ffff007224 */ /* 0x002fe400078e0010 */
[----:B------:R-:W-:Y:S02]  /*44d0*/  IMAD.MOV R3, RZ, RZ, -R3 ;  /* 0x000000ffff037224 */ /* 0x000fe400078e0a03 */
[----:B------:R-:W-:Y:S01]  /*44e0*/  @!P4 IMAD.MOV R0, RZ, RZ, -R0 ;  /* 0x000000ffff00c224 */ /* 0x000fe200078e0a00 */
[----:B------:R-:W-:Y:S01]  /*44f0*/  ISETP.GT.U32.AND P4, PT, R11, R46, PT ;  /* 0x0000002e0b00720c */ /* 0x000fe20003f84070 */
[--C-:B------:R-:W-:Y:S01]  /*4500*/  @!P1 IMAD.IADD R48, R48, 0x1, -R11.reuse ;  /* 0x0000000130309824 */ /* 0x100fe200078e0a0b */
[----:B------:R-:W-:Y:S01]  /*4510*/  ISETP.GE.AND P1, PT, R15, RZ, PT ;  /* 0x000000ff0f00720c */ /* 0x000fe20003f26270 */
[C---:B------:R-:W-:Y:S01]  /*4520*/  IMAD R3, R11.reuse, R3, R18 ;  /* 0x000000030b037224 */ /* 0x040fe200078e0212 */
[----:B------:R-:W-:Y:S01]  /*4530*/  IABS R15, R7 ;  /* 0x00000007000f7213 */ /* 0x000fe20000000000 */
[--C-:B------:R-:W-:Y:S01]  /*4540*/  @!P6 IMAD.IADD R6, R6, 0x1, -R11.reuse ;  /* 0x000000010606e824 */ /* 0x100fe200078e0a0b */
[----:B------:R1:W-:Y:S01]  /*4550*/  STL [R1+0x3cc], R0 ;  /* 0x0003cc0001007387 */ /* 0x0003e20000100800 */
[----:B------:R-:W-:Y:S01]  /*4560*/  @!P2 IMAD.MOV R48, RZ, RZ, -R48 ;  /* 0x000000ffff30a224 */ /* 0x000fe200078e0a30 */
[----:B------:R-:W-:Y:S01]  /*4570*/  ISETP.GT.U32.AND P5, PT, R11, R3, PT ;  /* 0x000000030b00720c */ /* 0x000fe20003fa4070 */
[----:B------:R-:W-:Y:S01]  /*4580*/  @!P0 IMAD.IADD R47, R47, 0x1, -R11 ;  /* 0x000000012f2f8824 */ /* 0x000fe200078e0a0b */
[----:B------:R-:W-:Y:S01]  /*4590*/  ISETP.GT.U32.AND P6, PT, R11, R6, PT ;  /* 0x000000060b00720c */ /* 0x000fe20003fc4070 */
[----:B------:R-:W-:Y:S01]  /*45a0*/  IMAD.HI.U32 R10, R13, R45, RZ ;  /* 0x0000002d0d0a7227 */ /* 0x000fe200078e00ff */
[----:B------:R-:W-:-:S02]  /*45b0*/  ISETP.GE.AND P2, PT, R8, RZ, PT ;  /* 0x000000ff0800720c */ /* 0x000fc40003f46270 */
[----:B------:R-:W-:Y:S01]  /*45c0*/  ISETP.GE.AND P0, PT, R9, RZ, PT ;  /* 0x000000ff0900720c */ /* 0x000fe20003f06270 */
[----:B------:R-:W-:Y:S01]  /*45d0*/  @!P4 IMAD.IADD R46, R46, 0x1, -R11 ;  /* 0x000000012e2ec824 */ /* 0x000fe200078e0a0b */
[----:B------:R-:W-:Y:S01]  /*45e0*/  ISETP.GE.AND P4, PT, R4, RZ, PT ;  /* 0x000000ff0400720c */ /* 0x000fe20003f86270 */
[----:B------:R-:W-:Y:S01]  /*45f0*/  IMAD.MOV.U32 R8, RZ, RZ, R15 ;  /* 0x000000ffff087224 */ /* 0x000fe200078e000f */
[----:B------:R-:W-:Y:S01]  /*4600*/  LOP3.LUT R18, R14, 0xa6, RZ, 0xfc, !PT ;  /* 0x000000a60e127812 */ /* 0x000fe200078efcff */
[----:B------:R-:W-:Y:S01]  /*4610*/  @!P3 IMAD.MOV R47, RZ, RZ, -R47 ;  /* 0x000000ffff2fb224 */ /* 0x000fe200078e0a2f */
[----:B------:R-:W-:Y:S01]  /*4620*/  ISETP.GT.U32.AND P3, PT, R11, R46, PT ;  /* 0x0000002e0b00720c */ /* 0x000fe20003f64070 */
[----:B------:R-:W-:Y:S02]  /*4630*/  IMAD.MOV R10, RZ, RZ, -R10 ;  /* 0x000000ffff0a7224 */ /* 0x000fe400078e0a0a */
[----:B------:R-:W-:-:S04]  /*4640*/  IMAD.HI.U32 R9, R13, R8, RZ ;  /* 0x000000080d097227 */ /* 0x000fc800078e00ff */
[----:B------:R-:W-:Y:S01]  /*4650*/  IMAD R45, R11, R10, R45 ;  /* 0x0000000a0b2d7224 */ /* 0x000fe200078e022d */
[----:B------:R-:W-:Y:S01]  /*4660*/  LOP3.LUT R10, R14, 0xa8, RZ, 0xfc, !PT ;  /* 0x000000a80e0a7812 */ /* 0x000fe200078efcff */
[----:B------:R-:W-:Y:S02]  /*4670*/  IMAD.MOV R9, RZ, RZ, -R9 ;  /* 0x000000ffff097224 */ /* 0x000fe400078e0a09 */
[--C-:B------:R-:W-:Y:S01]  /*4680*/  @!P5 IMAD.IADD R3, R3, 0x1, -R11.reuse ;  /* 0x000000010303d824 */ /* 0x100fe200078e0a0b */
[----:B------:R-:W-:Y:S01]  /*4690*/  IABS R42, R10 ;  /* 0x0000000a002a7213 */ /* 0x000fe20000000000 */
[--C-:B------:R-:W-:Y:S01]  /*46a0*/  @!P6 IMAD.IADD R6, R6, 0x1, -R11.reuse ;  /* 0x000000010606e824 */ /* 0x100fe200078e0a0b */
[C---:B------:R-:W-:Y:S01]  /*46b0*/  ISETP.GT.U32.AND P6, PT, R11.reuse, R45, PT ;  /* 0x0000002d0b00720c */ /* 0x040fe20003fc4070 */
[C---:B------:R-:W-:Y:S01]  /*46c0*/  IMAD R4, R11.reuse, R9, R8 ;  /* 0x000000090b047224 */ /* 0x040fe200078e0208 */
[C---:B------:R-:W-:Y:S01]  /*46d0*/  ISETP.GT.U32.AND P5, PT, R11.reuse, R3, PT ;  /* 0x000000030b00720c */ /* 0x040fe20003fa4070 */
[----:B------:R-:W-:Y:S01]  /*46e0*/  @!P3 IMAD.IADD R46, R46, 0x1, -R11 ;  /* 0x000000012e2eb824 */ /* 0x000fe200078e0a0b */
[----:B------:R-:W-:Y:S01]  /*46f0*/  LOP3.LUT R9, R14, 0xaa, RZ, 0xfc, !PT ;  /* 0x000000aa0e097812 */ /* 0x000fe200078efcff */
[----:B-1----:R-:W-:Y:S01]  /*4700*/  IMAD.MOV.U32 R0, RZ, RZ, R6 ;  /* 0x000000ffff007224 */ /* 0x002fe200078e0006 */
[----:B------:R-:W-:Y:S01]  /*4710*/  ISETP.GT.U32.AND P3, PT, R11, R4, PT ;  /* 0x000000040b00720c */ /* 0x000fe20003f64070 */
[----:B------:R-:W-:Y:S01]  /*4720*/  @!P0 IMAD.MOV R46, RZ, RZ, -R46 ;  /* 0x000000ffff2e8224 */ /* 0x000fe200078e0a2e */
[----:B------:R-:W-:Y:S01]  /*4730*/  ISETP.GE.AND P0, PT, R43, RZ, PT ;  /* 0x000000ff2b00720c */ /* 0x000fe20003f06270 */
[----:B------:R-:W-:Y:S01]  /*4740*/  @!P1 IMAD.MOV R0, RZ, RZ, -R0 ;  /* 0x000000ffff009224 */ /* 0x000fe200078e0a00 */
[----:B------:R-:W-:-:S02]  /*4750*/  ISETP.GE.AND P1, PT, R17, RZ, PT ;  /* 0x000000ff1100720c */ /* 0x000fc40003f26270 */
[----:B------:R-:W-:Y:S01]  /*4760*/  IABS R17, R17 ;  /* 0x0000001100117213 */ /* 0x000fe20000000000 */
[--C-:B------:R-:W-:Y:S01]  /*4770*/  @!P6 IMAD.IADD R45, R45, 0x1, -R11.reuse ;  /* 0x000000012d2de824 */ /* 0x100fe200078e0a0b */
[----:B------:R1:W-:Y:S01]  /*4780*/  STL [R1+0x3e4], R0 ;  /* 0x0003e40001007387 */ /* 0x0003e20000100800 */
[--C-:B------:R-:W-:Y:S01]  /*4790*/  @!P5 IMAD.IADD R3, R3, 0x1, -R11.reuse ;  /* 0x000000010303d824 */ /* 0x100fe200078e0a0b */
[----:B------:R-:W-:Y:S02]  /*47a0*/  IABS R43, R43 ;  /* 0x0000002b002b7213 */ /* 0x000fe40000000000 */
[----:B------:R-:W-:Y:S01]  /*47b0*/  ISETP.GT.U32.AND P6, PT, R11, R45, PT ;  /* 0x0000002d0b00720c */ /* 0x000fe20003fc4070 */
[----:B------:R-:W-:Y:S01]  /*47c0*/  @!P3 IMAD.IADD R4, R4, 0x1, -R11 ;  /* 0x000000010404b824 */ /* 0x000fe200078e0a0b */
[----:B------:R-:W-:Y:S01]  /*47d0*/  ISETP.GE.AND P5, PT, R7, RZ, PT ;  /* 0x000000ff0700720c */ /* 0x000fe20003fa6270 */
[----:B------:R-:W-:Y:S01]  /*47e0*/  IMAD.HI.U32 R6, R13, R43, RZ ;  /* 0x0000002b0d067227 */ /* 0x000fe200078e00ff */
[----:B------:R-:W-:-:S02]  /*47f0*/  LOP3.LUT R7, R14, 0xa4, RZ, 0xfc, !PT ;  /* 0x000000a40e077812 */ /* 0x000fc400078efcff */
[----:B------:R-:W-:Y:S01]  /*4800*/  ISETP.GT.U32.AND P3, PT, R11, R4, PT ;  /* 0x000000040b00720c */ /* 0x000fe20003f64070 */
[----:B-1----:R-:W-:Y:S01]  /*4810*/  IMAD.MOV.U32 R0, RZ, RZ, R3 ;  /* 0x000000ffff007224 */ /* 0x002fe200078e0003 */
[----:B------:R-:W-:Y:S01]  /*4820*/  IABS R41, R9 ;  /* 0x0000000900297213 */ /* 0x000fe20000000000 */
[----:B------:R-:W-:-:S04]  /*4830*/  IMAD.HI.U32 R3, R13, R17, RZ ;  /* 0x000000110d037227 */ /* 0x000fc800078e00ff */
[----:B------:R-:W-:Y:S01]  /*4840*/  @!P2 IMAD.MOV R0, RZ, RZ, -R0 ;  /* 0x000000ffff00a224 */ /* 0x000fe200078e0a00 */
[----:B------:R-:W-:Y:S01]  /*4850*/  ISETP.GE.AND P2, PT, R44, RZ, PT ;  /* 0x000000ff2c00720c */ /* 0x000fe20003f46270 */
[----:B------:R-:W-:Y:S01]  /*4860*/  IMAD.MOV R3, RZ, RZ, -R3 ;  /* 0x000000ffff037224 */ /* 0x000fe200078e0a03 */
[----:B------:R-:W-:Y:S01]  /*4870*/  IABS R44, R44 ;  /* 0x0000002c002c7213 */ /* 0x000fe20000000000 */
[----:B------:R-:W-:Y:S01]  /*4880*/  @!P6 IMAD.IADD R45, R45, 0x1, -R11 ;  /* 0x000000012d2de824 */ /* 0x000fe200078e0a0b */
[----:B------:R1:W-:Y:S01]  /*4890*/  STL [R1+0x3f0], R0 ;  /* 0x0003f00001007387 */ /* 0x0003e20000100800 */
[----:B------:R-:W-:Y:S01]  /*48a0*/  IMAD R17, R11, R3, R17 ;  /* 0x000000030b117224 */ /* 0x000fe200078e0211 */
[----:B------:R-:W-:Y:S01]  /*48b0*/  ISETP.GE.AND P6, PT, R7, RZ, PT ;  /* 0x000000ff0700720c */ /* 0x000fe20003fc6270 */
[----:B------:R-:W-:Y:S01]  /*48c0*/  IMAD.HI.U32 R8, R13, R44, RZ ;  /* 0x0000002c0d087227 */ /* 0x000fe200078e00ff */
[----:B------:R-:W-:-:S03]  /*48d0*/  IABS R7, R7 ;  /* 0x0000000700077213 */ /* 0x000fc60000000000 */
[----:B------:R-:W-:Y:S01]  /*48e0*/  @!P4 IMAD.MOV R45, RZ, RZ, -R45 ;  /* 0x000000ffff2dc224 */ /* 0x000fe200078e0a2d */
[C---:B------:R-:W-:Y:S01]  /*48f0*/  ISETP.GT.U32.AND P4, PT, R11.reuse, R17, PT ;  /* 0x000000110b00720c */ /* 0x040fe20003f84070 */
[----:B------:R-:W-:Y:S02]  /*4900*/  IMAD.MOV R8, RZ, RZ, -R8 ;  /* 0x000000ffff087224 */ /* 0x000fe400078e0a08 */
[----:B------:R-:W-:Y:S02]  /*4910*/  IMAD.MOV R6, RZ, RZ, -R6 ;  /* 0x000000ffff067224 */ /* 0x000fe400078e0a06 */
[----:B------:R-:W-:Y:S02]  /*4920*/  @!P3 IMAD.IADD R4, R4, 0x1, -R11 ;  /* 0x000000010404b824 */ /* 0x000fe400078e0a0b */
[C---:B------:R-:W-:Y:S02]  /*4930*/  IMAD R44, R11.reuse, R8, R44 ;  /* 0x000000080b2c7224 */ /* 0x040fe400078e022c */
[----:B------:R-:W-:-:S02]  /*4940*/  IMAD R43, R11, R6, R43 ;  /* 0x000000060b2b7224 */ /* 0x000fc400078e022b */
[----:B-1----:R-:W-:Y:S01]  /*4950*/  IMAD.MOV.U32 R0, RZ, RZ, R4 ;  /* 0x000000ffff007224 */ /* 0x002fe200078e0004 */
[----:B------:R-:W-:Y:S01]  /*4960*/  ISETP.GT.U32.AND P3, PT, R11, R44, PT ;  /* 0x0000002c0b00720c */ /* 0x000fe20003f64070 */
[----:B------:R-:W-:Y:S01]  /*4970*/  @!P4 IMAD.IADD R17, R17, 0x1, -R11 ;  /* 0x000000011111c824 */ /* 0x000fe200078e0a0b */
[----:B------:R-:W-:Y:S01]  /*4980*/  LOP3.LUT R4, R14, 0xac, RZ, 0xfc, !PT ;  /* 0x000000ac0e047812 */ /* 0x000fe200078efcff */
[----:B------:R-:W-:Y:S01]  /*4990*/  @!P5 IMAD.MOV R0, RZ, RZ, -R0 ;  /* 0x000000ffff00d224 */ /* 0x000fe200078e0a00 */
[----:B------:R-:W-:Y:S01]  /*49a0*/  ISETP.GT.U32.AND P5, PT, R11, R43, PT ;  /* 0x0000002b0b00720c */ /* 0x000fe20003fa4070 */
[----:B------:R-:W-:Y:S01]  /*49b0*/  IMAD.HI.U32 R3, R13, R7, RZ ;  /* 0x000000070d037227 */ /* 0x000fe200078e00ff */
[----:B------:R-:W-:Y:S02]  /*49c0*/  ISETP.GT.U32.AND P4, PT, R11, R17, PT ;  /* 0x000000110b00720c */ /* 0x000fe40003f84070 */
[----:B------:R1:W-:Y:S01]  /*49d0*/  STL [R1+0x3ec], R0 ;  /* 0x0003ec0001007387 */ /* 0x0003e20000100800 */
[----:B------:R-:W-:Y:S01]  /*49e0*/  IMAD.MOV R3, RZ, RZ, -R3 ;  /* 0x000000ffff037224 */ /* 0x000fe200078e0a03 */
[----:B------:R-:W-:Y:S01]  /*49f0*/  IABS R6, R4 ;  /* 0x0000000400067213 */ /* 0x000fe20000000000 */
[----:B------:R-:W-:-:S04]  /*4a00*/  IMAD.HI.U32 R8, R13, R42, RZ ;  /* 0x0000002a0d087227 */ /* 0x000fc800078e00ff */
[----:B------:R-:W-:Y:S01]  /*4a10*/  IMAD R7, R11, R3, R7 ;  /* 0x000000030b077224 */ /* 0x000fe200078e0207 */
[----:B------:R-:W-:Y:S01]  /*4a20*/  IABS R3, R18 ;  /* 0x0000001200037213 */ /* 0x000fe20000000000 */
[--C-:B------:R-:W-:Y:S02]  /*4a30*/  @!P3 IMAD.IADD R44, R44, 0x1, -R11.reuse ;  /* 0x000000012c2cb824 */ /* 0x100fe400078e0a0b */
[--C-:B------:R-:W-:Y:S02]  /*4a40*/  @!P5 IMAD.IADD R43, R43, 0x1, -R11.reuse ;  /* 0x000000012b2bd824 */ /* 0x100fe400078e0a0b */
[----:B------:R-:W-:Y:S01]  /*4a50*/  IMAD.HI.U32 R15, R13, R3, RZ ;  /* 0x000000030d0f7227 */ /* 0x000fe200078e00ff */
[C---:B------:R-:W-:Y:S02]  /*4a60*/  ISETP.GT.U32.AND P3, PT, R11.reuse, R44, PT ;  /* 0x0000002c0b00720c */ /* 0x040fe40003f64070 */
[----:B------:R-:W-:Y:S01]  /*4a70*/  ISETP.GT.U32.AND P5, PT, R11, R43, PT ;  /* 0x0000002b0b00720c */ /* 0x000fe20003fa4070 */
[----:B------:R-:W-:Y:S01]  /*4a80*/  @!P4 IMAD.IADD R17, R17, 0x1, -R11 ;  /* 0x000000011111c824 */ /* 0x000fe200078e0a0b */
[----:B------:R-:W-:Y:S01]  /*4a90*/  ISETP.GT.U32.AND P4, PT, R11, R7, PT ;  /* 0x000000070b00720c */ /* 0x000fe20003f84070 */
[----:B------:R-:W-:-:S02]  /*4aa0*/  IMAD.MOV R15, RZ, RZ, -R15 ;  /* 0x000000ffff0f7224 */ /* 0x000fc400078e0a0f */
[----:B------:R-:W-:Y:S02]  /*4ab0*/  IMAD.MOV R8, RZ, RZ, -R8 ;  /* 0x000000ffff087224 */ /* 0x000fe400078e0a08 */
[C---:B------:R-:W-:Y:S02]  /*4ac0*/  IMAD R3, R11.reuse, R15, R3 ;  /* 0x0000000f0b037224 */ /* 0x040fe400078e0203 */
[C---:B------:R-:W-:Y:S02]  /*4ad0*/  IMAD R42, R11.reuse, R8, R42 ;  /* 0x000000080b2a7224 */ /* 0x040fe400078e022a */
[--C-:B------:R-:W-:Y:S01]  /*4ae0*/  @!P3 IMAD.IADD R44, R44, 0x1, -R11.reuse ;  /* 0x000000012c2cb824 */ /* 0x100fe200078e0a0b */
[----:B------:R-:W-:Y:S01]  /*4af0*/  ISETP.GT.U32.AND P3, PT, R11, R3, PT ;  /* 0x000000030b00720c */ /* 0x000fe20003f64070 */
[----:B------:R-:W-:Y:S01]  /*4b00*/  @!P5 IMAD.IADD R43, R43, 0x1, -R11 ;  /* 0x000000012b2bd824 */ /* 0x000fe200078e0a0b */
[----:B------:R-:W-:Y:S01]  /*4b10*/  ISETP.GT.U32.AND P5, PT, R11, R42, PT ;  /* 0x0000002a0b00720c */ /* 0x000fe20003fa4070 */
[----:B-1----:R-:W-:-:S02]  /*4b20*/  IMAD.MOV.U32 R0, RZ, RZ, R17 ;  /* 0x000000ffff007224 */ /* 0x002fc400078e0011 */
[--C-:B------:R-:W-:Y:S01]  /*4b30*/  @!P4 IMAD.IADD R7, R7, 0x1, -R11.reuse ;  /* 0x000000010707c824 */ /* 0x100fe200078e0a0b */
[----:B------:R-:W-:Y:S01]  /*4b40*/  ISETP.GE.AND P4, PT, R18, RZ, PT ;  /* 0x000000ff1200720c */ /* 0x000fe20003f86270 */
[----:B------:R-:W-:Y:S02]  /*4b50*/  VIADD R8, R12, 0xae ;  /* 0x000000ae0c087836 */ /* 0x000fe40000000000 */
[----:B------:R-:W-:Y:S01]  /*4b60*/  @!P1 IMAD.MOV R0, RZ, RZ, -R0 ;  /* 0x000000ffff009224 */ /* 0x000fe200078e0a00 */
[----:B------:R-:W-:Y:S01]  /*4b70*/  ISETP.GT.U32.AND P1, PT, R11, R7, PT ;  /* 0x000000070b00720c */ /* 0x000fe20003f24070 */
[----:B------:R-:W-:Y:S01]  /*4b80*/  IMAD.HI.U32 R15, R13, R6, RZ ;  /* 0x000000060d0f7227 */ /* 0x000fe200078e00ff */
[----:B------:R-:W-:Y:S02]  /*4b90*/  IABS R17, R8 ;  /* 0x0000000800117213 */ /* 0x000fe40000000000 */
[----:B------:R1:W-:Y:S01]  /*4ba0*/  STL [R1+0x404], R0 ;  /* 0x0004040001007387 */ /* 0x0003e20000100800 */
[--C-:B------:R-:W-:Y:S01]  /*4bb0*/  @!P3 IMAD.IADD R3, R3, 0x1, -R11.reuse ;  /* 0x000000010303b824 */ /* 0x100fe200078e0a0b */
[----:B------:R-:W-:Y:S01]  /*4bc0*/  ISETP.GE.AND P3, PT, R10, RZ, PT ;  /* 0x000000ff0a00720c */ /* 0x000fe20003f66270 */
[----:B------:R-:W-:-:S02]  /*4bd0*/  @!P5 IMAD.IADD R42, R42, 0x1, -R11 ;  /* 0x000000012a2ad824 */ /* 0x000fc400078e0a0b */
[----:B------:R-:W-:Y:S02]  /*4be0*/  IMAD.MOV R15, RZ, RZ, -R15 ;  /* 0x000000ffff0f7224 */ /* 0x000fe400078e0a0f */
[----:B------:R-:W-:Y:S01]  /*4bf0*/  IMAD.HI.U32 R16, R13, R41, RZ ;  /* 0x000000290d107227 */ /* 0x000fe200078e00ff */
[----:B------:R-:W-:-:S03]  /*4c00*/  ISETP.GT.U32.AND P5, PT, R11, R42, PT ;  /* 0x0000002a0b00720c */ /* 0x000fc60003fa4070 */
[----:B------:R-:W-:Y:S02]  /*4c10*/  IMAD.MOV.U32 R10, RZ, RZ, R17 ;  /* 0x000000ffff0a7224 */ /* 0x000fe400078e0011 */
[----:B------:R-:W-:Y:S02]  /*4c20*/  IMAD R6, R11, R15, R6 ;  /* 0x0000000f0b067224 */ /* 0x000fe400078e0206 */
[----:B------:R-:W-:Y:S02]  /*4c30*/  IMAD.MOV R16, RZ, RZ, -R16 ;  /* 0x000000ffff107224 */ /* 0x000fe400078e0a10 */
[----:B------:R-:W-:-:S04]  /*4c40*/  IMAD.HI.U32 R15, R13, R10, RZ ;  /* 0x0000000a0d0f7227 */ /* 0x000fc800078e00ff */
[----:B------:R-:W-:Y:S02]  /*4c50*/  @!P1 IMAD.IADD R7, R7, 0x1, -R11 ;  /* 0x0000000107079824 */ /* 0x000fe400078e0a0b */
[C---:B------:R-:W-:Y:S02]  /*4c60*/  IMAD R41, R11.reuse, R16, R41 ;  /* 0x000000100b297224 */ /* 0x040fe400078e0229 */
[----:B------:R-:W-:Y:S02]  /*4c70*/  IMAD.MOV R15, RZ, RZ, -R15 ;  /* 0x000000ffff0f7224 */ /* 0x000fe400078e0a0f */
[----:B------:R-:W-:Y:S01]  /*4c80*/  @!P2 IMAD.MOV R44, RZ, RZ, -R44 ;  /* 0x000000ffff2ca224 */ /* 0x000fe200078e0a2c */
[C---:B------:R-:W-:Y:S01]  /*4c90*/  ISETP.GT.U32.AND P2, PT, R11.reuse, R3, PT ;  /* 0x000000030b00720c */ /* 0x040fe20003f44070 */
[----:B-1----:R-:W-:Y:S01]  /*4ca0*/  IMAD.MOV.U32 R0, RZ, RZ, R7 ;  /* 0x000000ffff007224 */ /* 0x002fe200078e0007 */
[C---:B------:R-:W-:Y:S01]  /*4cb0*/  ISETP.GT.U32.AND P1, PT, R11.reuse, R41, PT ;  /* 0x000000290b00720c */ /* 0x040fe20003f24070 */
[C---:B------:R-:W-:Y:S01]  /*4cc0*/  IMAD R7, R11.reuse, R15, R10 ;  /* 0x0000000f0b077224 */ /* 0x040fe200078e020a */
[----:B------:R-:W-:Y:S01]  /*4cd0*/  LOP3.LUT R10, R14, 0xb0, RZ, 0xfc, !PT ;  /* 0x000000b00e0a7812 */ /* 0x000fe200078efcff */
[----:B------:R-:W-:Y:S01]  /*4ce0*/  @!P6 IMAD.MOV R0, RZ, RZ, -R0 ;  /* 0x000000ffff00e224 */ /* 0x000fe200078e0a00 */
[C---:B------:R-:W-:Y:S01]  /*4cf0*/  ISETP.GT.U32.AND P6, PT, R11.reuse, R6, PT ;  /* 0x000000060b00720c */ /* 0x040fe20003fc4070 */
[----:B------:R-:W-:Y:S01]  /*4d00*/  @!P5 IMAD.IADD R42, R42, 0x1, -R11 ;  /* 0x000000012a2ad824 */ /* 0x000fe200078e0a0b */
[----:B------:R-:W-:Y:S01]  /*4d10*/  ISETP.GT.U32.AND P5, PT, R11, R7, PT ;  /* 0x000000070b00720c */ /* 0x000fe20003fa4070 */
[----:B------:R-:W-:Y:S01]  /*4d20*/  @!P0 IMAD.MOV R43, RZ, RZ, -R43 ;  /* 0x000000ffff2b8224 */ /* 0x000fe200078e0a2b */
[----:B------:R-:W-:Y:S01]  /*4d30*/  IABS R40, R10 ;  /* 0x0000000a00287213 */ /* 0x000fe20000000000 */
[----:B------:R1:W-:Y:S01]  /*4d40*/  STL [R1+0x40c], R0 ;  /* 0x00040c0001007387 */ /* 0x0003e20000100800 */
[----:B------:R-:W-:Y:S01]  /*4d50*/  ISETP.GE.AND P0, PT, R9, RZ, PT ;  /* 0x000000ff0900720c */ /* 0x000fe20003f06270 */
[--C-:B------:R-:W-:Y:S01]  /*4d60*/  @!P2 IMAD.IADD R3, R3, 0x1, -R11.reuse ;  /* 0x000000010303a824 */ /* 0x100fe200078e0a0b */
[----:B------:R-:W-:Y:S01]  /*4d70*/  ISETP.GE.AND P2, PT, R4, RZ, PT ;  /* 0x000000ff0400720c */ /* 0x000fe20003f46270 */
[----:B------:R-:W-:Y:S01]  /*4d80*/  @!P1 IMAD.IADD R41, R41, 0x1, -R11 ;  /* 0x0000000129299824 */ /* 0x000fe200078e0a0b */
[----:B------:R-:W-:Y:S01]  /*4d90*/  LOP3.LUT R4, R14, 0xb2, RZ, 0xfc, !PT ;  /* 0x000000b20e047812 */ /* 0x000fe200078efcff */
[----:B------:R-:W-:Y:S01]  /*4da0*/  IMAD.HI.U32 R9, R13, R40, RZ ;  /* 0x000000280d097227 */ /* 0x000fe200078e00ff */
[----:B------:R-:W-:-:S02]  /*4db0*/  ISETP.GE.AND P1, PT, R8, RZ, PT ;  /* 0x000000ff0800720c */ /* 0x000fc40003f26270 */
[----:B------:R-:W-:Y:S01]  /*4dc0*/  IABS R39, R4 ;  /* 0x0000000400277213 */ /* 0x000fe20000000000 */
[----:B------:R-:W-:Y:S01]  /*4dd0*/  @!P6 IMAD.IADD R6, R6, 0x1, -R11 ;  /* 0x000000010606e824 */ /* 0x000fe200078e0a0b */
[----:B------:R-:W-:Y:S01]  /*4de0*/  ISETP.GT.U32.AND P6, PT, R11, R41, PT ;  /* 0x000000290b00720c */ /* 0x000fe20003fc4070 */
[----:B-1----:R-:W-:Y:S01]  /*4df0*/  IMAD.MOV.U32 R0, RZ, RZ, R3 ;  /* 0x000000ffff007224 */ /* 0x002fe200078e0003 */
[C---:B------:R-:W-:Y:S01]  /*4e00*/  LOP3.LUT R8, R14.reuse, 0xb4, RZ, 0xfc, !PT ;  /* 0x000000b40e087812 */ /* 0x040fe200078efcff */
[----:B------:R-:W-:Y:S01]  /*4e10*/  @!P5 IMAD.IADD R7, R7, 0x1, -R11 ;  /* 0x000000010707d824 */ /* 0x000fe200078e0a0b */
[C---:B------:R-:W-:Y:S01]  /*4e20*/  ISETP.GT.U32.AND P5, PT, R11.reuse, R6, PT ;  /* 0x000000060b00720c */ /* 0x040fe20003fa4070 */
[----:B------:R-:W-:Y:S02]  /*4e30*/  @!P4 IMAD.MOV R0, RZ, RZ, -R0 ;  /* 0x000000ffff00c224 */ /* 0x000fe400078e0a00 */
[----:B------:R-:W-:Y:S01]  /*4e40*/  IMAD.MOV R3, RZ, RZ, -R9 ;  /* 0x000000ffff037224 */ /* 0x000fe200078e0a09 */
[----:B------:R-:W-:Y:S01]  /*4e50*/  ISETP.GT.U32.AND P4, PT, R11, R7, PT ;  /* 0x000000070b00720c */ /* 0x000fe20003f84070 */
[----:B------:R-:W-:Y:S01]  /*4e60*/  IMAD.HI.U32 R15, R13, R39, RZ ;  /* 0x000000270d0f7227 */ /* 0x000fe200078e00ff */
[----:B------:R-:W-:Y:S01]  /*4e70*/  LOP3.LUT R9, R14, 0xb6, RZ, 0xfc, !PT ;  /* 0x000000b60e097812 */ /* 0x000fe200078efcff */
[----:B------:R1:W-:Y:S02]  /*4e80*/  STL [R1+0x424], R0 ;  /* 0x0004240001007387 */ /* 0x0003e40000100800 */
[----:B------:R-:W-:Y:S01]  /*4e90*/  IMAD R40, R11, R3, R40 ;  /* 0x000000030b287224 */ /* 0x000fe200078e0228 */
[----:B------:R-:W-:Y:S01]  /*4ea0*/  IABS R3, R8 ;  /* 0x0000000800037213 */ /* 0x000fe20000000000 */
[----:B------:R-:W-:Y:S01]  /*4eb0*/  IMAD.MOV R15, RZ, RZ, -R15 ;  /* 0x000000ffff0f7224 */ /* 0x000fe200078e0a0f */
[----:B------:R-:W-:Y:S01]  /*4ec0*/  IABS R18, R9 ;  /* 0x0000000900127213 */ /* 0x000fe20000000000 */
[----:B------:R-:W-:Y:S01]  /*4ed0*/  @!P6 IMAD.IADD R41, R41, 0x1, -R11 ;  /* 0x000000012929e824 */ /* 0x000fe200078e0a0b */
[C---:B------:R-:W-:Y:S01]  /*4ee0*/  ISETP.GT.U32.AND P6, PT, R11.reuse, R40, PT ;  /* 0x000000280b00720c */ /* 0x040fe20003fc4070 */
[----:B------:R-:W-:-:S02]  /*4ef0*/  IMAD R39, R11, R15, R39 ;  /* 0x0000000f0b277224 */ /* 0x000fc400078e0227 */
[----:B------:R-:W-:Y:S02]  /*4f00*/  @!P4 IMAD.IADD R7, R7, 0x1, -R11 ;  /* 0x000000010707c824 */ /* 0x000fe400078e0a0b */
[----:B------:R-:W-:Y:S01]  /*4f10*/  IMAD.HI.U32 R16, R13, R3, RZ ;  /* 0x000000030d107227 */ /* 0x000fe200078e00ff */
[----:B------:R-:W-:-:S03]  /*4f20*/  ISETP.GT.U32.AND P4, PT, R11, R39, PT ;  /* 0x000000270b00720c */ /* 0x000fc60003f84070 */
[----:B------:R-:W-:Y:S01]  /*4f30*/  @!P5 IMAD.IADD R6, R6, 0x1, -R11 ;  /* 0x000000010606d824 */ /* 0x000fe200078e0a0b */
[----:B------:R-:W-:Y:S01]  /*4f40*/  ISETP.GE.AND P5, PT, R10, RZ, PT ;  /* 0x000000ff0a00720c */ /* 0x000fe20003fa6270 */
[----:B------:R-:W-:Y:S01]  /*4f50*/  IMAD.MOV R16, RZ, RZ, -R16 ;  /* 0x000000ffff107224 */ /* 0x000fe200078e0a10 */
[----:B------:R-:W-:Y:S01]  /*4f60*/  LOP3.LUT R10, R14, 0xb8, RZ, 0xfc, !PT ;  /* 0x000000b80e0a7812 */ /* 0x000fe200078efcff */
[----:B------:R-:W-:-:S03]  /*4f70*/  IMAD.HI.U32 R15, R13, R18, RZ ;  /* 0x000000120d0f7227 */ /* 0x000fc600078e00ff */
[----:B------:R-:W-:Y:S01]  /*4f80*/  IABS R38, R10 ;  /* 0x0000000a00267213 */ /* 0x000fe20000000000 */
[----:B------:R-:W-:Y:S01]  /*4f90*/  @!P6 IMAD.IADD R40, R40, 0x1, -R11 ;  /* 0x000000012828e824 */ /* 0x000fe200078e0a0b */
[----:B------:R-:W-:Y:S01]  /*4fa0*/  ISETP.GE.AND P6, PT, R4, RZ, PT ;  /* 0x000000ff0400720c */ /* 0x000fe20003fc6270 */
[----:B------:R-:W-:Y:S01]  /*4fb0*/  IMAD R3, R11, R16, R3 ;  /* 0x000000100b037224 */ /* 0x000fe200078e0203 */
[C---:B------:R-:W-:Y:S01]  /*4fc0*/  LOP3.LUT R4, R14.reuse, 0xba, RZ, 0xfc, !PT ;  /* 0x000000ba0e047812 */ /* 0x040fe200078efcff */
[----:B------:R-:W-:Y:S01]  /*4fd0*/  IMAD.MOV R15, RZ, RZ, -R15 ;  /* 0x000000ffff0f7224 */ /* 0x000fe200078e0a0f */
[----:B------:R-:W-:Y:S01]  /*4fe0*/  LOP3.LUT R16, R14, 0xc0, RZ, 0xfc, !PT ;  /* 0x000000c00e107812 */ /* 0x000fe200078efcff */
[----:B------:R-:W-:Y:S01]  /*4ff0*/  @!P4 IMAD.IADD R39, R39, 0x1, -R11 ;  /* 0x000000012727c824 */ /* 0x000fe200078e0a0b */
[----:B------:R-:W-:Y:S01]  /*5000*/  IABS R37, R4 ;  /* 0x0000000400257213 */ /* 0x000fe20000000000 */
[----:B------:R-:W-:Y:S01]  /*5010*/  @!P3 IMAD.MOV R42, RZ, RZ, -R42 ;  /* 0x000000ffff2ab224 */ /* 0x000fe200078e0a2a */
[C---:B------:R-:W-:Y:S01]  /*5020*/  ISETP.GT.U32.AND P3, PT, R11.reuse, R40, PT ;  /* 0x000000280b00720c */ /* 0x040fe20003f64070 */
[----:B------:R-:W-:Y:S01]  /*5030*/  @!P0 IMAD.MOV R41, RZ, RZ, -R41 ;  /* 0x000000ffff298224 */ /* 0x000fe200078e0a29 */
[C---:B------:R-:W-:Y:S01]  /*5040*/  ISETP.GT.U32.AND P0, PT, R11.reuse, R3, PT ;  /* 0x000000030b00720c */ /* 0x040fe20003f04070 */
[C---:B------:R-:W-:Y:S01]  /*5050*/  IMAD R18, R11.reuse, R15, R18 ;  /* 0x0000000f0b127224 */ /* 0x040fe200078e0212 */
[----:B------:R-:W-:Y:S01]  /*5060*/  ISETP.GT.U32.AND P4, PT, R11, R39, PT ;  /* 0x000000270b00720c */ /* 0x000fe20003f84070 */
[----:B------:R-:W-:Y:S01]  /*5070*/  IMAD.MOV.U32 R17, RZ, RZ, R6 ;  /* 0x000000ffff117224 */ /* 0x000fe200078e0006 */
[----:B------:R-:W-:Y:S01]  /*5080*/  IABS R36, R16 ;  /* 0x0000001000247213 */ /* 0x000fe20000000000 */
[----:B------:R-:W-:-:S04]  /*5090*/  IMAD.HI.U32 R15, R13, R38, RZ ;  /* 0x000000260d0f7227 */ /* 0x000fc800078e00ff */
[----:B------:R-:W-:Y:S01]  /*50a0*/  @!P2 IMAD.MOV R17, RZ, RZ, -R17 ;  /* 0x000000ffff11a224 */ /* 0x000fe200078e0a11 */
[----:B------:R-:W-:Y:S01]  /*50b0*/  ISETP.GT.U32.AND P2, PT, R11, R18, PT ;  /* 0x000000120b00720c */ /* 0x000fe20003f44070 */
[----:B------:R-:W-:-:S03]  /*50c0*/  IMAD.HI.U32 R6, R13, R37, RZ ;  /* 0x000000250d067227 */ /* 0x000fc600078e00ff */
[----:B------:R-:W-:Y:S01]  /*50d0*/  STL [R1+0x42c], R17 ;  /* 0x00042c1101007387 */ /* 0x000fe20000100800 */
[----:B------:R-:W-:Y:S02]  /*50e0*/  IMAD.MOV R15, RZ, RZ, -R15 ;  /* 0x000000ffff0f7224 */ /* 0x000fe400078e0a0f */
[--C-:B------:R-:W-:Y:S01]  /*50f0*/  @!P3 IMAD.IADD R40, R40, 0x1, -R11.reuse ;  /* 0x000000012828b824 */ /* 0x100fe200078e0a0b */
[----:B------:R-:W-:Y:S01]  /*5100*/  ISETP.GE.AND P3, PT, R9, RZ, PT ;  /* 0x000000ff0900720c */ /* 0x000fe20003f66270 */
[----:B------:R-:W-:Y:S02]  /*5110*/  IMAD.MOV R6, RZ, RZ, -R6 ;  /* 0x000000ffff067224 */ /* 0x000fe400078e0a06 */
[----:B------:R-:W-:Y:S02]  /*5120*/  IMAD R38, R11, R15, R38 ;  /* 0x0000000f0b267224 */ /* 0x000fe400078e0226 */
[--C-:B------:R-:W-:Y:S02]  /*5130*/  @!P0 IMAD.IADD R3, R3, 0x1, -R11.reuse ;  /* 0x0000000103038824 */ /* 0x100fe400078e0a0b */
[----:B------:R-:W-:Y:S01]  /*5140*/  @!P4 IMAD.IADD R39, R39, 0x1, -R11 ;  /* 0x000000012727c824 */ /* 0x000fe200078e0a0b */
[----:B------:R-:W-:Y:S01]  /*5150*/  ISETP.GE.AND P4, PT, R10, RZ, PT ;  /* 0x000000ff0a00720c */ /* 0x000fe20003f86270 */
[C---:B------:R-:W-:Y:S01]  /*5160*/  IMAD R37, R11.reuse, R6, R37 ;  /* 0x000000060b257224 */ /* 0x040fe200078e0225 */
[C---:B------:R-:W-:Y:S01]  /*5170*/  ISETP.GT.U32.AND P0, PT, R11.reuse, R3, PT ;  /* 0x000000030b00720c */ /* 0x040fe20003f04070 */
[----:B------:R-:W-:Y:S01]  /*5180*/  @!P5 IMAD.MOV R40, RZ, RZ, -R40 ;  /* 0x000000ffff28d224 */ /* 0x000fe200078e0a28 */
[----:B------:R-:W-:Y:S01]  /*5190*/  ISETP.GT.U32.AND P5, PT, R11, R38, PT ;  /* 0x000000260b00720c */ /* 0x000fe20003fa4070 */
[----:B------:R-:W-:-:S02]  /*51a0*/  @!P2 IMAD.IADD R18, R18, 0x1, -R11 ;  /* 0x000000011212a824 */ /* 0x000fc400078e0a0b */
[----:B------:R-:W-:Y:S01]  /*51b0*/  @!P6 IMAD.MOV R39, RZ, RZ, -R39 ;  /* 0x000000ffff27e224 */ /* 0x000fe200078e0a27 */
[C---:B------:R-:W-:Y:S01]  /*51c0*/  ISETP.GT.U32.AND P6, PT, R11.reuse, R37, PT ;  /* 0x000000250b00720c */ /* 0x040fe20003fc4070 */
[----:B-1----:R-:W-:Y:S01]  /*51d0*/  IMAD.MOV.U32 R0, RZ, RZ, R7 ;  /* 0x000000ffff007224 */ /* 0x002fe200078e0007 */
[----:B------:R-:W-:Y:S01]  /*51e0*/  ISETP.GT.U32.AND P2, PT, R11, R18, PT ;  /* 0x000000120b00720c */ /* 0x000fe20003f44070 */
[----:B------:R-:W-:Y:S02]  /*51f0*/  VIADD R6, R12, 0xbe ;  /* 0x000000be0c067836 */ /* 0x000fe40000000000 */
[----:B------:R-:W-:Y:S01]  /*5200*/  @!P1 IMAD.MOV R0, RZ, RZ, -R0 ;  /* 0x000000ffff009224 */ /* 0x000fe200078e0a00 */
[----:B------:R-:W-:Y:S01]  /*5210*/  ISETP.GE.AND P1, PT, R8, RZ, PT ;  /* 0x000000ff0800720c */ /* 0x000fe20003f26270 */
[--C-:B------:R-:W-:Y:S01]  /*5220*/  @!P0 IMAD.IADD R3, R3, 0x1, -R11.reuse ;  /* 0x0000000103038824 */ /* 0x100fe200078e0a0b */
[----:B------:R-:W-:Y:S01]  /*5230*/  LOP3.LUT R8, R14, 0xbc, RZ, 0xfc, !PT ;  /* 0x000000bc0e087812 */ /* 0x000fe200078efcff */
[--C-:B------:R-:W-:Y:S01]  /*5240*/  @!P5 IMAD.IADD R38, R38, 0x1, -R11.reuse ;  /* 0x000000012626d824 */ /* 0x100fe200078e0a0b */
[----:B------:R-:W-:Y:S01]  /*5250*/  IABS R7, R6 ;  /* 0x0000000600077213 */ /* 0x000fe20000000000 */
[----:B------:R1:W-:Y:S01]  /*5260*/  STL [R1+0x444], R0 ;  /* 0x0004440001007387 */ /* 0x0003e20000100800 */
[----:B------:R-:W-:Y:S01]  /*5270*/  IABS R9, R8 ;  /* 0x0000000800097213 */ /* 0x000fe20000000000 */
[----:B------:R-:W-:Y:S01]  /*5280*/  @!P6 IMAD.IADD R37, R37, 0x1, -R11 ;  /* 0x000000012525e824 */ /* 0x000fe200078e0a0b */
[----:B------:R-:W-:Y:S01]  /*5290*/  ISETP.GE.AND P0, PT, R4, RZ, PT ;  /* 0x000000ff0400720c */ /* 0x000fe20003f06270 */
[----:B------:R-:W-:Y:S01]  /*52a0*/  IMAD.MOV.U32 R4, RZ, RZ, R7 ;  /* 0x000000ffff047224 */ /* 0x000fe200078e0007 */
[----:B------:R-:W-:Y:S01]  /*52b0*/  ISETP.GT.U32.AND P5, PT, R11, R38, PT ;  /* 0x000000260b00720c */ /* 0x000fe20003fa4070 */
[----:B------:R-:W-:Y:S01]  /*52c0*/  IMAD.HI.U32 R7, R13, R9, RZ ;  /* 0x000000090d077227 */ /* 0x000fe200078e00ff */
[----:B------:R-:W-:-:S03]  /*52d0*/  ISETP.GT.U32.AND P6, PT, R11, R37, PT ;  /* 0x000000250b00720c */ /* 0x000fc60003fc4070 */
[----:B------:R-:W-:Y:S01]  /*52e0*/  @!P2 IMAD.IADD R18, R18, 0x1, -R11 ;  /* 0x000000011212a824 */ /* 0x000fe200078e0a0b */
[----:B------:R-:W-:Y:S01]  /*52f0*/  ISETP.GE.AND P2, PT, R8, RZ, PT ;  /* 0x000000ff0800720c */ /* 0x000fe20003f46270 */
[----:B------:R-:W-:-:S04]  /*5300*/  IMAD.HI.U32 R8, R13, R4, RZ ;  /* 0x000000040d087227 */ /* 0x000fc800078e00ff */
[----:B------:R-:W-:Y:S02]  /*5310*/  IMAD.MOV R7, RZ, RZ, -R7 ;  /* 0x000000ffff077224 */ /* 0x000fe400078e0a07 */
[----:B-1----:R-:W-:Y:S02]  /*5320*/  IMAD.MOV.U32 R0, RZ, RZ, R3 ;  /* 0x000000ffff007224 */ /* 0x002fe400078e0003 */
[----:B------:R-:W-:Y:S01]  /*5330*/  IMAD.MOV R3, RZ, RZ, -R8 ;  /* 0x000000ffff037224 */ /* 0x000fe200078e0a08 */
[C---:B------:R-:W-:Y:S01]  /*5340*/  LOP3.LUT R8, R14.reuse, 0xc4, RZ, 0xfc, !PT ;  /* 0x000000c40e087812 */ /* 0x040fe200078efcff */
[C---:B------:R-:W-:Y:S01]  /*5350*/  IMAD R9, R11.reuse, R7, R9 ;  /* 0x000000070b097224 */ /* 0x040fe200078e0209 */
[----:B------:R-:W-:Y:S01]  /*5360*/  LOP3.LUT R7, R14, 0xc6, RZ, 0xfc, !PT ;  /* 0x000000c60e077812 */ /* 0x000fe200078efcff */
[C---:B------:R-:W-:Y:S01]  /*5370*/  IMAD R4, R11.reuse, R3, R4 ;  /* 0x000000030b047224 */ /* 0x040fe200078e0204 */
[----:B------:R-:W-:Y:S01]  /*5380*/  IABS R15, R8 ;  /* 0x00000008000f7213 */ /* 0x000fe20000000000 */
[--C-:B------:R-:W-:Y:S01]  /*5390*/  @!P5 IMAD.IADD R38, R38, 0x1, -R11.reuse ;  /* 0x000000012626d824 */ /* 0x100fe200078e0a0b */
[----:B------:R-:W-:Y:S01]  /*53a0*/  ISETP.GT.U32.AND P5, PT, R11, R9, PT ;  /* 0x000000090b00720c */ /* 0x000fe20003fa4070 */
[----:B------:R-:W-:Y:S01]  /*53b0*/  @!P6 IMAD.IADD R37, R37, 0x1, -R11 ;  /* 0x000000012525e824 */ /* 0x000fe200078e0a0b */
[----:B------:R-:W-:Y:S01]  /*53c0*/  ISETP.GT.U32.AND P6, PT, R11, R4, PT ;  /* 0x000000040b00720c */ /* 0x000fe20003fc4070 */
[----:B------:R-:W-:Y:S01]  /*53d0*/  @!P1 IMAD.MOV R0, RZ, RZ, -R0 ;  /* 0x000000ffff009224 */ /* 0x000fe200078e0a00 */
[----:B------:R-:W-:Y:S01]  /*53e0*/  ISETP.GE.AND P1, PT, R6, RZ, PT ;  /* 0x000000ff0600720c */ /* 0x000fe20003f26270 */
[----:B------:R-:W-:Y:S01]  /*53f0*/  IMAD.HI.U32 R3, R13, R36, RZ ;  /* 0x000000240d037227 */ /* 0x000fe200078e00ff */
[----:B------:R-:W-:-:S02]  /*5400*/  LOP3.LUT R6, R14, 0xc2, RZ, 0xfc, !PT ;  /* 0x000000c20e067812 */ /* 0x000fc400078efcff */
[----:B------:R-:W-:Y:S01]  /*5410*/  IABS R10, R7 ;  /* 0x00000007000a7213 */ /* 0x000fe20000000000 */
[----:B------:R-:W-:Y:S01]  /*5420*/  IMAD.MOV R3, RZ, RZ, -R3 ;  /* 0x000000ffff037224 */ /* 0x000fe200078e0a03 */
[----:B------:R-:W-:Y:S01]  /*5430*/  IABS R35, R6 ;  /* 0x0000000600237213 */ /* 0x000fe20000000000 */
[----:B------:R-:W-:Y:S01]  /*5440*/  IMAD.HI.U32 R17, R13, R15, RZ ;  /* 0x0000000f0d117227 */ /* 0x000fe200078e00ff */
[----:B------:R1:W-:Y:S03]  /*5450*/  STL [R1+0x44c], R0 ;  /* 0x00044c0001007387 */ /* 0x0003e60000100800 */
[--C-:B------:R-:W-:Y:S02]  /*5460*/  @!P5 IMAD.IADD R9, R9, 0x1, -R11.reuse ;  /* 0x000000010909d824 */ /* 0x100fe400078e0a0b */
[----:B------:R-:W-:Y:S02]  /*5470*/  @!P6 IMAD.IADD R4, R4, 0x1, -R11 ;  /* 0x000000010404e824 */ /* 0x000fe400078e0a0b */
[----:B------:R-:W-:Y:S01]  /*5480*/  IMAD.HI.U32 R19, R13, R35, RZ ;  /* 0x000000230d137227 */ /* 0x000fe200078e00ff */
[----:B------:R-:W-:-:S03]  /*5490*/  ISETP.GT.U32.AND P6, PT, R11, R9, PT ;  /* 0x000000090b00720c */ /* 0x000fc60003fc4070 */
[----:B------:R-:W-:Y:S02]  /*54a0*/  IMAD.MOV R19, RZ, RZ, -R19 ;  /* 0x000000ffff137224 */ /* 0x000fe400078e0a13 */
[C---:B------:R-:W-:Y:S01]  /*54b0*/  IMAD R36, R11.reuse, R3, R36 ;  /* 0x000000030b247224 */ /* 0x040fe200078e0224 */
[----:B------:R-:W-:Y:S01]  /*54c0*/  LOP3.LUT R3, R14, 0xc8, RZ, 0xfc, !PT ;  /* 0x000000c80e037812 */ /* 0x000fe200078efcff */
[C---:B------:R-:W-:Y:S02]  /*54d0*/  IMAD R35, R11.reuse, R19, R35 ;  /* 0x000000130b237224 */ /* 0x040fe400078e0223 */
[----:B------:R-:W-:Y:S01]  /*54e0*/  IMAD.MOV R17, RZ, RZ, -R17 ;  /* 0x000000ffff117224 */ /* 0x000fe200078e0a11 */
[----:B------:R-:W-:Y:S01]  /*54f0*/  ISETP.GT.U32.AND P5, PT, R11, R36, PT ;  /* 0x000000240b00720c */ /* 0x000fe20003fa4070 */
[----:B-1----:R-:W-:Y:S02]  /*5500*/  IMAD.MOV.U32 R0, RZ, RZ, R18 ;  /* 0x000000ffff007224 */ /* 0x002fe400078e0012 */
[----:B------:R-:W-:Y:S01]  /*5510*/  @!P6 IMAD.IADD R9, R9, 0x1, -R11 ;  /* 0x000000010909e824 */ /* 0x000fe200078e0a0b */
[C---:B------:R-:W-:Y:S01]  /*5520*/  ISETP.GT.U32.AND P6, PT, R11.reuse, R35, PT ;  /* 0x000000230b00720c */ /* 0x040fe20003fc4070 */
[----:B------:R-:W-:-:S02]  /*5530*/  IMAD R15, R11, R17, R15 ;  /* 0x000000110b0f7224 */ /* 0x000fc400078e020f */
[----:B------:R-:W-:-:S04]  /*5540*/  IMAD.HI.U32 R17, R13, R10, RZ ;  /* 0x0000000a0d117227 */ /* 0x000fc800078e00ff */
[----:B------:R-:W-:Y:S01]  /*5550*/  @!P4 IMAD.MOV R38, RZ, RZ, -R38 ;  /* 0x000000ffff26c224 */ /* 0x000fe200078e0a26 */
[C---:B------:R-:W-:Y:S01]  /*5560*/  ISETP.GT.U32.AND P4, PT, R11.reuse, R4, PT ;  /* 0x000000040b00720c */ /* 0x040fe20003f84070 */
[----:B------:R-:W-:Y:S02]  /*5570*/  IMAD.MOV R17, RZ, RZ, -R17 ;  /* 0x000000ffff117224 */ /* 0x000fe400078e0a11 */
[----:B------:R-:W-:Y:S01]  /*5580*/  @!P3 IMAD.MOV R0, RZ, RZ, -R0 ;  /* 0x000000ffff00b224 */ /* 0x000fe200078e0a00 */
[----:B------:R-:W-:Y:S01]  /*5590*/  ISETP.GE.AND P3, PT, R16, RZ, PT ;  /* 0x000000ff1000720c */ /* 0x000fe20003f66270 */
[----:B------:R-:W-:Y:S01]  /*55a0*/  @!P0 IMAD.MOV R37, RZ, RZ, -R37 ;  /* 0x000000ffff258224 */ /* 0x000fe200078e0a25 */
[----:B------:R-:W-:Y:S01]  /*55b0*/  ISETP.GE.AND P0, PT, R6, RZ, PT ;  /* 0x000000ff0600720c */ /* 0x000fe20003f06270 */
[----:B------:R-:W-:Y:S01]  /*55c0*/  IMAD R6, R11, R17, R10 ;  /* 0x000000110b067224 */ /* 0x000fe200078e020a */
[----:B------:R1:W-:Y:S01]  /*55d0*/  STL [R1+0x464], R0 ;  /* 0x0004640001007387 */ /* 0x0003e20000100800 */
[--C-:B------:R-:W-:Y:S01]  /*55e0*/  @!P5 IMAD.IADD R36, R36, 0x1, -R11.reuse ;  /* 0x000000012424d824 */ /* 0x100fe200078e0a0b */
[----:B------:R-:W-:Y:S01]  /*55f0*/  IABS R16, R3 ;  /* 0x0000000300107213 */ /* 0x000fe20000000000 */
[--C-:B------:R-:W-:Y:S01]  /*5600*/  @!P6 IMAD.IADD R35, R35, 0x1, -R11.reuse ;  /* 0x000000012323e824 */ /* 0x100fe200078e0a0b */
[C---:B------:R-:W-:Y:S01]  /*5610*/  ISETP.GT.U32.AND P6, PT, R11.reuse, R6, PT ;  /* 0x000000060b00720c */ /* 0x040fe20003fc4070 */
[----:B------:R-:W-:Y:S01]  /*5620*/  @!P4 IMAD.IADD R4, R4, 0x1, -R11 ;  /* 0x000000010404c824 */ /* 0x000fe200078e0a0b */
[----:B------:R-:W-:Y:S01]  /*5630*/  ISETP.GT.U32.AND P5, PT, R11, R36, PT ;  /* 0x000000240b00720c */ /* 0x000fe20003fa4070 */
[----:B------:R-:W-:Y:S01]  /*5640*/  IMAD.HI.U32 R18, R13, R16, RZ ;  /* 0x000000100d127227 */ /* 0x000fe200078e00ff */
[----:B------:R-:W-:-:S02]  /*5650*/  LOP3.LUT R10, R14, 0xca, RZ, 0xfc, !PT ;  /* 0x000000ca0e0a7812 */ /* 0x000fc400078efcff */
[----:B------:R-:W-:Y:S01]  /*5660*/  ISETP.GE.AND P4, PT, R8, RZ, PT ;  /* 0x000000ff0800720c */ /* 0x000fe20003f86270 */
[----:B-1----:R-:W-:Y:S01]  /*5670*/  IMAD.MOV.U32 R0, RZ, RZ, R9 ;  /* 0x000000ffff007224 */ /* 0x002fe200078e0009 */
[----:B------:R-:W-:Y:S01]  /*5680*/  IABS R33, R10 ;  /* 0x0000000a00217213 */ /* 0x000fe20000000000 */
[----:B------:R-:W-:Y:S01]  /*5690*/  IMAD.MOV R18, RZ, RZ, -R18 ;  /* 0x000000ffff127224 */ /* 0x000fe200078e0a12 */
[----:B------:R-:W-:Y:S01]  /*56a0*/  LOP3.LUT R9, R14, 0xd0, RZ, 0xfc, !PT ;  /* 0x000000d00e097812 */ /* 0x000fe200078efcff */
[----:B------:R-:W-:Y:S01]  /*56b0*/  @!P2 IMAD.MOV R0, RZ, RZ, -R0 ;  /* 0x000000ffff00a224 */ /* 0x000fe200078e0a00 */
[----:B------:R-:W-:Y:S01]  /*56c0*/  ISETP.GT.U32.AND P2, PT, R11, R15, PT ;  /* 0x0000000f0b00720c */ /* 0x000fe20003f44070 */
[--C-:B------:R-:W-:Y:S01]  /*56d0*/  @!P6 IMAD.IADD R6, R6, 0x1, -R11.reuse ;  /* 0x000000010606e824 */ /* 0x100fe200078e0a0b */
[----:B------:R-:W-:Y:S01]  /*56e0*/  IABS R32, R9 ;  /* 0x0000000900207213 */ /* 0x000fe20000000000 */
[----:B------:R-:W-:Y:S01]  /*56f0*/  @!P5 IMAD.IADD R36, R36, 0x1, -R11 ;  /* 0x000000012424d824 */ /* 0x000fe200078e0a0b */
[----:B------:R1:W-:Y:S01]  /*5700*/  STL [R1+0x46c], R0 ;  /* 0x00046c0001007387 */ /* 0x0003e20000100800 */
[----:B------:R-:W-:Y:S01]  /*5710*/  ISETP.GE.AND P5, PT, R7, RZ, PT ;  /* 0x000000ff0700720c */ /* 0x000fe20003fa6270 */
[----:B------:R-:W-:Y:S01]  /*5720*/  IMAD.HI.U32 R7, R13, R33, RZ ;  /* 0x000000210d077227 */ /* 0x000fe200078e00ff */
[----:B------:R-:W-:-:S03]  /*5730*/  ISETP.GT.U32.AND P6, PT, R11, R6, PT ;  /* 0x000000060b00720c */ /* 0x000fc60003fc4070 */
[C---:B------:R-:W-:Y:S01]  /*5740*/  IMAD R34, R11.reuse, R18, R16 ;  /* 0x000000120b227224 */ /* 0x040fe200078e0210 */
[----:B------:R-:W-:Y:S01]  /*5750*/  LOP3.LUT R16, R14, 0xcc, RZ, 0xfc, !PT ;  /* 0x000000cc0e107812 */ /* 0x000fe200078efcff */
[----:B------:R-:W-:Y:S02]  /*5760*/  IMAD.MOV R7, RZ, RZ, -R7 ;  /* 0x000000ffff077224 */ /* 0x000fe400078e0a07 */
[----:B-1----:R-:W-:Y:S01]  /*5770*/  IMAD.MOV.U32 R0, RZ, RZ, R4 ;  /* 0x000000ffff007224 */ /* 0x002fe200078e0004 */
[----:B------:R-:W-:Y:S01]  /*5780*/  IABS R17, R16 ;  /* 0x0000001000117213 */ /* 0x000fe20000000000 */
[C---:B------:R-:W-:Y:S02]  /*5790*/  IMAD R33, R11.reuse, R7, R33 ;  /* 0x000000070b217224 */ /* 0x040fe400078e0221 */
[----:B------:R-:W-:Y:S01]  /*57a0*/  @!P1 IMAD.MOV R0, RZ, RZ, -R0 ;  /* 0x000000ffff009224 */ /* 0x000fe200078e0a00 */
[----:B------:R-:W-:Y:S01]  /*57b0*/  ISETP.GT.U32.AND P1, PT, R11, R35, PT ;  /* 0x000000230b00720c */ /* 0x000fe20003f24070 */
[----:B------:R-:W-:-:S02]  /*57c0*/  @!P2 IMAD.IADD R15, R15, 0x1, -R11 ;  /* 0x000000010f0fa824 */ /* 0x000fc400078e0a0b */
[----:B------:R-:W-:Y:S01]  /*57d0*/  @!P6 IMAD.IADD R6, R6, 0x1, -R11 ;  /* 0x000000010606e824 */ /* 0x000fe200078e0a0b */
[C---:B------:R-:W-:Y:S01]  /*57e0*/  ISETP.GT.U32.AND P6, PT, R11.reuse, R33, PT ;  /* 0x000000210b00720c */ /* 0x040fe20003fc4070 */
[----:B------:R-:W-:Y:S01]  /*57f0*/  VIADD R4, R12, 0xce ;  /* 0x000000ce0c047836 */ /* 0x000fe20000000000 */
[----:B------:R-:W-:Y:S01]  /*5800*/  ISETP.GT.U32.AND P2, PT, R11, R15, PT ;  /* 0x0000000f0b00720c */ /* 0x000fe20003f44070 */
[C---:B------:R-:W-:Y:S01]  /*5810*/  IMAD.HI.U32 R18, R13.reuse, R17, RZ ;  /* 0x000000110d127227 */ /* 0x040fe200078e00ff */
[----:B------:R1:W-:Y:S02]  /*5820*/  STL [R1+0x484], R0 ;  /* 0x0004840001007387 */ /* 0x0003e40000100800 */
[----:B------:R-:W-:Y:S01]  /*5830*/  IABS R8, R4 ;  /* 0x0000000400087213 */ /* 0x000fe20000000000 */
[----:B------:R-:W-:-:S04]  /*5840*/  IMAD.HI.U32 R7, R13, R32, RZ ;  /* 0x000000200d077227 */ /* 0x000fc800078e00ff */
[--C-:B------:R-:W-:Y:S01]  /*5850*/  @!P1 IMAD.IADD R35, R35, 0x1, -R11.reuse ;  /* 0x0000000123239824 */ /* 0x100fe200078e0a0b */
[----:B------:R-:W-:Y:S01]  /*5860*/  ISETP.GT.U32.AND P1, PT, R11, R34, PT ;  /* 0x000000220b00720c */ /* 0x000fe20003f24070 */
[--C-:B------:R-:W-:Y:S02]  /*5870*/  @!P6 IMAD.IADD R33, R33, 0x1, -R11.reuse ;  /* 0x000000012121e824 */ /* 0x100fe400078e0a0b */
[----:B------:R-:W-:Y:S01]  /*5880*/  @!P2 IMAD.IADD R15, R15, 0x1, -R11 ;  /* 0x000000010f0fa824 */ /* 0x000fe200078e0a0b */
[----:B------:R-:W-:Y:S01]  /*5890*/  ISETP.GE.AND P2, PT, R3, RZ, PT ;  /* 0x000000ff0300720c */ /* 0x000fe20003f46270 */
[----:B------:R-:W-:-:S04]  /*58a0*/  IMAD.HI.U32 R3, R13, R8, RZ ;  /* 0x000000080d037227 */ /* 0x000fc800078e00ff */
[----:B------:R-:W-:Y:S02]  /*58b0*/  IMAD.MOV R18, RZ, RZ, -R18 ;  /* 0x000000ffff127224 */ /* 0x000fe400078e0a12 */
[----:B------:R-:W-:Y:S02]  /*58c0*/  IMAD.MOV R7, RZ, RZ, -R7 ;  /* 0x000000ffff077224 */ /* 0x000fe400078e0a07 */
[----:B------:R-:W-:Y:S01]  /*58d0*/  @!P1 IMAD.IADD R34, R34, 0x1, -R11 ;  /* 0x0000000122229824 */ /* 0x000fe200078e0a0b */
[----:B------:R-:W-:Y:S01]  /*58e0*/  ISETP.GE.AND P1, PT, R10, RZ, PT ;  /* 0x000000ff0a00720c */ /* 0x000fe20003f26270 */
[----:B------:R-:W-:Y:S02]  /*58f0*/  IMAD.MOV R3, RZ, RZ, -R3 ;  /* 0x000000ffff037224 */ /* 0x000fe400078e0a03 */
[C---:B------:R-:W-:Y:S01]  /*5900*/  IMAD R10, R11.reuse, R18, R17 ;  /* 0x000000120b0a7224 */ /* 0x040fe200078e0211 */
[C---:B------:R-:W-:Y:S01]  /*5910*/  ISETP.GT.U32.AND P6, PT, R11.reuse, R34, PT ;  /* 0x000000220b00720c */ /* 0x040fe20003fc4070 */
[C---:B------:R-:W-:Y:S01]  /*5920*/  IMAD R32, R11.reuse, R7, R32 ;  /* 0x000000070b207224 */ /* 0x040fe200078e0220 */
[C---:B------:R-:W-:Y:S01]  /*5930*/  LOP3.LUT R7, R14.reuse, 0xd4, RZ, 0xfc, !PT ;  /* 0x000000d40e077812 */ /* 0x040fe200078efcff */
[C---:B------:R-:W-:Y:S01]  /*5940*/  IMAD R8, R11.reuse, R3, R8 ;  /* 0x000000030b087224 */ /* 0x040fe200078e0208 */
[----:B------:R-:W-:Y:S01]  /*5950*/  LOP3.LUT R3, R14, 0xd2, RZ, 0xfc, !PT ;  /* 0x000000d20e037812 */ /* 0x000fe200078efcff */
[----:B------:R-:W-:Y:S01]  /*5960*/  @!P3 IMAD.MOV R36, RZ, RZ, -R36 ;  /* 0x000000ffff24b224 */ /* 0x000fe200078e0a24 */
[C---:B------:R-:W-:Y:S01]  /*5970*/  ISETP.GT.U32.AND P3, PT, R11.reuse, R10, PT ;  /* 0x0000000a0b00720c */ /* 0x040fe20003f64070 */
[----:B------:R-:W-:Y:S01]  /*5980*/  IMAD.MOV.U32 R19, RZ, RZ, R15 ;  /* 0x000000ffff137224 */ /* 0x000fe200078e000f */
[----:B------:R-:W-:Y:S01]  /*5990*/  IABS R31, R3 ;  /* 0x00000003001f7213 */ /* 0x000fe20000000000 */
[----:B------:R-:W-:Y:S01]  /*59a0*/  @!P0 IMAD.MOV R35, RZ, RZ, -R35 ;  /* 0x000000ffff238224 */ /* 0x000fe200078e0a23 */
[C---:B------:R-:W-:Y:S01]  /*59b0*/  ISETP.GT.U32.AND P0, PT, R11.reuse, R33, PT ;  /* 0x000000210b00720c */ /* 0x040fe20003f04070 */
[----:B------:R-:W-:Y:S01]  /*59c0*/  @!P4 IMAD.MOV R19, RZ, RZ, -R19 ;  /* 0x000000ffff13c224 */ /* 0x000fe200078e0a13 */
[C---:B------:R-:W-:Y:S01]  /*59d0*/  ISETP.GT.U32.AND P4, PT, R11.reuse, R8, PT ;  /* 0x000000080b00720c */ /* 0x040fe20003f84070 */
[----:B------:R-:W-:Y:S01]  /*59e0*/  @!P6 IMAD.IADD R34, R34, 0x1, -R11 ;  /* 0x000000012222e824 */ /* 0x000fe200078e0a0b */
[----:B------:R-:W-:Y:S01]  /*59f0*/  ISETP.GT.U32.AND P6, PT, R11, R32, PT ;  /* 0x000000200b00720c */ /* 0x000fe20003fc4070 */
[----:B------:R-:W-:Y:S01]  /*5a00*/  IMAD.HI.U32 R15, R13, R31, RZ ;  /* 0x0000001f0d0f7227 */ /* 0x000fe200078e00ff */
[----:B------:R-:W-:Y:S01]  /*5a10*/  IABS R17, R7 ;  /* 0x0000000700117213 */ /* 0x000fe20000000000 */
[----:B------:R-:W-:Y:S01]  /*5a20*/  STL [R1+0x48c], R19 ;  /* 0x00048c1301007387 */ /* 0x000fe20000100800 */
[----:B------:R-:W-:Y:S01]  /*5a30*/  LOP3.LUT R18, R14, 0xe6, RZ, 0xfc, !PT ;  /* 0x000000e60e127812 */ /* 0x000fe200078efcff */
[----:B-1----:R-:W-:-:S02]  /*5a40*/  IMAD.MOV.U32 R0, RZ, RZ, R6 ;  /* 0x000000ffff007224 */ /* 0x002fc400078e0006 */
[----:B------:R-:W-:Y:S02]  /*5a50*/  IMAD.MOV R15, RZ, RZ, -R15 ;  /* 0x000000ffff0f7224 */ /* 0x000fe400078e0a0f */
[----:B------:R-:W-:Y:S01]  /*5a60*/  @!P3 IMAD.IADD R10, R10, 0x1, -R11 ;  /* 0x000000010a0ab824 */ /* 0x000fe200078e0a0b */
[----:B------:R-:W-:Y:S01]  /*5a70*/  ISETP.GE.AND P3, PT, R9, RZ, PT ;  /* 0x000000ff0900720c */ /* 0x000fe20003f66270 */
[----:B------:R-:W-:Y:S01]  /*5a80*/  IMAD.MOV.U32 R6, RZ, RZ, R17 ;  /* 0x000000ffff067224 */ /* 0x000fe200078e0011 */
[----:B------:R-:W-:Y:S01]  /*5a90*/  LOP3.LUT R17, R14, 0xe8, RZ, 0xfc, !PT ;  /* 0x000000e80e117812 */ /* 0x000fe200078efcff */
[--C-:B------:R-:W-:Y:S01]  /*5aa0*/  @!P0 IMAD.IADD R33, R33, 0x1, -R11.reuse ;  /* 0x0000000121218824 */ /* 0x100fe200078e0a0b */
[----:B------:R-:W-:Y:S01]  /*5ab0*/  ISETP.GE.AND P0, PT, R4, RZ, PT ;  /* 0x000000ff0400720c */ /* 0x000fe20003f06270 */
[----:B------:R-:W-:Y:S01]  /*5ac0*/  @!P6 IMAD.IADD R32, R32, 0x1, -R11 ;  /* 0x000000012020e824 */ /* 0x000fe200078e0a0b */
[----:B------:R-:W-:Y:S01]  /*5ad0*/  IABS R26, R17 ;  /* 0x00000011001a7213 */ /* 0x000fe20000000000 */
[----:B------:R-:W-:-:S02]  /*5ae0*/  IMAD R31, R11, R15, R31 ;  /* 0x0000000f0b1f7224 */ /* 0x000fc400078e021f */
[----:B------:R-:W-:Y:S01]  /*5af0*/  @!P4 IMAD.IADD R8, R8, 0x1, -R11 ;  /* 0x000000010808c824 */ /* 0x000fe200078e0a0b */
[----:B------:R-:W-:Y:S01]  /*5b00*/  ISETP.GT.U32.AND P4, PT, R11, R10, PT ;  /* 0x0000000a0b00720c */ /* 0x000fe20003f84070 */
[----:B------:R-:W-:-:S03]  /*5b10*/  IMAD.HI.U32 R4, R13, R6, RZ ;  /* 0x000000060d047227 */ /* 0x000fc600078e00ff */
[C---:B------:R-:W-:Y:S01]  /*5b20*/  ISETP.GT.U32.AND P6, PT, R11.reuse, R8, PT ;  /* 0x000000080b00720c */ /* 0x040fe20003fc4070 */
[----:B------:R-:W-:Y:S01]  /*5b30*/  @!P2 IMAD.MOV R34, RZ, RZ, -R34 ;  /* 0x000000ffff22a224 */ /* 0x000fe200078e0a22 */
[C---:B------:R-:W-:Y:S01]  /*5b40*/  ISETP.GT.U32.AND P2, PT, R11.reuse, R32, PT ;  /* 0x000000200b00720c */ /* 0x040fe20003f44070 */
[----:B------:R-:W-:Y:S01]  /*5b50*/  @!P1 IMAD.MOV R33, RZ, RZ, -R33 ;  /* 0x000000ffff219224 */ /* 0x000fe200078e0a21 */
[C---:B------:R-:W-:Y:S01]  /*5b60*/  ISETP.GT.U32.AND P1, PT, R11.reuse, R31, PT ;  /* 0x0000001f0b00720c */ /* 0x040fe20003f24070 */
[----:B------:R-:W-:Y:S02]  /*5b70*/  IMAD.MOV R4, RZ, RZ, -R4 ;  /* 0x000000ffff047224 */ /* 0x000fe400078e0a04 */
[----:B------:R-:W-:Y:S01]  /*5b80*/  @!P5 IMAD.MOV R0, RZ, RZ, -R0 ;  /* 0x000000ffff00d224 */ /* 0x000fe200078e0a00 */
[----:B------:R-:W-:Y:S01]  /*5b90*/  ISETP.GE.AND P5, PT, R16, RZ, PT ;  /* 0x000000ff1000720c */ /* 0x000fe20003fa6270 */
[----:B------:R-:W-:Y:S01]  /*5ba0*/  IMAD R6, R11, R4, R6 ;  /* 0x000000040b067224 */ /* 0x000fe200078e0206 */
[----:B------:R-:W-:Y:S01]  /*5bb0*/  LOP3.LUT R16, R14, 0xd6, RZ, 0xfc, !PT ;  /* 0x000000d60e107812 */ /* 0x000fe200078efcff */
[--C-:B------:R-:W-:Y:S01]  /*5bc0*/  @!P4 IMAD.IADD R10, R10, 0x1, -R11.reuse ;  /* 0x000000010a0ac824 */ /* 0x100fe200078e0a0b */
[----:B------:R-:W-:Y:S01]  /*5bd0*/  LOP3.LUT R4, R14, 0xd8, RZ, 0xfc, !PT ;  /* 0x000000d80e047812 */ /* 0x000fe200078efcff */
[----:B------:R1:W-:Y:S01]  /*5be0*/  STL [R1+0x4a4], R0 ;  /* 0x0004a40001007387 */ /* 0x0003e20000100800 */
[----:B------:R-:W-:Y:S01]  /*5bf0*/  IABS R9, R16 ;  /* 0x0000001000097213 */ /* 0x000fe20000000000 */
[--C-:B------:R-:W-:Y:S01]  /*5c00*/  @!P2 IMAD.IADD R32, R32, 0x1, -R11.reuse ;  /* 0x000000012020a824 */ /* 0x100fe200078e0a0b */
[----:B------:R-:W-:Y:S01]  /*5c10*/  IABS R30, R4 ;  /* 0x00000004001e7213 */ /* 0x000fe20000000000 */
[----:B------:R-:W-:Y:S01]  /*5c20*/  @!P1 IMAD.IADD R31, R31, 0x1, -R11 ;  /* 0x000000011f1f9824 */ /* 0x000fe200078e0a0b */
[----:B------:R-:W-:Y:S01]  /*5c30*/  ISETP.GE.AND P4, PT, R3, RZ, PT ;  /* 0x000000ff0300720c */ /* 0x000fe20003f86270 */
[----:B------:R-:W-:Y:S01]  /*5c40*/  IMAD.MOV.U32 R3, RZ, RZ, R9 ;  /* 0x000000ffff037224 */ /* 0x000fe200078e0009 */
[----:B------:R-:W-:Y:S01]  /*5c50*/  ISETP.GE.AND P2, PT, R7, RZ, PT ;  /* 0x000000ff0700720c */ /* 0x000fe20003f46270 */
[----:B------:R-:W-:Y:S01]  /*5c60*/  IMAD.HI.U32 R9, R13, R30, RZ ;  /* 0x0000001e0d097227 */ /* 0x000fe200078e00ff */
[----:B------:R-:W-:-:S02]  /*5c70*/  LOP3.LUT R7, R14, 0xda, RZ, 0xfc, !PT ;  /* 0x000000da0e077812 */ /* 0x000fc400078efcff */
[----:B------:R-:W-:Y:S01]  /*5c80*/  ISETP.GE.AND P1, PT, R16, RZ, PT ;  /* 0x000000ff1000720c */ /* 0x000fe20003f26270 */
[----:B-1----:R-:W-:Y:S01]  /*5c90*/  IMAD.MOV.U32 R0, RZ, RZ, R10 ;  /* 0x000000ffff007224 */ /* 0x002fe200078e000a */
[----:B------:R-:W-:Y:S01]  /*5ca0*/  IABS R29, R7 ;  /* 0x00000007001d7213 */ /* 0x000fe20000000000 */
[----:B------:R-:W-:Y:S01]  /*5cb0*/  @!P6 IMAD.IADD R8, R8, 0x1, -R11 ;  /* 0x000000010808e824 */ /* 0x000fe200078e0a0b */
[C---:B------:R-:W-:Y:S01]  /*5cc0*/  ISETP.GT.U32.AND P6, PT, R11.reuse, R6, PT ;  /* 0x000000060b00720c */ /* 0x040fe20003fc4070 */
[----:B------:R-:W-:Y:S01]  /*5cd0*/  @!P5 IMAD.MOV R0, RZ, RZ, -R0 ;  /* 0x000000ffff00d224 */ /* 0x000fe200078e0a00 */
[----:B------:R-:W-:Y:S01]  /*5ce0*/  ISETP.GT.U32.AND P5, PT, R11, R31, PT ;  /* 0x0000001f0b00720c */ /* 0x000fe20003fa4070 */
[----:B------:R-:W-:Y:S02]  /*5cf0*/  IMAD.MOV R9, RZ, RZ, -R9 ;  /* 0x000000ffff097224 */ /* 0x000fe400078e0a09 */
[----:B------:R-:W-:Y:S01]  /*5d00*/  IMAD.HI.U32 R15, R13, R3, RZ ;  /* 0x000000030d0f7227 */ /* 0x000fe200078e00ff */
[----:B------:R1:W-:Y:S03]  /*5d10*/  STL [R1+0x4ac], R0 ;  /* 0x0004ac0001007387 */ /* 0x0003e60000100800 */
[----:B------:R-:W-:-:S02]  /*5d20*/  IMAD R30, R11, R9, R30 ;  /* 0x000000090b1e7224 */ /* 0x000fc400078e021e */
[----:B------:R-:W-:-:S04]  /*5d30*/  IMAD.HI.U32 R9, R13, R29, RZ ;  /* 0x0000001d0d097227 */ /* 0x000fc800078e00ff */
[----:B------:R-:W-:Y:S01]  /*5d40*/  IMAD.MOV R10, RZ, RZ, -R15 ;  /* 0x000000ffff0a7224 */ /* 0x000fe200078e0a0f */
[----:B------:R-:W-:Y:S01]  /*5d50*/  IABS R15, R18 ;  /* 0x00000012000f7213 */ /* 0x000fe20000000000 */
[----:B------:R-:W-:Y:S02]  /*5d60*/  IMAD.MOV R9, RZ, RZ, -R9 ;  /* 0x000000ffff097224 */ /* 0x000fe400078e0a09 */
[----:B------:R-:W-:Y:S01]  /*5d70*/  IMAD R3, R11, R10, R3 ;  /* 0x0000000a0b037224 */ /* 0x000fe200078e0203 */
[----:B------:R-:W-:Y:S01]  /*5d80*/  LOP3.LUT R10, R14, 0xec, RZ, 0xfc, !PT ;  /* 0x000000ec0e0a7812 */ /* 0x000fe200078efcff */
[----:B-1----:R-:W-:Y:S02]  /*5d90*/  IMAD.MOV.U32 R0, RZ, RZ, R8 ;  /* 0x000000ffff007224 */ /* 0x002fe400078e0008 */
[----:B------:R-:W-:Y:S01]  /*5da0*/  @!P5 IMAD.IADD R31, R31, 0x1, -R11 ;  /* 0x000000011f1fd824 */ /* 0x000fe200078e0a0b */
[C---:B------:R-:W-:Y:S01]  /*5db0*/  ISETP.GT.U32.AND P5, PT, R11.reuse, R30, PT ;  /* 0x0000001e0b00720c */ /* 0x040fe20003fa4070 */
[----:B------:R-:W-:-:S02]  /*5dc0*/  IMAD R29, R11, R9, R29 ;  /* 0x000000090b1d7224 */ /* 0x000fc400078e021d */
[----:B------:R-:W-:Y:S02]  /*5dd0*/  @!P6 IMAD.IADD R6, R6, 0x1, -R11 ;  /* 0x000000010606e824 */ /* 0x000fe400078e0a0b */
[----:B------:R-:W-:Y:S01]  /*5de0*/  @!P0 IMAD.MOV R0, RZ, RZ, -R0 ;  /* 0x000000ffff008224 */ /* 0x000fe200078e0a00 */
[C---:B------:R-:W-:Y:S01]  /*5df0*/  ISETP.GT.U32.AND P0, PT, R11.reuse, R3, PT ;  /* 0x000000030b00720c */ /* 0x040fe20003f04070 */
[----:B------:R-:W-:Y:S01]  /*5e00*/  @!P4 IMAD.MOV R31, RZ, RZ, -R31 ;  /* 0x000000ffff1fc224 */ /* 0x000fe200078e0a1f */
[C---:B------:R-:W-:Y:S01]  /*5e10*/  ISETP.GT.U32.AND P4, PT, R11.reuse, R29, PT ;  /* 0x0000001d0b00720c */ /* 0x040fe20003f84070 */
[----:B------:R-:W-:Y:S01]  /*5e20*/  VIADD R8, R12, 0xde ;  /* 0x000000de0c087836 */ /* 0x000fe20000000000 */
[----:B------:R-:W-:Y:S01]  /*5e30*/  ISETP.GT.U32.AND P6, PT, R11, R6, PT ;  /* 0x000000060b00720c */ /* 0x000fe20003fc4070 */
[----:B------:R1:W-:Y:S01]  /*5e40*/  STL [R1+0x4c4], R0 ;  /* 0x0004c40001007387 */ /* 0x0003e20000100800 */
[----:B------:R-:W-:Y:S01]  /*5e50*/  @!P3 IMAD.MOV R32, RZ, RZ, -R32 ;  /* 0x000000ffff20b224 */ /* 0x000fe200078e0a20 */
[----:B------:R-:W-:Y:S01]  /*5e60*/  ISETP.GE.AND P3, PT, R4, RZ, PT ;  /* 0x000000ff0400720c */ /* 0x000fe20003f66270 */
[----:B------:R-:W-:Y:S01]  /*5e70*/  @!P5 IMAD.IADD R30, R30, 0x1, -R11 ;  /* 0x000000011e1ed824 */ /* 0x000fe200078e0a0b */
[----:B------:R-:W-:-:S02]  /*5e80*/  IABS R20, R8 ;  /* 0x0000000800147213 */ /* 0x000fc40000000000 */
[----:B------:R-:W-:Y:S02]  /*5e90*/  LOP3.LUT R4, R14, 0xdc, RZ, 0xfc, !PT ;  /* 0x000000dc0e047812 */ /* 0x000fe400078efcff */
[--C-:B------:R-:W-:Y:S01]  /*5ea0*/  @!P0 IMAD.IADD R3, R3, 0x1, -R11.reuse ;  /* 0x0000000103038824 */ /* 0x100fe200078e0a0b */
[----:B------:R-:W-:Y:S01]  /*5eb0*/  ISETP.GT.U32.AND P5, PT, R11, R30, PT ;  /* 0x0000001e0b00720c */ /* 0x000fe20003fa4070 */
[--C-:B------:R-:W-:Y:S01]  /*5ec0*/  @!P4 IMAD.IADD R29, R29, 0x1, -R11.reuse ;  /* 0x000000011d1dc824 */ /* 0x100fe200078e0a0b */
[----:B------:R-:W-:Y:S01]  /*5ed0*/  IABS R21, R4 ;  /* 0x0000000400157213 */ /* 0x000fe20000000000 */
[----:B------:R-:W-:Y:S01]  /*5ee0*/  @!P6 IMAD.IADD R6, R6, 0x1, -R11 ;  /* 0x000000010606e824 */ /* 0x000fe200078e0a0b */
[C---:B------:R-:W-:Y:S02]  /*5ef0*/  ISETP.GT.U32.AND P0, PT, R11.reuse, R3, PT ;  /* 0x000000030b00720c */ /* 0x040fe40003f04070 */
[----:B------:R-:W-:Y:S01]  /*5f00*/  ISETP.GT.U32.AND P4, PT, R11, R29, PT ;  /* 0x0000001d0b00720c */ /* 0x000fe20003f84070 */
[----:B-1----:R-:W-:Y:S01]  /*5f10*/  IMAD.MOV.U32 R0, RZ, RZ, R6 ;  /* 0x000000ffff007224 */ /* 0x002fe200078e0006 */
[----:B------:R-:W-:Y:S01]  /*5f20*/  ISETP.GE.AND P6, PT, R7, RZ, PT ;  /* 0x000000ff0700720c */ /* 0x000fe20003fc6270 */
[----:B------:R-:W-:Y:S01]  /*5f30*/  IMAD.HI.U32 R6, R13, R20, RZ ;  /* 0x000000140d067227 */ /* 0x000fe200078e00ff */
[----:B------:R-:W-:-:S03]  /*5f40*/  LOP3.LUT R7, R14, 0xe0, RZ, 0xfc, !PT ;  /* 0x000000e00e077812 */ /* 0x000fc600078efcff */
[----:B------:R-:W-:Y:S01]  /*5f50*/  IMAD.MOV R6, RZ, RZ, -R6 ;  /* 0x000000ffff067224 */ /* 0x000fe200078e0a06 */
[----:B------:R-:W-:Y:S01]  /*5f60*/  IABS R28, R7 ;  /* 0x00000007001c7213 */ /* 0x000fe20000000000 */
[----:B------:R-:W-:-:S04]  /*5f70*/  IMAD.HI.U32 R9, R13, R21, RZ ;  /* 0x000000150d097227 */ /* 0x000fc800078e00ff */
[----:B------:R-:W-:Y:S02]  /*5f80*/  IMAD R20, R11, R6, R20 ;  /* 0x000000060b147224 */ /* 0x000fe400078e0214 */
[----:B------:R-:W-:Y:S01]  /*5f90*/  @!P2 IMAD.MOV R0, RZ, RZ, -R0 ;  /* 0x000000ffff00a224 */ /* 0x000fe200078e0a00 */
[----:B------:R-:W-:Y:S01]  /*5fa0*/  ISETP.GE.AND P2, PT, R4, RZ, PT ;  /* 0x000000ff0400720c */ /* 0x000fe20003f46270 */
[--C-:B------:R-:W-:Y:S01]  /*5fb0*/  @!P0 IMAD.IADD R3, R3, 0x1, -R11.reuse ;  /* 0x0000000103038824 */ /* 0x100fe200078e0a0b */
[----:B------:R-:W-:Y:S01]  /*5fc0*/  ISETP.GE.AND P0, PT, R8, RZ, PT ;  /* 0x000000ff0800720c */ /* 0x000fe20003f06270 */
[----:B------:R-:W-:Y:S01]  /*5fd0*/  @!P4 IMAD.IADD R29, R29, 0x1, -R11 ;  /* 0x000000011d1dc824 */ /* 0x000fe200078e0a0b */
[----:B------:R-:W-:Y:S01]  /*5fe0*/  ISETP.GT.U32.AND P4, PT, R11, R20, PT ;  /* 0x000000140b00720c */ /* 0x000fe20003f84070 */
[----:B------:R-:W-:Y:S01]  /*5ff0*/  IMAD.MOV R8, RZ, RZ, -R9 ;  /* 0x000000ffff087224 */ /* 0x000fe200078e0a09 */
[----:B------:R1:W-:Y:S01]  /*6000*/  STL [R1+0x4cc], R0 ;  /* 0x0004cc0001007387 */ /* 0x0003e20000100800 */
[----:B------:R-:W-:-:S04]  /*6010*/  IMAD.HI.U32 R4, R13, R28, RZ ;  /* 0x0000001c0d047227 */ /* 0x000fc800078e00ff */
[----:B------:R-:W-:Y:S01]  /*6020*/  IMAD R21, R11, R8, R21 ;  /* 0x000000080b157224 */ /* 0x000fe200078e0215 */
[----:B------:R-:W-:Y:S01]  /*6030*/  LOP3.LUT R8, R14, 0xe4, RZ, 0xfc, !PT ;  /* 0x000000e40e087812 */ /* 0x000fe200078efcff */
[----:B------:R-:W-:Y:S01]  /*6040*/  @!P5 IMAD.IADD R30, R30, 0x1, -R11 ;  /* 0x000000011e1ed824 */ /* 0x000fe200078e0a0b */
[----:B------:R-:W-:Y:S01]  /*6050*/  ISETP.GE.AND P5, PT, R7, RZ, PT ;  /* 0x000000ff0700720c */ /* 0x000fe20003fa6270 */
[----:B------:R-:W-:Y:S01]  /*6060*/  IMAD.MOV R4, RZ, RZ, -R4 ;  /* 0x000000ffff047224 */ /* 0x000fe200078e0a04 */
[----:B------:R-:W-:Y:S01]  /*6070*/  IABS R6, R8 ;  /* 0x0000000800067213 */ /* 0x000fe20000000000 */
[----:B-1----:R-:W-:Y:S02]  /*6080*/  IMAD.MOV.U32 R0, RZ, RZ, R3 ;  /* 0x000000ffff007224 */ /* 0x002fe400078e0003 */
[----:B------:R-:W-:Y:S01]  /*6090*/  @!P3 IMAD.MOV R30, RZ, RZ, -R30 ;  /* 0x000000ffff1eb224 */ /* 0x000fe200078e0a1e */
[----:B------:R-:W-:Y:S01]  /*60a0*/  ISETP.GE.AND P3, PT, R27, RZ, PT ;  /* 0x000000ff1b00720c */ /* 0x000fe20003f66270 */
[----:B------:R-:W-:Y:S01]  /*60b0*/  @!P1 IMAD.MOV R0, RZ, RZ, -R0 ;  /* 0x000000ffff009224 */ /* 0x000fe200078e0a00 */
[C---:B------:R-:W-:Y:S01]  /*60c0*/  ISETP.GT.U32.AND P1, PT, R11.reuse, R21, PT ;  /* 0x000000150b00720c */ /* 0x040fe20003f24070 */
[C---:B------:R-:W-:Y:S01]  /*60d0*/  IMAD R28, R11.reuse, R4, R28 ;  /* 0x000000040b1c7224 */ /* 0x040fe200078e021c */
[----:B------:R-:W-:Y:S01]  /*60e0*/  IABS R27, R27 ;  /* 0x0000001b001b7213 */ /* 0x000fe20000000000 */
[----:B------:R-:W-:Y:S01]  /*60f0*/  @!P4 IMAD.IADD R20, R20, 0x1, -R11 ;  /* 0x000000011414c824 */ /* 0x000fe200078e0a0b */
[----:B------:R1:W-:Y:S01]  /*6100*/  STL [R1+0x4e4], R0 ;  /* 0x0004e40001007387 */ /* 0x0003e20000100800 */
[----:B------:R-:W-:Y:S01]  /*6110*/  @!P6 IMAD.MOV R29, RZ, RZ, -R29 ;  /* 0x000000ffff1de224 */ /* 0x000fe200078e0a1d */
[----:B------:R-:W-:Y:S01]  /*6120*/  ISETP.GT.U32.AND P6, PT, R11, R28, PT ;  /* 0x0000001c0b00720c */ /* 0x000fe20003fc4070 */
[----:B------:R-:W-:Y:S01]  /*6130*/  IMAD.HI.U32 R9, R13, R27, RZ ;  /* 0x0000001b0d097227 */ /* 0x000fe200078e00ff */
[----:B------:R-:W-:-:S03]  /*6140*/  ISETP.GT.U32.AND P4, PT, R11, R20, PT ;  /* 0x000000140b00720c */ /* 0x000fc60003f84070 */
[----:B------:R-:W-:-:S04]  /*6150*/  IMAD.HI.U32 R7, R13, R6, RZ ;  /* 0x000000060d077227 */ /* 0x000fc800078e00ff */
[----:B------:R-:W-:Y:S02]  /*6160*/  @!P1 IMAD.IADD R21, R21, 0x1, -R11 ;  /* 0x0000000115159824 */ /* 0x000fe400078e0a0b */
[----:B------:R-:W-:Y:S02]  /*6170*/  IMAD.MOV R9, RZ, RZ, -R9 ;  /* 0x000000ffff097224 */ /* 0x000fe400078e0a09 */
[----:B------:R-:W-:Y:S01]  /*6180*/  IMAD.MOV R7, RZ, RZ, -R7 ;  /* 0x000000ffff077224 */ /* 0x000fe200078e0a07 */
[C---:B------:R-:W-:Y:S01]  /*6190*/  ISETP.GT.U32.AND P1, PT, R11.reuse, R21, PT ;  /* 0x000000150b00720c */ /* 0x040fe20003f24070 */
[C---:B------:R-:W-:Y:S01]  /*61a0*/  IMAD R27, R11.reuse, R9, R27 ;  /* 0x000000090b1b7224 */ /* 0x040fe200078e021b */
[----:B------:R-:W-:Y:S01]  /*61b0*/  LOP3.LUT R9, R14, 0xea, RZ, 0xfc, !PT ;  /* 0x000000ea0e097812 */ /* 0x000fe200078efcff */
[C---:B------:R-:W-:Y:S02]  /*61c0*/  IMAD R6, R11.reuse, R7, R6 ;  /* 0x000000070b067224 */ /* 0x040fe400078e0206 */
[--C-:B------:R-:W-:Y:S01]  /*61d0*/  @!P4 IMAD.IADD R20, R20, 0x1, -R11.reuse ;  /* 0x000000011414c824 */ /* 0x100fe200078e0a0b */
[C---:B------:R-:W-:Y:S01]  /*61e0*/  ISETP.GT.U32.AND P4, PT, R11.reuse, R27, PT ;  /* 0x0000001b0b00720c */ /* 0x040fe20003f84070 */
[----:B------:R-:W-:Y:S01]  /*61f0*/  @!P6 IMAD.IADD R28, R28, 0x1, -R11 ;  /* 0x000000011c1ce824 */ /* 0x000fe200078e0a0b */
[----:B------:R-:W-:Y:S01]  /*6200*/  ISETP.GT.U32.AND P6, PT, R11, R6, PT ;  /* 0x000000060b00720c */ /* 0x000fe20003fc4070 */
[----:B------:R-:W-:-:S04]  /*6210*/  IMAD.HI.U32 R4, R13, R15, RZ ;  /* 0x0000000f0d047227 */ /* 0x000fc800078e00ff */
[----:B------:R-:W-:-:S04]  /*6220*/  IMAD.HI.U32 R3, R13, R26, RZ ;  /* 0x0000001a0d037227 */ /* 0x000fc800078e00ff */
[----:B------:R-:W-:Y:S02]  /*6230*/  IMAD.MOV R4, RZ, RZ, -R4 ;  /* 0x000000ffff047224 */ /* 0x000fe400078e0a04 */
[----:B------:R-:W-:Y:S02]  /*6240*/  IMAD.MOV R3, RZ, RZ, -R3 ;  /* 0x000000ffff037224 */ /* 0x000fe400078e0a03 */
[----:B------:R-:W-:Y:S01]  /*6250*/  @!P1 IMAD.IADD R21, R21, 0x1, -R11 ;  /* 0x0000000115159824 */ /* 0x000fe200078e0a0b */
[----:B------:R-:W-:Y:S01]  /*6260*/  ISETP.GE.AND P1, PT, R8, RZ, PT ;  /* 0x000000ff0800720c */ /* 0x000fe20003f26270 */
[C---:B------:R-:W-:Y:S01]  /*6270*/  IMAD R15, R11.reuse, R4, R15 ;  /* 0x000000040b0f7224 */ /* 0x040fe200078e020f */
[----:B------:R-:W-:Y:S01]  /*6280*/  IABS R4, R9 ;  /* 0x0000000900047213 */ /* 0x000fe20000000000 */
[----:B------:R-:W-:Y:S01]  /*6290*/  IMAD R26, R11, R3, R26 ;  /* 0x000000030b1a7224 */ /* 0x000fe200078e021a */
[----:B------:R-:W-:Y:S01]  /*62a0*/  IABS R3, R10 ;  /* 0x0000000a00037213 */ /* 0x000fe20000000000 */
[----:B------:R-:W-:Y:S01]  /*62b0*/  @!P4 IMAD.IADD R27, R27, 0x1, -R11 ;  /* 0x000000011b1bc824 */ /* 0x000fe200078e0a0b */
[----:B------:R-:W-:Y:S01]  /*62c0*/  ISETP.GT.U32.AND P4, PT, R11, R28, PT ;  /* 0x0000001c0b00720c */ /* 0x000fe20003f84070 */
[----:B-1----:R-:W-:Y:S01]  /*62d0*/  IMAD.MOV.U32 R0, RZ, RZ, R21 ;  /* 0x000000ffff007224 */ /* 0x002fe200078e0015 */
[----:B------:R-:W-:Y:S01]  /*62e0*/  LOP3.LUT R8, R14, 0xf0, RZ, 0xfc, !PT ;  /* 0x000000f00e087812 */ /* 0x000fe200078efcff */
[----:B------:R-:W-:-:S02]  /*62f0*/  @!P6 IMAD.IADD R6, R6, 0x1, -R11 ;  /* 0x000000010606e824 */ /* 0x000fc400078e0a0b */
[----:B------:R-:W-:Y:S01]  /*6300*/  @!P2 IMAD.MOV R0, RZ, RZ, -R0 ;  /* 0x000000ffff00a224 */ /* 0x000fe200078e0a00 */
[----:B------:R-:W-:Y:S01]  /*6310*/  ISETP.GT.U32.AND P2, PT, R11, R27, PT ;  /* 0x0000001b0b00720c */ /* 0x000fe20003f44070 */
[----:B------:R-:W-:Y:S01]  /*6320*/  IMAD.HI.U32 R21, R13, R4, RZ ;  /* 0x000000040d157227 */ /* 0x000fe200078e00ff */
[----:B------:R-:W-:Y:S02]  /*6330*/  ISETP.GT.U32.AND P6, PT, R11, R6, PT ;  /* 0x000000060b00720c */ /* 0x000fe40003fc4070 */
[----:B------:R1:W-:Y:S01]  /*6340*/  STL [R1+0x4ec], R0 ;  /* 0x0004ec0001007387 */ /* 0x0003e20000100800 */
[----:B------:R-:W-:Y:S01]  /*6350*/  IMAD.HI.U32 R22, R13, R3, RZ ;  /* 0x000000030d167227 */ /* 0x000fe200078e00ff */
[----:B------:R-:W-:-:S03]  /*6360*/  IABS R16, R8 ;  /* 0x0000000800107213 */ /* 0x000fc60000000000 */
[----:B------:R-:W-:Y:S02]  /*6370*/  IMAD.MOV R21, RZ, RZ, -R21 ;  /* 0x000000ffff157224 */ /* 0x000fe400078e0a15 */
[----:B------:R-:W-:Y:S02]  /*6380*/  IMAD.MOV R22, RZ, RZ, -R22 ;  /* 0x000000ffff167224 */ /* 0x000fe400078e0a16 */
[----:B------:R-:W-:Y:S01]  /*6390*/  @!P4 IMAD.IADD R28, R28, 0x1, -R11 ;  /* 0x000000011c1cc824 */ /* 0x000fe200078e0a0b */
[C---:B------:R-:W-:Y:S01]  /*63a0*/  ISETP.GT.U32.AND P4, PT, R11.reuse, R26, PT ;  /* 0x0000001a0b00720c */ /* 0x040fe20003f84070 */
[----:B-1----:R-:W-:Y:S02]  /*63b0*/  IMAD.MOV.U32 R0, RZ, RZ, R20 ;  /* 0x000000ffff007224 */ /* 0x002fe400078e0014 */
[C---:B------:R-:W-:Y:S02]  /*63c0*/  IMAD R4, R11.reuse, R21, R4 ;  /* 0x000000150b047224 */ /* 0x040fe400078e0204 */
[----:B------:R-:W-:Y:S01]  /*63d0*/  @!P0 IMAD.MOV R0, RZ, RZ, -R0 ;  /* 0x000000ffff008224 */ /* 0x000fe200078e0a00 */
[C---:B------:R-:W-:Y:S01]  /*63e0*/  ISETP.GT.U32.AND P0, PT, R11.reuse, R15, PT ;  /* 0x0000000f0b00720c */ /* 0x040fe20003f04070 */
[----:B------:R-:W-:Y:S01]  /*63f0*/  IMAD R3, R11, R22, R3 ;  /* 0x000000160b037224 */ /* 0x000fe200078e0203 */
[----:B------:R-:W-:Y:S01]  /*6400*/  LOP3.LUT R22, R14, 0x102, RZ, 0xfc, !PT ;  /* 0x000001020e167812 */ /* 0x000fe200078efcff */
[--C-:B------:R-:W-:Y:S01]  /*6410*/  @!P2 IMAD.IADD R27, R27, 0x1, -R11.reuse ;  /* 0x000000011b1ba824 */ /* 0x100fe200078e0a0b */
[C---:B------:R-:W-:Y:S01]  /*6420*/  ISETP.GT.U32.AND P2, PT, R11.reuse, R4, PT ;  /* 0x000000040b00720c */ /* 0x040fe20003f44070 */
[--C-:B------:R-:W-:Y:S01]  /*6430*/  @!P6 IMAD.IADD R6, R6, 0x1, -R11.reuse ;  /* 0x000000010606e824 */ /* 0x100fe200078e0a0b */
[----:B------:R-:W-:Y:S01]  /*6440*/  ISETP.GT.U32.AND P6, PT, R11, R3, PT ;  /* 0x000000030b00720c */ /* 0x000fe20003fc4070 */
[----:B------:R-:W-:Y:S01]  /*6450*/  VIADD R7, R12, 0xee ;  /* 0x000000ee0c077836 */ /* 0x000fe20000000000 */
[----:B------:R1:W-:Y:S01]  /*6460*/  STL [R1+0x504], R0 ;  /* 0x0005040001007387 */ /* 0x0003e20000100800 */
[----:B------:R-:W-:Y:S01]  /*6470*/  @!P4 IMAD.IADD R26, R26, 0x1, -R11 ;  /* 0x000000011a1ac824 */ /* 0x000fe200078e0a0b */
[----:B------:R-:W-:Y:S01]  /*6480*/  ISETP.GE.AND P4, PT, R17, RZ, PT ;  /* 0x000000ff1100720c */ /* 0x000fe20003f86270 */
[----:B------:R-:W-:Y:S01]  /*6490*/  IMAD.HI.U32 R21, R13, R16, RZ ;  /* 0x000000100d157227 */ /* 0x000fe200078e00ff */
[----:B------:R-:W-:-:S02]  /*64a0*/  IABS R19, R7 ;  /* 0x0000000700137213 */ /* 0x000fc40000000000 */
[----:B------:R-:W-:Y:S01]  /*64b0*/  LOP3.LUT R17, R14, 0xf4, RZ, 0xfc, !PT ;  /* 0x000000f40e117812 */ /* 0x000fe200078efcff */
[----:B------:R-:W-:Y:S01]  /*64c0*/  @!P0 IMAD.IADD R15, R15, 0x1, -R11 ;  /* 0x000000010f0f8824 */ /* 0x000fe200078e0a0b */
[----:B------:R-:W-:Y:S01]  /*64d0*/  ISETP.GE.AND P0, PT, R18, RZ, PT ;  /* 0x000000ff1200720c */ /* 0x000fe20003f06270 */
[----:B------:R-:W-:Y:S01]  /*64e0*/  IMAD.HI.U32 R20, R13, R19, RZ ;  /* 0x000000130d147227 */ /* 0x000fe200078e00ff */
[----:B------:R-:W-:-:S03]  /*64f0*/  LOP3.LUT R18, R14, 0xf2, RZ, 0xfc, !PT ;  /* 0x000000f20e127812 */ /* 0x000fc600078efcff */
[--C-:B------:R-:W-:Y:S01]  /*6500*/  @!P2 IMAD.IADD R4, R4, 0x1, -R11.reuse ;  /* 0x000000010404a824 */ /* 0x100fe200078e0a0b */
[----:B------:R-:W-:Y:S01]  /*6510*/  ISETP.GT.U32.AND P2, PT, R11, R15, PT ;  /* 0x0000000f0b00720c */ /* 0x000fe20003f44070 */
[----:B------:R-:W-:Y:S01]  /*6520*/  @!P6 IMAD.IADD R3, R3, 0x1, -R11 ;  /* 0x000000010303e824 */ /* 0x000fe200078e0a0b */
[C---:B------:R-:W-:Y:S01]  /*6530*/  ISETP.GT.U32.AND P6, PT, R11.reuse, R26, PT ;  /* 0x0000001a0b00720c */ /* 0x040fe20003fc4070 */
[----:B------:R-:W-:Y:S02]  /*6540*/  IMAD.MOV R20, RZ, RZ, -R20 ;  /* 0x000000ffff147224 */ /* 0x000fe400078e0a14 */
[----:B------:R-:W-:Y:S01]  /*6550*/  @!P5 IMAD.MOV R28, RZ, RZ, -R28 ;  /* 0x000000ffff1cd224 */ /* 0x000fe200078e0a1c */
[C---:B------:R-:W-:Y:S01]  /*6560*/  ISETP.GT.U32.AND P5, PT, R11.reuse, R4, PT ;  /* 0x000000040b00720c */ /* 0x040fe20003fa4070 */
[----:B------:R-:W-:Y:S02]  /*6570*/  IMAD.MOV R21, RZ, RZ, -R21 ;  /* 0x000000ffff157224 */ /* 0x000fe400078e0a15 */
[C---:B------:R-:W-:Y:S01]  /*6580*/  IMAD R19, R11.reuse, R20, R19 ;  /* 0x000000140b137224 */ /* 0x040fe200078e0213 */
[----:B------:R-:W-:Y:S01]  /*6590*/  IABS R20, R18 ;  /* 0x0000001200147213 */ /* 0x000fe20000000000 */
[----:B------:R-:W-:Y:S01]  /*65a0*/  @!P3 IMAD.MOV R27, RZ, RZ, -R27 ;  /* 0x000000ffff1bb224 */ /* 0x000fe200078e0a1b */
[C---:B------:R-:W-:Y:S01]  /*65b0*/  ISETP.GT.U32.AND P3, PT, R11.reuse, R3, PT ;  /* 0x000000030b00720c */ /* 0x040fe20003f64070 */
[----:B-1----:R-:W-:Y:S01]  /*65c0*/  IMAD.MOV.U32 R0, RZ, RZ, R6 ;  /* 0x000000ffff007224 */ /* 0x002fe200078e0006 */
[----:B------:R-:W-:Y:S01]  /*65d0*/  IABS R6, R17 ;  /* 0x0000001100067213 */ /* 0x000fe20000000000 */
[----:B------:R-:W-:-:S02]  /*65e0*/  IMAD R16, R11, R21, R16 ;  /* 0x000000150b107224 */ /* 0x000fc400078e0210 */
[----:B------:R-:W-:Y:S01]  /*65f0*/  @!P1 IMAD.MOV R0, RZ, RZ, -R0 ;  /* 0x000000ffff009224 */ /* 0x000fe200078e0a00 */
[----:B------:R-:W-:Y:S01]  /*6600*/  ISETP.GT.U32.AND P1, PT, R11, R19, PT ;  /* 0x000000130b00720c */ /* 0x000fe20003f24070 */
[--C-:B------:R-:W-:Y:S01]  /*6610*/  @!P2 IMAD.IADD R15, R15, 0x1, -R11.reuse ;  /* 0x000000010f0fa824 */ /* 0x100fe200078e0a0b */
[----:B------:R-:W-:Y:S01]  /*6620*/  ISETP.GE.AND P2, PT, R9, RZ, PT ;  /* 0x000000ff0900720c */ /* 0x000fe20003f46270 */
[--C-:B------:R-:W-:Y:S01]  /*6630*/  @!P6 IMAD.IADD R26, R26, 0x1, -R11.reuse ;  /* 0x000000011a1ae824 */ /* 0x100fe200078e0a0b */
[----:B------:R-:W-:Y:S01]  /*6640*/  ISETP.GT.U32.AND P6, PT, R11, R16, PT ;  /* 0x000000100b00720c */ /* 0x000fe20003fc4070 */
[----:B------:R-:W-:Y:S01]  /*6650*/  IMAD.MOV.U32 R9, RZ, RZ, R20 ;  /* 0x000000ffff097224 */ /* 0x000fe200078e0014 */
[----:B------:R1:W-:Y:S01]  /*6660*/  STL [R1+0x50c], R0 ;  /* 0x00050c0001007387 */ /* 0x0003e20000100800 */
[----:B------:R-:W-:Y:S01]  /*6670*/  @!P5 IMAD.IADD R4, R4, 0x1, -R11 ;  /* 0x000000010404d824 */ /* 0x000fe200078e0a0b */
[----:B------:R-:W-:Y:S01]  /*6680*/  ISETP.GE.AND P5, PT, R10, RZ, PT ;  /* 0x000000ff0a00720c */ /* 0x000fe20003fa6270 */
[----:B------:R-:W-:-:S04]  /*6690*/  IMAD.HI.U32 R10, R13, R9, RZ ;  /* 0x000000090d0a7227 */ /* 0x000fc800078e00ff */
[----:B------:R-:W-:Y:S01]  /*66a0*/  @!P3 IMAD.IADD R3, R3, 0x1, -R11 ;  /* 0x000000010303b824 */ /* 0x000fe200078e0a0b */
[----:B------:R-:W-:Y:S01]  /*66b0*/  ISETP.GE.AND P3, PT, R7, RZ, PT ;  /* 0x000000ff0700720c */ /* 0x000fe20003f66270 */
[----:B------:R-:W-:-:S04]  /*66c0*/  IMAD.HI.U32 R7, R13, R6, RZ ;  /* 0x000000060d077227 */ /* 0x000fc800078e00ff */
[----:B-1----:R-:W-:Y:S02]  /*66d0*/  IMAD.MOV.U32 R0, RZ, RZ, R15 ;  /* 0x000000ffff007224 */ /* 0x002fe400078e000f */
[----:B------:R-:W-:Y:S02]  /*66e0*/  IMAD.MOV R10, RZ, RZ, -R10 ;  /* 0x000000ffff0a7224 */ /* 0x000fe400078e0a0a */
[----:B------:R-:W-:Y:S01]  /*66f0*/  @!P1 IMAD.IADD R19, R19, 0x1, -R11 ;  /* 0x0000000113139824 */ /* 0x000fe200078e0a0b */
[----:B------:R-:W-:Y:S01]  /*6700*/  ISETP.GE.AND P1, PT, R8, RZ, PT ;  /* 0x000000ff0800720c */ /* 0x000fe20003f26270 */
[----:B------:R-:W-:Y:S02]  /*6710*/  @!P0 IMAD.MOV R0, RZ, RZ, -R0 ;  /* 0x000000ffff008224 */ /* 0x000fe400078e0a00 */
[----:B------:R-:W-:Y:S01]  /*6720*/  IMAD.MOV R7, RZ, RZ, -R7 ;  /* 0x000000ffff077224 */ /* 0x000fe200078e0a07 */
[C---:B------:R-:W-:Y:S01]  /*6730*/  ISETP.GT.U32.AND P0, PT, R11.reuse, R19, PT ;  /* 0x000000130b00720c */ /* 0x040fe20003f04070 */
[----:B------:R-:W-:Y:S01]  /*6740*/  @!P6 IMAD.IADD R16, R16, 0x1, -R11 ;  /* 0x000000011010e824 */ /* 0x000fe200078e0a0b */
[----:B------:R1:W-:Y:S01]  /*6750*/  STL [R1+0x524], R0 ;  /* 0x0005240001007387 */ /* 0x0003e20000100800 */
[C---:B------:R-:W-:Y:S01]  /*6760*/  IMAD R9, R11.reuse, R10, R9 ;  /* 0x0000000a0b097224 */ /* 0x040fe200078e0209 */
[----:B------:R-:W-:Y:S01]  /*6770*/  ISETP.GE.AND P6, PT, R18, RZ, PT ;  /* 0x000000ff1200720c */ /* 0x000fe20003fc6270 */
[----:B------:R-:W-:Y:S01]  /*6780*/  IMAD.MOV.U32 R8, RZ, RZ, R4 ;  /* 0x000000ffff087224 */ /* 0x000fe200078e0004 */
[C---:B------:R-:W-:Y:S01]  /*6790*/  LOP3.LUT R10, R14.reuse, 0xfc, RZ, 0xfc, !PT ;  /* 0x000000fc0e0a7812 */ /* 0x040fe200078efcff */
[----:B------:R-:W-:Y:S01]  /*67a0*/  @!P4 IMAD.MOV R26, RZ, RZ, -R26 ;  /* 0x000000ffff1ac224 */ /* 0x000fe200078e0a1a */
[C---:B------:R-:W-:Y:S01]  /*67b0*/  ISETP.GT.U32.AND P4, PT, R11.reuse, R16, PT ;  /* 0x000000100b00720c */ /* 0x040fe20003f84070 */
[C---:B------:R-:W-:Y:S01]  /*67c0*/  IMAD R4, R11.reuse, R7, R6 ;  /* 0x000000070b047224 */ /* 0x040fe200078e0206 */
[C---:B------:R-:W-:Y:S01]  /*67d0*/  LOP3.LUT R6, R14.reuse, 0xf6, RZ, 0xfc, !PT ;  /* 0x000000f60e067812 */ /* 0x040fe200078efcff */
[----:B------:R-:W-:Y:S01]  /*67e0*/  @!P2 IMAD.MOV R8, RZ, RZ, -R8 ;  /* 0x000000ffff08a224 */ /* 0x000fe200078e0a08 */
[----:B------:R-:W-:Y:S01]  /*67f0*/  ISETP.GT.U32.AND P2, PT, R11, R9, PT ;  /* 0x000000090b00720c */ /* 0x000fe20003f44070 */
[----:B-1----:R-:W-:Y:S01]  /*6800*/  IMAD.MOV.U32 R0, RZ, RZ, R3 ;  /* 0x000000ffff007224 */ /* 0x002fe200078e0003 */
[----:B------:R-:W-:Y:S01]  /*6810*/  LOP3.LUT R3, R14, 0xf8, RZ, 0xfc, !PT ;  /* 0x000000f80e037812 */ /* 0x000fe200078efcff */
[--C-:B------:R-:W-:Y:S01]  /*6820*/  @!P0 IMAD.IADD R19, R19, 0x1, -R11.reuse ;  /* 0x0000000113138824 */ /* 0x100fe200078e0a0b */
[----:B------:R1:W-:Y:S01]  /*6830*/  STL [R1+0x1b0], R8 ;  /* 0x0001b00801007387 */ /* 0x0003e20000100800 */
[----:B------:R-:W-:Y:S01]  /*6840*/  @!P5 IMAD.MOV R0, RZ, RZ, -R0 ;  /* 0x000000ffff00d224 */ /* 0x000fe200078e0a00 */
[----:B------:R-:W-:Y:S01]  /*6850*/  ISETP.GT.U32.AND P5, PT, R11, R4, PT ;  /* 0x000000040b00720c */ /* 0x000fe20003fa4070 */
[----:B------:R-:W-:Y:S01]  /*6860*/  VIADD R15, R12, 0xfe ;  /* 0x000000fe0c0f7836 */ /* 0x000fe20000000000 */
[----:B------:R-:W-:Y:S01]  /*6870*/  IABS R7, R3 ;  /* 0x0000000300077213 */ /* 0x000fe20000000000 */
[--C-:B------:R-:W-:Y:S01]  /*6880*/  @!P4 IMAD.IADD R16, R16, 0x1, -R11.reuse ;  /* 0x000000011010c824 */ /* 0x100fe200078e0a0b */
[----:B------:R-:W-:Y:S01]  /*6890*/  ISETP.GE.AND P4, PT, R6, RZ, PT ;  /* 0x000000ff0600720c */ /* 0x000fe20003f86270 */
[----:B------:R2:W-:Y:S01]  /*68a0*/  STL [R1+0x52c], R0 ;  /* 0x00052c0001007387 */ /* 0x0005e20000100800 */
[----:B------:R-:W-:Y:S01]  /*68b0*/  ISETP.GE.AND P0, PT, R17, RZ, PT ;  /* 0x000000ff1100720c */ /* 0x000fe20003f06270 */
[----:B------:R-:W-:Y:S01]  /*68c0*/  @!P2 IMAD.IADD R9, R9, 0x1, -R11 ;  /* 0x000000010909a824 */ /* 0x000fe200078e0a0b */
[----:B-1----:R-:W-:-:S02]  /*68d0*/  IABS R8, R6 ;  /* 0x0000000600087213 */ /* 0x002fc40000000000 */
[----:B------:R-:W-:Y:S01]  /*68e0*/  ISETP.GE.AND P2, PT, R3, RZ, PT ;  /* 0x000000ff0300720c */ /* 0x000fe20003f46270 */
[----:B------:R-:W-:Y:S01]  /*68f0*/  IMAD.HI.U32 R3, R13, R7, RZ ;  /* 0x000000070d037227 */ /* 0x000fe200078e00ff */
[----:B------:R-:W-:-:S03]  /*6900*/  LOP3.LUT R18, R14, 0x104, RZ, 0xfc, !PT ;  /* 0x000001040e127812 */ /* 0x000fc600078efcff */
[----:B------:R-:W-:Y:S01]  /*6910*/  IMAD.MOV.U32 R6, RZ, RZ, R8 ;  /* 0x000000ffff067224 */ /* 0x000fe200078e0008 */
[----:B------:R-:W-:Y:S01]  /*6920*/  IABS R21, R18 ;  /* 0x0000001200157213 */ /* 0x000fe20000000000 */
[----:B------:R-:W-:Y:S01]  /*6930*/  @!P5 IMAD.IADD R4, R4, 0x1, -R11 ;  /* 0x000000010404d824 */ /* 0x000fe200078e0a0b */
[----:B------:R-:W-:Y:S01]  /*6940*/  ISETP.GT.U32.AND P5, PT, R11, R9, PT ;  /* 0x000000090b00720c */ /* 0x000fe20003fa4070 */
[----:B------:R-:W-:-:S04]  /*6950*/  IMAD.HI.U32 R8, R13, R6, RZ ;  /* 0x000000060d087227 */ /* 0x000fc800078e00ff */
[----:B------:R-:W-:Y:S02]  /*6960*/  IMAD.MOV R8, RZ, RZ, -R8 ;  /* 0x000000ffff087224 */ /* 0x000fe400078e0a08 */
[----:B--2---:R-:W-:Y:S02]  /*6970*/  IMAD.MOV.U32 R0, RZ, RZ, R19 ;  /* 0x000000ffff007224 */ /* 0x004fe400078e0013 */
[C---:B------:R-:W-:Y:S02]  /*6980*/  IMAD R6, R11.reuse, R8, R6 ;  /* 0x000000080b067224 */ /* 0x040fe400078e0206 */
[----:B------:R-:W-:Y:S01]  /*6990*/  @!P3 IMAD.MOV R0, RZ, RZ, -R0 ;  /* 0x000000ffff00b224 */ /* 0x000fe200078e0a00 */
[----:B------:R-:W-:Y:S01]  /*69a0*/  ISETP.GT.U32.AND P3, PT, R11, R4, PT ;  /* 0x000000040b00720c */ /* 0x000fe20003f64070 */
[----:B------:R-:W-:Y:S01]  /*69b0*/  @!P5 IMAD.IADD R9, R9, 0x1, -R11 ;  /* 0x000000010909d824 */ /* 0x000fe200078e0a0b */
[----:B------:R-:W-:Y:S01]  /*69c0*/  ISETP.GT.U32.AND P5, PT, R11, R6, PT ;  /* 0x000000060b00720c */ /* 0x000fe20003fa4070 */
[----:B------:R-:W-:Y:S01]  /*69d0*/  IMAD.MOV R3, RZ, RZ, -R3 ;  /* 0x000000ffff037224 */ /* 0x000fe200078e0a03 */
[----:B------:R1:W-:Y:S01]  /*69e0*/  STL [R1+0x544], R0 ;  /* 0x0005440001007387 */ /* 0x0003e20000100800 */
[----:B------:R-:W-:-:S02]  /*69f0*/  IMAD.MOV.U32 R17, RZ, RZ, R9 ;  /* 0x000000ffff117224 */ /* 0x000fc400078e0009 */
[----:B------:R-:W-:Y:S01]  /*6a00*/  IMAD R7, R11, R3, R7 ;  /* 0x000000030b077224 */ /* 0x000fe200078e0207 */
[----:B------:R-:W-:Y:S01]  /*6a10*/  LOP3.LUT R3, R14, 0x100, RZ, 0xfc, !PT ;  /* 0x000001000e037812 */ /* 0x000fe200078efcff */
[----:B------:R-:W-:-:S03]  /*6a20*/  @!P6 IMAD.MOV R17, RZ, RZ, -R17 ;  /* 0x000000ffff11e224 */ /* 0x000fc600078e0a11 */
[C---:B------:R-:W-:Y:S01]  /*6a30*/  ISETP.GT.U32.AND P6, PT, R11.reuse, R7, PT ;  /* 0x000000070b00720c */ /* 0x040fe20003fc4070 */
[--C-:B------:R-:W-:Y:S01]  /*6a40*/  @!P3 IMAD.IADD R4, R4, 0x1, -R11.reuse ;  /* 0x000000010404b824 */ /* 0x100fe200078e0a0b */
[----:B------:R-:W-:Y:S01]  /*6a50*/  ISETP.GE.AND P3, PT, R10, RZ, PT ;  /* 0x000000ff0a00720c */ /* 0x000fe20003f66270 */
[----:B-1----:R-:W-:Y:S01]  /*6a60*/  IMAD.MOV.U32 R0, RZ, RZ, R16 ;  /* 0x000000ffff007224 */ /* 0x002fe200078e0010 */
[----:B------:R-:W-:Y:S01]  /*6a70*/  LOP3.LUT R16, R14, 0xfa, RZ, 0xfc, !PT ;  /* 0x000000fa0e107812 */ /* 0x000fe200078efcff */
[--C-:B------:R-:W-:Y:S01]  /*6a80*/  @!P5 IMAD.IADD R6, R6, 0x1, -R11.reuse ;  /* 0x000000010606d824 */ /* 0x100fe200078e0a0b */
[----:B------:R-:W-:Y:S01]  /*6a90*/  IABS R10, R10 ;  /* 0x0000000a000a7213 */ /* 0x000fe20000000000 */
[----:B------:R-:W-:Y:S01]  /*6aa0*/  @!P1 IMAD.MOV R0, RZ, RZ, -R0 ;  /* 0x000000ffff009224 */ /* 0x000fe200078e0a00 */
[----:B------:R-:W-:Y:S02]  /*6ab0*/  ISETP.GE.AND P1, PT, R16, RZ, PT ;  /* 0x000000ff1000720c */ /* 0x000fe40003f26270 */
[----:B------:R-:W-:Y:S01]  /*6ac0*/  IABS R16, R16 ;  /* 0x0000001000107213 */ /* 0x000fe20000000000 */
[----:B------:R-:W-:Y:S01]  /*6ad0*/  IMAD.MOV.U32 R9, RZ, RZ, R10 ;  /* 0x000000ffff097224 */ /* 0x000fe200078e000a */
[----:B------:R1:W-:Y:S01]  /*6ae0*/  STL [R1+0x1b4], R0 ;  /* 0x0001b40001007387 */ /* 0x0003e20000100800 */
[----:B------:R-:W-:Y:S01]  /*6af0*/  ISETP.GT.U32.AND P5, PT, R11, R6, PT ;  /* 0x000000060b00720c */ /* 0x000fe20003fa4070 */
[----:B------:R-:W-:Y:S01]  /*6b00*/  @!P6 IMAD.IADD R7, R7, 0x1, -R11 ;  /* 0x000000010707e824 */ /* 0x000fe200078e0a0b */
[----:B------:R-:W-:Y:S01]  /*6b10*/  IABS R10, R3 ;  /* 0x00000003000a7213 */ /* 0x000fe20000000000 */
[----:B------:R-:W-:Y:S01]  /*6b20*/  IMAD.HI.U32 R8, R13, R16, RZ ;  /* 0x000000100d087227 */ /* 0x000fe200078e00ff */
[----:B------:R2:W-:Y:S02]  /*6b30*/  STL [R1+0x1b8], R17 ;  /* 0x0001b81101007387 */ /* 0x0005e40000100800 */
[----:B------:R-:W-:Y:S01]  /*6b40*/  ISETP.GT.U32.AND P6, PT, R11, R7, PT ;  /* 0x000000070b00720c */ /* 0x000fe20003fc4070 */
[----:B------:R-:W-:-:S02]  /*6b50*/  IMAD.MOV R8, RZ, RZ, -R8 ;  /* 0x000000ffff087224 */ /* 0x000fc400078e0a08 */
[----:B-1----:R-:W-:Y:S02]  /*6b60*/  IMAD.MOV.U32 R0, RZ, RZ, R4 ;  /* 0x000000ffff007224 */ /* 0x002fe400078e0004 */
[----:B------:R-:W-:Y:S02]  /*6b70*/  IMAD R16, R11, R8, R16 ;  /* 0x000000080b107224 */ /* 0x000fe400078e0210 */
[----:B------:R-:W-:Y:S01]  /*6b80*/  @!P0 IMAD.MOV R0, RZ, RZ, -R0 ;  /* 0x000000ffff008224 */ /* 0x000fe200078e0a00 */
[----:B------:R-:W-:Y:S01]  /*6b90*/  ISETP.GE.AND P0, PT, R15, RZ, PT ;  /* 0x000000ff0f00720c */ /* 0x000fe20003f06270 */
[----:B------:R-:W-:Y:S01]  /*6ba0*/  @!P5 IMAD.IADD R6, R6, 0x1, -R11 ;  /* 0x000000010606d824 */ /* 0x000fe200078e0a0b */
[----:B------:R-:W-:Y:S01]  /*6bb0*/  IABS R15, R15 ;  /* 0x0000000f000f7213 */ /* 0x000fe20000000000 */
[----:B------:R-:W-:Y:S01]  /*6bc0*/  IMAD.HI.U32 R4, R13, R9, RZ ;  /* 0x000000090d047227 */ /* 0x000fe200078e00ff */
[----:B------:R-:W-:Y:S01]  /*6bd0*/  ISETP.GT.U32.AND P5, PT, R11, R16, PT ;  /* 0x000000100b00720c */ /* 0x000fe20003fa4070 */
[----:B------:R1:W-:Y:S02]  /*6be0*/  STL [R1+0x54c], R0 ;  /* 0x00054c0001007387 */ /* 0x0003e40000100800 */
[----:B--2---:R-:W-:-:S04]  /*6bf0*/  IMAD.HI.U32 R17, R13, R15, RZ ;  /* 0x0000000f0d117227 */ /* 0x004fc800078e00ff */
[----:B------:R-:W-:-:S04]  /*6c00*/  IMAD.HI.U32 R8, R13, R10, RZ ;  /* 0x0000000a0d087227 */ /* 0x000fc800078e00ff */
[----:B------:R-:W-:Y:S02]  /*6c10*/  IMAD.MOV R17, RZ, RZ, -R17 ;  /* 0x000000ffff117224 */ /* 0x000fe400078e0a11 */
[----:B------:R-:W-:Y:S02]  /*6c20*/  IMAD.MOV R4, RZ, RZ, -R4 ;  /* 0x000000ffff047224 */ /* 0x000fe400078e0a04 */
[----:B------:R-:W-:Y:S02]  /*6c30*/  IMAD.MOV R8, RZ, RZ, -R8 ;  /* 0x000000ffff087224 */ /* 0x000fe400078e0a08 */
[C---:B------:R-:W-:Y:S02]  /*6c40*/  IMAD R15, R11.reuse, R17, R15 ;  /* 0x000000110b0f7224 */ /* 0x040fe400078e020f */
[----:B------:R-:W-:Y:S01]  /*6c50*/  IMAD R9, R11, R4, R9 ;  /* 0x000000040b097224 */ /* 0x000fe200078e0209 */
[----:B------:R-:W-:Y:S01]  /*6c60*/  IABS R4, R22 ;  /* 0x0000001600047213 */ /* 0x000fe20000000000 */
[----:B-1----:R-:W-:-:S02]  /*6c70*/  IMAD.MOV.U32 R0, RZ, RZ, R6 ;  /* 0x000000ffff007224 */ /* 0x002fc400078e0006 */
[----:B------:R-:W-:Y:S01]  /*6c80*/  IMAD R10, R11, R8, R10 ;  /* 0x000000080b0a7224 */ /* 0x000fe200078e020a */
[----:B------:R-:W-:Y:S01]  /*6c90*/  LOP3.LUT R8, R14, 0x106, RZ, 0xfc, !PT ;  /* 0x000001060e087812 */ /* 0x000fe200078efcff */
[--C-:B------:R-:W-:Y:S01]  /*6ca0*/  @!P6 IMAD.IADD R7, R7, 0x1, -R11.reuse ;  /* 0x000000010707e824 */ /* 0x100fe200078e0a0b */
[C---:B------:R-:W-:Y:S01]  /*6cb0*/  ISETP.GT.U32.AND P6, PT, R11.reuse, R15, PT ;  /* 0x0000000f0b00720c */ /* 0x040fe20003fc4070 */
[----:B------:R-:W-:Y:S01]  /*6cc0*/  @!P4 IMAD.MOV R0, RZ, RZ, -R0 ;  /* 0x000000ffff00c224 */ /* 0x000fe200078e0a00 */
[C---:B------:R-:W-:Y:S01]  /*6cd0*/  ISETP.GT.U32.AND P4, PT, R11.reuse, R9, PT ;  /* 0x000000090b00720c */ /* 0x040fe20003f84070 */
[----:B------:R-:W-:Y:S01]  /*6ce0*/  @!P5 IMAD.IADD R16, R16, 0x1, -R11 ;  /* 0x000000011010d824 */ /* 0x000fe200078e0a0b */
[----:B------:R-:W-:Y:S01]  /*6cf0*/  ISETP.GT.U32.AND P5, PT, R11, R10, PT ;  /* 0x0000000a0b00720c */ /* 0x000fe20003fa4070 */
[----:B------:R-:W-:Y:S01]  /*6d00*/  IMAD.HI.U32 R6, R13, R4, RZ ;  /* 0x000000040d067227 */ /* 0x000fe200078e00ff */
[----:B------:R1:W-:Y:S01]  /*6d10*/  STL [R1+0x564], R0 ;  /* 0x0005640001007387 */ /* 0x0003e20000100800 */
[----:B------:R-:W-:-:S02]  /*6d20*/  IABS R19, R8 ;  /* 0x0000000800137213 */ /* 0x000fc40000000000 */
[----:B------:R-:W-:-:S03]  /*6d30*/  IMAD.MOV R6, RZ, RZ, -R6 ;  /* 0x000000ffff067224 */ /* 0x000fc600078e0a06 */
[----:B------:R-:W-:-:S04]  /*6d40*/  IMAD.HI.U32 R17, R13, R19, RZ ;  /* 0x000000130d117227 */ /* 0x000fc800078e00ff */
[--C-:B------:R-:W-:Y:S02]  /*6d50*/  @!P6 IMAD.IADD R15, R15, 0x1, -R11.reuse ;  /* 0x000000010f0fe824 */ /* 0x100fe400078e0a0b */
[--C-:B------:R-:W-:Y:S01]  /*6d60*/  @!P4 IMAD.IADD R9, R9, 0x1, -R11.reuse ;  /* 0x000000010909c824 */ /* 0x100fe200078e0a0b */
[C---:B------:R-:W-:Y:S01]  /*6d70*/  ISETP.GT.U32.AND P4, PT, R11.reuse, R16, PT ;  /* 0x000000100b00720c */ /* 0x040fe20003f84070 */
[----:B------:R-:W-:Y:S01]  /*6d80*/  @!P5 IMAD.IADD R10, R10, 0x1, -R11 ;  /* 0x000000010a0ad824 */ /* 0x000fe200078e0a0b */
[C---:B------:R-:W-:Y:S01]  /*6d90*/  ISETP.GT.U32.AND P5, PT, R11.reuse, R15, PT ;  /* 0x0000000f0b00720c */ /* 0x040fe20003fa4070 */
[----:B-1----:R-:W-:Y:S01]  /*6da0*/  IMAD.MOV.U32 R0, RZ, RZ, R7 ;  /* 0x000000ffff007224 */ /* 0x002fe200078e0007 */
[----:B------:R-:W-:Y:S01]  /*6db0*/  ISETP.GT.U32.AND P6, PT, R11, R9, PT ;  /* 0x000000090b00720c */ /* 0x000fe20003fc4070 */
[----:B------:R-:W-:-:S04]  /*6dc0*/  IMAD.HI.U32 R7, R13, R21, RZ ;  /* 0x000000150d077227 */ /* 0x000fc800078e00ff */
[----:B------:R-:W-:Y:S02]  /*6dd0*/  IMAD.MOV R7, RZ, RZ, -R7 ;  /* 0x000000ffff077224 */ /* 0x000fe400078e0a07 */
[----:B------:R-:W-:Y:S01]  /*6de0*/  @!P2 IMAD.MOV R0, RZ, RZ, -R0 ;  /* 0x000000ffff00a224 */ /* 0x000fe200078e0a00 */
[C---:B------:R-:W-:Y:S01]  /*6df0*/  ISETP.GT.U32.AND P2, PT, R11.reuse, R10, PT ;  /* 0x0000000a0b00720c */ /* 0x040fe20003f44070 */
[C---:B------:R-:W-:Y:S01]  /*6e00*/  IMAD R4, R11.reuse, R6, R4 ;  /* 0x000000060b047224 */ /* 0x040fe200078e0204 */
[----:B------:R-:W-:Y:S01]  /*6e10*/  LOP3.LUT R6, R14, 0x108, RZ, 0xfc, !PT ;  /* 0x000001080e067812 */ /* 0x000fe200078efcff */
[C---:B------:R-:W-:Y:S01]  /*6e20*/  IMAD R21, R11.reuse, R7, R21 ;  /* 0x000000070b157224 */ /* 0x040fe200078e0215 */
[----:B------:R1:W-:Y:S01]  /*6e30*/  STL [R1+0x1bc], R0 ;  /* 0x0001bc0001007387 */ /* 0x0003e20000100800 */
[--C-:B------:R-:W-:Y:S01]  /*6e40*/  @!P4 IMAD.IADD R16, R16, 0x1, -R11.reuse ;  /* 0x000000011010c824 */ /* 0x100fe200078e0a0b */
[----:B------:R-:W-:Y:S01]  /*6e50*/  ISETP.GT.U32.AND P4, PT, R11, R4, PT ;  /* 0x000000040b00720c */ /* 0x000fe20003f84070 */
[--C-:B------:R-:W-:Y:S01]  /*6e60*/  @!P5 IMAD.IADD R15, R15, 0x1, -R11.reuse ;  /* 0x000000010f0fd824 */ /* 0x100fe200078e0a0b */
[----:B------:R-:W-:Y:S01]  /*6e70*/  ISETP.GT.U32.AND P5, PT, R11, R21, PT ;  /* 0x000000150b00720c */ /* 0x000fe20003fa4070 */
[--C-:B------:R-:W-:Y:S01]  /*6e80*/  @!P6 IMAD.IADD R9, R9, 0x1, -R11.reuse ;  /* 0x000000010909e824 */ /* 0x100fe200078e0a0b */
[----:B------:R-:W-:Y:S01]  /*6e90*/  ISETP.GE.AND P6, PT, R3, RZ, PT ;  /* 0x000000ff0300720c */ /* 0x000fe20003fc6270 */
[----:B------:R-:W-:Y:S01]  /*6ea0*/  IMAD.MOV.U32 R23, RZ, RZ, R16 ;  /* 0x000000ffff177224 */ /* 0x000fe200078e0010 */
[----:B------:R-:W-:Y:S01]  /*6eb0*/  LOP3.LUT R3, R14, 0x10a, RZ, 0xfc, !PT ;  /* 0x0000010a0e037812 */ /* 0x000fe200078efcff */
[----:B------:R-:W-:Y:S01]  /*6ec0*/  @!P2 IMAD.IADD R10, R10, 0x1, -R11 ;  /* 0x000000010a0aa824 */ /* 0x000fe200078e0a0b */
[----:B------:R-:W-:Y:S01]  /*6ed0*/  IABS R20, R6 ;  /* 0x0000000600147213 */ /* 0x000fe20000000000 */
[----:B-1----:R-:W-:Y:S01]  /*6ee0*/  IMAD.MOV.U32 R0, RZ, RZ, R9 ;  /* 0x000000ffff007224 */ /* 0x002fe200078e0009 */
[----:B------:R-:W-:Y:S01]  /*6ef0*/  ISETP.GE.AND P2, PT, R22, RZ, PT ;  /* 0x000000ff1600720c */ /* 0x000fe20003f46270 */
[----:B------:R-:W-:Y:S01]  /*6f00*/  @!P1 IMAD.MOV R23, RZ, RZ, -R23 ;  /* 0x000000ffff179224 */ /* 0x000fe200078e0a17 */
[----:B------:R-:W-:Y:S01]  /*6f10*/  IABS R22, R3 ;  /* 0x0000000300167213 */ /* 0x000fe20000000000 */
[----:B------:R-:W-:-:S03]  /*6f20*/  IMAD.HI.U32 R7, R13, R20, RZ ;  /* 0x000000140d077227 */ /* 0x000fc600078e00ff */
[----:B------:R-:W-:Y:S01]  /*6f30*/  STL [R1+0x1ec], R23 ;  /* 0x0001ec1701007387 */ /* 0x000fe20000100800 */
[--C-:B------:R-:W-:Y:S01]  /*6f40*/  @!P4 IMAD.IADD R4, R4, 0x1, -R11.reuse ;  /* 0x000000010404c824 */ /* 0x100fe200078e0a0b */
[----:B------:R-:W-:Y:S01]  /*6f50*/  ISETP.GE.AND P4, PT, R18, RZ, PT ;  /* 0x000000ff1200720c */ /* 0x000fe20003f86270 */
[----:B------:R-:W-:Y:S02]  /*6f60*/  @!P5 IMAD.IADD R21, R21, 0x1, -R11 ;  /* 0x000000011515d824 */ /* 0x000fe400078e0a0b */
[----:B------:R-:W-:Y:S01]  /*6f70*/  IMAD.MOV.U32 R18, RZ, RZ, R22 ;  /* 0x000000ffff127224 */ /* 0x000fe200078e0016 */
[C---:B------:R-:W-:Y:S01]  /*6f80*/  ISETP.GT.U32.AND P1, PT, R11.reuse, R4, PT ;  /* 0x000000040b00720c */ /* 0x040fe20003f24070 */
[----:B------:R-:W-:Y:S01]  /*6f90*/  @!P3 IMAD.MOV R0, RZ, RZ, -R0 ;  /* 0x000000ffff00b224 */ /* 0x000fe200078e0a00 */
[----:B------:R-:W-:Y:S01]  /*6fa0*/  ISETP.GT.U32.AND P5, PT, R11, R21, PT ;  /* 0x000000150b00720c */ /* 0x000fe20003fa4070 */
[----:B------:R-:W-:Y:S02]  /*6fb0*/  IMAD.MOV R7, RZ, RZ, -R7 ;  /* 0x000000ffff077224 */ /* 0x000fe400078e0a07 */
[----:B------:R-:W-:Y:S01]  /*6fc0*/  IMAD.HI.U32 R16, R13, R18, RZ ;  /* 0x000000120d107227 */ /* 0x000fe200078e00ff */
[----:B------:R1:W-:Y:S03]  /*6fd0*/  STL [R1+0x56c], R0 ;  /* 0x00056c0001007387 */ /* 0x0003e60000100800 */
[----:B------:R-:W-:Y:S01]  /*6fe0*/  IMAD R20, R11, R7, R20 ;  /* 0x000000070b147224 */ /* 0x000fe200078e0214 */
[----:B------:R-:W-:Y:S01]  /*6ff0*/  LOP3.LUT R7, R14, 0x10c, RZ, 0xfc, !PT ;  /* 0x0000010c0e077812 */ /* 0x000fe200078efcff */
[----:B------:R-:W-:-:S02]  /*7000*/  IMAD.MOV R16, RZ, RZ, -R16 ;  /* 0x000000ffff107224 */ /* 0x000fc400078e0a10 */
[----:B------:R-:W-:Y:S02]  /*7010*/  IMAD.MOV R17, RZ, RZ, -R17 ;  /* 0x000000ffff117224 */ /* 0x000fe400078e0a11 */
[C---:B------:R-:W-:Y:S02]  /*7020*/  IMAD R18, R11.reuse, R16, R18 ;  /* 0x000000100b127224 */ /* 0x040fe400078e0212 */
[----:B-1----:R-:W-:Y:S01]  /*7030*/  IMAD.MOV.U32 R0, RZ, RZ, R10 ;  /* 0x000000ffff007224 */ /* 0x002fe200078e000a */
[----:B------:R-:W-:Y:S01]  /*7040*/  LOP3.LUT R10, R14, 0x112, RZ, 0xfc, !PT ;  /* 0x000001120e0a7812 */ /* 0x000fe200078efcff */
[----:B------:R-:W-:Y:S02]  /*7050*/  IMAD.MOV.U32 R9, RZ, RZ, R15 ;  /* 0x000000ffff097224 */ /* 0x000fe400078e000f */
[----:B------:R-:W-:Y:S01]  /*7060*/  @!P6 IMAD.MOV R0, RZ, RZ, -R0 ;  /* 0x000000ffff00e224 */ /* 0x000fe200078e0a00 */
[C---:B------:R-:W-:Y:S01]  /*7070*/  ISETP.GT.U32.AND P6, PT, R11.reuse, R20, PT ;  /* 0x000000140b00720c */ /* 0x040fe20003fc4070 */
[----:B------:R-:W-:-:S02]  /*7080*/  IMAD R19, R11, R17, R19 ;  /* 0x000000110b137224 */ /* 0x000fc400078e0213 */
[----:B------:R-:W-:Y:S01]  /*7090*/  @!P5 IMAD.IADD R21, R21, 0x1, -R11 ;  /* 0x000000011515d824 */ /* 0x000fe200078e0a0b */
[C---:B------:R-:W-:Y:S01]  /*70a0*/  ISETP.GT.U32.AND P5, PT, R11.reuse, R18, PT ;  /* 0x000000120b00720c */ /* 0x040fe20003fa4070 */
[----:B------:R-:W-:Y:S01]  /*70b0*/  @!P0 IMAD.MOV R9, RZ, RZ, -R9 ;  /* 0x000000ffff098224 */ /* 0x000fe200078e0a09 */
[----:B------:R-:W-:Y:S01]  /*70c0*/  ISETP.GT.U32.AND P3, PT, R11, R19, PT ;  /* 0x000000130b00720c */ /* 0x000fe20003f64070 */
[----:B------:R-:W-:Y:S01]  /*70d0*/  @!P1 IMAD.IADD R4, R4, 0x1, -R11 ;  /* 0x0000000104049824 */ /* 0x000fe200078e0a0b */
[----:B------:R-:W-:Y:S01]  /*70e0*/  ISETP.GE.AND P0, PT, R8, RZ, PT ;  /* 0x000000ff0800720c */ /* 0x000fe20003f06270 */
[----:B------:R-:W-:Y:S01]  /*70f0*/  VIADD R8, R12, 0x10e ;  /* 0x0000010e0c087836 */ /* 0x000fe20000000000 */
[----:B------:R1:W-:Y:S01]  /*7100*/  STL [R1+0x584], R9 ;  /* 0x0005840901007387 */ /* 0x0003e20000100800 */
[----:B------:R-:W-:Y:S01]  /*7110*/  IMAD.MOV.U32 R23, RZ, RZ, R21 ;  /* 0x000000ffff177224 */ /* 0x000fe200078e0015 */
[----:B------:R-:W-:Y:S01]  /*7120*/  ISETP.GE.AND P1, PT, R6, RZ, PT ;  /* 0x000000ff0600720c */ /* 0x000fe20003f26270 */
[----:B------:R-:W-:Y:S01]  /*7130*/  @!P6 IMAD.IADD R20, R20, 0x1, -R11 ;  /* 0x000000011414e824 */ /* 0x000fe200078e0a0b */
[----:B------:R2:W-:Y:S01]  /*7140*/  STL [R1+0x1f0], R0 ;  /* 0x0001f00001007387 */ /* 0x0005e20000100800 */
[----:B------:R-:W-:Y:S01]  /*7150*/  IABS R15, R8 ;  /* 0x00000008000f7213 */ /* 0x000fe20000000000 */
[----:B------:R-:W-:-:S02]  /*7160*/  @!P4 IMAD.MOV R23, RZ, RZ, -R23 ;  /* 0x000000ffff17c224 */ /* 0x000fc400078e0a17 */
[--C-:B------:R-:W-:Y:S02]  /*7170*/  @!P5 IMAD.IADD R18, R18, 0x1, -R11.reuse ;  /* 0x000000011212d824 */ /* 0x100fe400078e0a0b */
[----:B------:R-:W-:Y:S01]  /*7180*/  @!P3 IMAD.IADD R19, R19, 0x1, -R11 ;  /* 0x000000011313b824 */ /* 0x000fe200078e0a0b */
[----:B-1----:R-:W-:Y:S01]  /*7190*/  IABS R9, R7 ;  /* 0x0000000700097213 */ /* 0x002fe20000000000 */
[----:B------:R-:W-:Y:S01]  /*71a0*/  IMAD.HI.U32 R16, R13, R15, RZ ;  /* 0x0000000f0d107227 */ /* 0x000fe200078e00ff */
[C---:B------:R-:W-:Y:S02]  /*71b0*/  ISETP.GT.U32.AND P5, PT, R11.reuse, R18, PT ;  /* 0x000000120b00720c */ /* 0x040fe40003fa4070 */
[----:B------:R-:W-:Y:S01]  /*71c0*/  ISETP.GT.U32.AND P6, PT, R11, R19, PT ;  /* 0x000000130b00720c */ /* 0x000fe20003fc4070 */
[----:B--2---:R-:W-:Y:S01]  /*71d0*/  IMAD.MOV.U32 R0, RZ, RZ, R4 ;  /* 0x000000ffff007224 */ /* 0x004fe200078e0004 */
[----:B------:R-:W-:Y:S01]  /*71e0*/  ISETP.GE.AND P3, PT, R3, RZ, PT ;  /* 0x000000ff0300720c */ /* 0x000fe20003f66270 */
[----:B------:R-:W-:Y:S01]  /*71f0*/  IMAD.HI.U32 R4, R13, R9, RZ ;  /* 0x000000090d047227 */ /* 0x000fe200078e00ff */
[----:B------:R-:W-:-:S03]  /*7200*/  LOP3.LUT R3, R14, 0x110, RZ, 0xfc, !PT ;  /* 0x000001100e037812 */ /* 0x000fc600078efcff */
[----:B------:R-:W-:Y:S01]  /*7210*/  @!P2 IMAD.MOV R0, RZ, RZ, -R0 ;  /* 0x000000ffff00a224 */ /* 0x000fe200078e0a00 */
[C---:B------:R-:W-:Y:S01]  /*7220*/  ISETP.GT.U32.AND P2, PT, R11.reuse, R20, PT ;  /* 0x000000140b00720c */ /* 0x040fe20003f44070 */
[----:B------:R-:W-:Y:S01]  /*7230*/  IMAD.MOV R16, RZ, RZ, -R16 ;  /* 0x000000ffff107224 */ /* 0x000fe200078e0a10 */
[----:B------:R-:W-:Y:S01]  /*7240*/  IABS R6, R3 ;  /* 0x0000000300067213 */ /* 0x000fe20000000000 */
[----:B------:R-:W-:Y:S01]  /*7250*/  IMAD.MOV R4, RZ, RZ, -R4 ;  /* 0x000000ffff047224 */ /* 0x000fe200078e0a04 */
[----:B------:R1:W-:Y:S01]  /*7260*/  STL [R1+0x1f4], R0 ;  /* 0x0001f40001007387 */ /* 0x0003e20000100800 */
[----:B------:R-:W-:Y:S02]  /*7270*/  @!P5 IMAD.IADD R18, R18, 0x1, -R11 ;  /* 0x000000011212d824 */ /* 0x000fe400078e0a0b */
[----:B------:R-:W-:Y:S01]  /*7280*/  IMAD R9, R11, R4, R9 ;  /* 0x000000040b097224 */ /* 0x000fe200078e0209 */
[----:B------:R-:W-:Y:S01]  /*7290*/  IABS R4, R10 ;  /* 0x0000000a00047213 */ /* 0x000fe20000000000 */
[----:B------:R-:W-:Y:S01]  /*72a0*/  @!P6 IMAD.IADD R19, R19, 0x1, -R11 ;  /* 0x000000011313e824 */ /* 0x000fe200078e0a0b */
[----:B------:R2:W-:Y:S01]  /*72b0*/  STL [R1+0x58c], R23 ;  /* 0x00058c1701007387 */ /* 0x0005e20000100800 */
[----:B------:R-:W-:Y:S01]  /*72c0*/  IMAD.HI.U32 R22, R13, R6, RZ ;  /* 0x000000060d167227 */ /* 0x000fe200078e00ff */
[----:B------:R-:W-:-:S03]  /*72d0*/  ISETP.GT.U32.AND P6, PT, R11, R9, PT ;  /* 0x000000090b00720c */ /* 0x000fc60003fc4070 */
[----:B------:R-:W-:Y:S01]  /*72e0*/  @!P2 IMAD.IADD R20, R20, 0x1, -R11 ;  /* 0x000000011414a824 */ /* 0x000fe200078e0a0b */
[----:B------:R-:W-:Y:S01]  /*72f0*/  ISETP.GE.AND P2, PT, R7, RZ, PT ;  /* 0x000000ff0700720c */ /* 0x000fe20003f46270 */
[----:B------:R-:W-:Y:S01]  /*7300*/  IMAD R7, R11, R16, R15 ;  /* 0x000000100b077224 */ /* 0x000fe200078e020f */
[C---:B------:R-:W-:Y:S01]  /*7310*/  LOP3.LUT R15, R14.reuse, 0x114, RZ, 0xfc, !PT ;  /* 0x000001140e0f7812 */ /* 0x040fe200078efcff */
[----:B-1----:R-:W-:Y:S01]  /*7320*/  IMAD.MOV.U32 R0, RZ, RZ, R19 ;  /* 0x000000ffff007224 */ /* 0x002fe200078e0013 */
[----:B--2---:R-:W-:Y:S01]  /*7330*/  LOP3.LUT R23, R14, 0x140, RZ, 0xfc, !PT ;  /* 0x000001400e177812 */ /* 0x004fe200078efcff */
[----:B------:R-:W-:Y:S01]  /*7340*/  IMAD.HI.U32 R16, R13, R4, RZ ;  /* 0x000000040d107227 */ /* 0x000fe200078e00ff */
[----:B------:R-:W-:Y:S02]  /*7350*/  ISETP.GT.U32.AND P5, PT, R11, R7, PT ;  /* 0x000000070b00720c */ /* 0x000fe40003fa4070 */
[----:B------:R-:W-:Y:S01]  /*7360*/  IABS R17, R15 ;  /* 0x0000000f00117213 */ /* 0x000fe20000000000 */
[----:B------:R-:W-:Y:S01]  /*7370*/  @!P0 IMAD.MOV R0, RZ, RZ, -R0 ;  /* 0x000000ffff008224 */ /* 0x000fe200078e0a00 */
[----:B------:R-:W-:Y:S01]  /*7380*/  IABS R24, R23 ;  /* 0x0000001700187213 */ /* 0x000fe20000000000 */
[----:B------:R-:W-:-:S02]  /*7390*/  IMAD.MOV R16, RZ, RZ, -R16 ;  /* 0x000000ffff107224 */ /* 0x000fc400078e0a10 */
[--C-:B------:R-:W-:Y:S01]  /*73a0*/  @!P6 IMAD.IADD R9, R9, 0x1, -R11.reuse ;  /* 0x000000010909e824 */ /* 0x100fe200078e0a0b */
[----:B------:R1:W-:Y:S01]  /*73b0*/  STL [R1+0x5a4], R0 ;  /* 0x0005a40001007387 */ /* 0x0003e20000100800 */
[----:B------:R-:W-:Y:S01]  /*73c0*/  IMAD.HI.U32 R21, R13, R17, RZ ;  /* 0x000000110d157227 */ /* 0x000fe200078e00ff */
[----:B------:R-:W-:Y:S02]  /*73d0*/  ISETP.GE.AND P6, PT, R8, RZ, PT ;  /* 0x000000ff0800720c */ /* 0x000fe40003fc6270 */
[----:B------:R-:W-:Y:S01]  /*73e0*/  LOP3.LUT R8, R14, 0x116, RZ, 0xfc, !PT ;  /* 0x000001160e087812 */ /* 0x000fe200078efcff */
[----:B------:R-:W-:Y:S01]  /*73f0*/  @!P5 IMAD.IADD R7, R7, 0x1, -R11 ;  /* 0x000000010707d824 */ /* 0x000fe200078e0a0b */
[C---:B------:R-:W-:Y:S01]  /*7400*/  ISETP.GT.U32.AND P5, PT, R11.reuse, R9, PT ;  /* 0x000000090b00720c */ /* 0x040fe20003fa4070 */
[C---:B------:R-:W-:Y:S01]  /*7410*/  IMAD R4, R11.reuse, R16, R4 ;  /* 0x000000100b047224 */ /* 0x040fe200078e0204 */
[----:B------:R-:W-:Y:S01]  /*7420*/  IABS R16, R8 ;  /* 0x0000000800107213 */ /* 0x000fe20000000000 */
[----:B------:R-:W-:Y:S01]  /*7430*/  IMAD.MOV R19, RZ, RZ, -R21 ;  /* 0x000000ffff137224 */ /* 0x000fe200078e0a15 */
[----:B------:R-:W-:Y:S01]  /*7440*/  ISETP.GT.U32.AND P4, PT, R11, R7, PT ;  /* 0x000000070b00720c */ /* 0x000fe20003f84070 */
[----:B-1----:R-:W-:-:S02]  /*7450*/  IMAD.MOV.U32 R0, RZ, RZ, R18 ;  /* 0x000000ffff007224 */ /* 0x002fc400078e0012 */
[----:B------:R-:W-:Y:S02]  /*7460*/  IMAD.MOV R22, RZ, RZ, -R22 ;  /* 0x000000ffff167224 */ /* 0x000fe400078e0a16 */
[----:B------:R-:W-:Y:S01]  /*7470*/  @!P1 IMAD.MOV R20, RZ, RZ, -R20 ;  /* 0x000000ffff149224 */ /* 0x000fe200078e0a14 */
[----:B------:R-:W-:Y:S01]  /*7480*/  ISETP.GE.AND P1, PT, R3, RZ, PT ;  /* 0x000000ff0300720c */ /* 0x000fe20003f26270 */
[----:B------:R-:W-:Y:S01]  /*7490*/  @!P3 IMAD.MOV R0, RZ, RZ, -R0 ;  /* 0x000000ffff00b224 */ /* 0x000fe200078e0a00 */
[C---:B------:R-:W-:Y:S01]  /*74a0*/  ISETP.GT.U32.AND P3, PT, R11.reuse, R4, PT ;  /* 0x000000040b00720c */ /* 0x040fe20003f64070 */
[C---:B------:R-:W-:Y:S01]  /*74b0*/  IMAD R3, R11.reuse, R19, R17 ;  /* 0x000000130b037224 */ /* 0x040fe200078e0211 */
[----:B------:R-:W-:Y:S01]  /*74c0*/  STL [R1+0x1c0], R20 ;  /* 0x0001c01401007387 */ /* 0x000fe20000100800 */
[----:B------:R-:W-:Y:S01]  /*74d0*/  IMAD R6, R11, R22, R6 ;  /* 0x000000160b067224 */ /* 0x000fe200078e0206 */
[----:B------:R-:W-:Y:S01]  /*74e0*/  LOP3.LUT R17, R14, 0x118, RZ, 0xfc, !PT ;  /* 0x000001180e117812 */ /* 0x000fe200078efcff */
[--C-:B------:R-:W-:Y:S01]  /*74f0*/  @!P4 IMAD.IADD R7, R7, 0x1, -R11.reuse ;  /* 0x000000010707c824 */ /* 0x100fe200078e0a0b */
[----:B------:R-:W-:Y:S01]  /*7500*/  ISETP.GT.U32.AND P4, PT, R11, R3, PT ;  /* 0x000000030b00720c */ /* 0x000fe20003f84070 */
[----:B------:R-:W-:Y:S01]  /*7510*/  @!P5 IMAD.IADD R9, R9, 0x1, -R11 ;  /* 0x000000010909d824 */ /* 0x000fe200078e0a0b */
[----:B------:R-:W-:Y:S01]  /*7520*/  ISETP.GT.U32.AND P0, PT, R11, R6, PT ;  /* 0x000000060b00720c */ /* 0x000fe20003f04070 */
[----:B------:R1:W-:Y:S01]  /*7530*/  STL [R1+0x1c4], R0 ;  /* 0x0001c40001007387 */ /* 0x0003e20000100800 */
[----:B------:R-:W-:Y:S01]  /*7540*/  ISETP.GE.AND P5, PT, R10, RZ, PT ;  /* 0x000000ff0a00720c */ /* 0x000fe20003fa6270 */
[----:B------:R-:W-:Y:S01]  /*7550*/  IMAD.HI.U32 R10, R13, R16, RZ ;  /* 0x000000100d0a7227 */ /* 0x000fe200078e00ff */
[----:B------:R-:W-:-:S03]  /*7560*/  LOP3.LUT R22, R14, 0x13c, RZ, 0xfc, !PT ;  /* 0x0000013c0e167812 */ /* 0x000fc600078efcff */
[----:B------:R-:W-:Y:S02]  /*7570*/  @!P3 IMAD.IADD R4, R4, 0x1, -R11 ;  /* 0x000000010404b824 */ /* 0x000fe400078e0a0b */
[----:B------:R-:W-:Y:S02]  /*7580*/  IMAD.MOV R10, RZ, RZ, -R10 ;  /* 0x000000ffff0a7224 */ /* 0x000fe400078e0a0a */
[----:B-1----:R-:W-:Y:S01]  /*7590*/  IMAD.MOV.U32 R0, RZ, RZ, R9 ;  /* 0x000000ffff007224 */ /* 0x002fe200078e0009 */
[----:B------:R-:W-:Y:S01]  /*75a0*/  IABS R9, R17 ;  /* 0x0000001100097213 */ /* 0x000fe20000000000 */
[--C-:B------:R-:W-:Y:S02]  /*75b0*/  @!P4 IMAD.IADD R3, R3, 0x1, -R11.reuse ;  /* 0x000000010303c824 */ /* 0x100fe400078e0a0b */
[----:B------:R-:W-:Y:S01]  /*75c0*/  @!P2 IMAD.MOV R0, RZ, RZ, -R0 ;  /* 0x000000ffff00a224 */ /* 0x000fe200078e0a00 */
[C---:B------:R-:W-:Y:S01]  /*75d0*/  ISETP.GT.U32.AND P2, PT, R11.reuse, R4, PT ;  /* 0x000000040b00720c */ /* 0x040fe20003f44070 */
[----:B------:R-:W-:Y:S01]  /*75e0*/  @!P0 IMAD.IADD R6, R6, 0x1, -R11 ;  /* 0x0000000106068824 */ /* 0x000fe200078e0a0b */
[C---:B------:R-:W-:Y:S01]  /*75f0*/  ISETP.GT.U32.AND P4, PT, R11.reuse, R3, PT ;  /* 0x000000030b00720c */ /* 0x040fe20003f84070 */
[----:B------:R-:W-:Y:S01]  /*7600*/  IMAD R10, R11, R10, R16 ;  /* 0x0000000a0b0a7224 */ /* 0x000fe200078e0210 */
[----:B------:R1:W-:Y:S01]  /*7610*/  STL [R1+0x5ac], R0 ;  /* 0x0005ac0001007387 */ /* 0x0003e20000100800 */
[----:B------:R-:W-:Y:S01]  /*7620*/  ISETP.GE.AND P0, PT, R15, RZ, PT ;  /* 0x000000ff0f00720c */ /* 0x000fe20003f06270 */
[----:B------:R-:W-:Y:S01]  /*7630*/  IMAD.HI.U32 R25, R13, R24, RZ ;  /* 0x000000180d197227 */ /* 0x000fe200078e00ff */
[----:B------:R-:W-:-:S02]  /*7640*/  ISETP.GT.U32.AND P3, PT, R11, R6, PT ;  /* 0x000000060b00720c */ /* 0x000fc40003f64070 */
[----:B------:R-:W-:Y:S01]  /*7650*/  LOP3.LUT R15, R14, 0x11a, RZ, 0xfc, !PT ;  /* 0x0000011a0e0f7812 */ /* 0x000fe200078efcff */
[----:B------:R-:W-:-:S03]  /*7660*/  IMAD.MOV R25, RZ, RZ, -R25 ;  /* 0x000000ffff197224 */ /* 0x000fc600078e0a19 */
[----:B------:R-:W-:Y:S01]  /*7670*/  @!P2 IMAD.IADD R4, R4, 0x1, -R11 ;  /* 0x000000010404a824 */ /* 0x000fe200078e0a0b */
[----:B------:R-:W-:Y:S01]  /*7680*/  ISETP.GE.AND P2, PT, R17, RZ, PT ;  /* 0x000000ff1100720c */ /* 0x000fe20003f46270 */
[----:B-1----:R-:W-:Y:S01]  /*7690*/  IMAD.MOV.U32 R0, RZ, RZ, R7 ;  /* 0x000000ffff007224 */ /* 0x002fe200078e0007 */
[----:B------:R-:W-:Y:S01]  /*76a0*/  IABS R16, R15 ;  /* 0x0000000f00107213 */ /* 0x000fe20000000000 */
[----:B------:R-:W-:-:S04]  /*76b0*/  IMAD.HI.U32 R7, R13, R9, RZ ;  /* 0x000000090d077227 */ /* 0x000fc800078e00ff */
[----:B------:R-:W-:Y:S02]  /*76c0*/  IMAD.MOV R7, RZ, RZ, -R7 ;  /* 0x000000ffff077224 */ /* 0x000fe400078e0a07 */
[----:B------:R-:W-:Y:S02]  /*76d0*/  @!P4 IMAD.IADD R3, R3, 0x1, -R11 ;  /* 0x000000010303c824 */ /* 0x000fe400078e0a0b */
[C---:B------:R-:W-:Y:S01]  /*76e0*/  IMAD R17, R11.reuse, R7, R9 ;  /* 0x000000070b117224 */ /* 0x040fe200078e0209 */
[----:B------:R-:W-:Y:S01]  /*76f0*/  LOP3.LUT R7, R14, 0x11c, RZ, 0xfc, !PT ;  /* 0x0000011c0e077812 */ /* 0x000fe200078efcff */
[----:B------:R-:W-:Y:S01]  /*7700*/  @!P3 IMAD.IADD R6, R6, 0x1, -R11 ;  /* 0x000000010606b824 */ /* 0x000fe200078e0a0b */
[C---:B------:R-:W-:Y:S01]  /*7710*/  ISETP.GT.U32.AND P3, PT, R11.reuse, R10, PT ;  /* 0x0000000a0b00720c */ /* 0x040fe20003f64070 */
[----:B------:R-:W-:Y:S01]  /*7720*/  @!P6 IMAD.MOV R0, RZ, RZ, -R0 ;  /* 0x000000ffff00e224 */ /* 0x000fe200078e0a00 */
[----:B------:R-:W-:Y:S01]  /*7730*/  ISETP.GT.U32.AND P4, PT, R11, R17, PT ;  /* 0x000000110b00720c */ /* 0x000fe20003f84070 */
[----:B------:R-:W-:Y:S01]  /*7740*/  IMAD.HI.U32 R19, R13, R16, RZ ;  /* 0x000000100d137227 */ /* 0x000fe200078e00ff */
[----:B------:R-:W-:-:S02]  /*7750*/  ISETP.GE.AND P6, PT, R8, RZ, PT ;  /* 0x000000ff0800720c */ /* 0x000fc40003fc6270 */
[----:B------:R-:W-:Y:S01]  /*7760*/  IABS R18, R7 ;  /* 0x0000000700127213 */ /* 0x000fe20000000000 */
[----:B------:R-:W-:Y:S01]  /*7770*/  VIADD R8, R12, 0x11e ;  /* 0x0000011e0c087836 */ /* 0x000fe20000000000 */
[----:B------:R1:W-:Y:S01]  /*7780*/  STL [R1+0x5c4], R0 ;  /* 0x0005c40001007387 */ /* 0x0003e20000100800 */
[----:B------:R-:W-:-:S03]  /*7790*/  IMAD.MOV R19, RZ, RZ, -R19 ;  /* 0x000000ffff137224 */ /* 0x000fc600078e0a13 */
[----:B------:R-:W-:Y:S01]  /*77a0*/  IABS R9, R8 ;  /* 0x0000000800097213 */ /* 0x000fe20000000000 */
[--C-:B------:R-:W-:Y:S01]  /*77b0*/  @!P3 IMAD.IADD R10, R10, 0x1, -R11.reuse ;  /* 0x000000010a0ab824 */ /* 0x100fe200078e0a0b */
[----:B------:R-:W-:Y:S01]  /*77c0*/  ISETP.GE.AND P3, PT, R15, RZ, PT ;  /* 0x000000ff0f00720c */ /* 0x000fe20003f66270 */
[----:B------:R-:W-:Y:S02]  /*77d0*/  @!P4 IMAD.IADD R17, R17, 0x1, -R11 ;  /* 0x000000011111c824 */ /* 0x000fe400078e0a0b */
[C---:B------:R-:W-:Y:S01]  /*77e0*/  IMAD R16, R11.reuse, R19, R16 ;  /* 0x000000130b107224 */ /* 0x040fe200078e0210 */
[----:B------:R-:W-:Y:S01]  /*77f0*/  LOP3.LUT R19, R14, 0x126, RZ, 0xfc, !PT ;  /* 0x000001260e137812 */ /* 0x000fe200078efcff */
[----:B-1----:R-:W-:Y:S01]  /*7800*/  IMAD.MOV.U32 R0, RZ, RZ, R6 ;  /* 0x000000ffff007224 */ /* 0x002fe200078e0006 */
[C---:B------:R-:W-:Y:S01]  /*7810*/  ISETP.GT.U32.AND P4, PT, R11.reuse, R17, PT ;  /* 0x000000110b00720c */ /* 0x040fe20003f84070 */
[----:B------:R-:W-:Y:S02]  /*7820*/  IMAD.MOV.U32 R6, RZ, RZ, R18 ;  /* 0x000000ffff067224 */ /* 0x000fe400078e0012 */
[----:B------:R-:W-:Y:S01]  /*7830*/  @!P1 IMAD.MOV R0, RZ, RZ, -R0 ;  /* 0x000000ffff009224 */ /* 0x000fe200078e0a00 */
[----:B------:R-:W-:Y:S01]  /*7840*/  ISETP.GT.U32.AND P1, PT, R11, R10, PT ;  /* 0x0000000a0b00720c */ /* 0x000fe20003f24070 */
[----:B------:R-:W-:-:S02]  /*7850*/  IMAD.MOV.U32 R18, RZ, RZ, R4 ;  /* 0x000000ffff127224 */ /* 0x000fc400078e0004 */
[----:B------:R-:W-:Y:S01]  /*7860*/  IMAD.MOV.U32 R15, RZ, RZ, R9 ;  /* 0x000000ffff0f7224 */ /* 0x000fe200078e0009 */
[----:B------:R1:W-:Y:S01]  /*7870*/  STL [R1+0x1dc], R0 ;  /* 0x0001dc0001007387 */ /* 0x0003e20000100800 */
[----:B------:R-:W-:-:S04]  /*7880*/  IMAD.HI.U32 R9, R13, R6, RZ ;  /* 0x000000060d097227 */ /* 0x000fc800078e00ff */
[----:B------:R-:W-:Y:S01]  /*7890*/  @!P5 IMAD.MOV R18, RZ, RZ, -R18 ;  /* 0x000000ffff12d224 */ /* 0x000fe200078e0a12 */
[----:B------:R-:W-:Y:S01]  /*78a0*/  ISETP.GT.U32.AND P5, PT, R11, R16, PT ;  /* 0x000000100b00720c */ /* 0x000fe20003fa4070 */
[----:B------:R-:W-:-:S03]  /*78b0*/  IMAD.HI.U32 R4, R13, R15, RZ ;  /* 0x0000000f0d047227 */ /* 0x000fc600078e00ff */
[----:B------:R2:W-:Y:S01]  /*78c0*/  STL [R1+0x1e0], R18 ;  /* 0x0001e01201007387 */ /* 0x0005e20000100800 */
[----:B-1----:R-:W-:Y:S02]  /*78d0*/  IMAD.MOV.U32 R0, RZ, RZ, R3 ;  /* 0x000000ffff007224 */ /* 0x002fe400078e0003 */
[----:B------:R-:W-:Y:S01]  /*78e0*/  IMAD.MOV R3, RZ, RZ, -R9 ;  /* 0x000000ffff037224 */ /* 0x000fe200078e0a09 */
[C---:B------:R-:W-:Y:S01]  /*78f0*/  LOP3.LUT R9, R14.reuse, 0x120, RZ, 0xfc, !PT ;  /* 0x000001200e097812 */ /* 0x040fe200078efcff */
[--C-:B------:R-:W-:Y:S02]  /*7900*/  @!P4 IMAD.IADD R17, R17, 0x1, -R11.reuse ;  /* 0x000000011111c824 */ /* 0x100fe400078e0a0b */
[C---:B------:R-:W-:Y:S01]  /*7910*/  IMAD R3, R11.reuse, R3, R6 ;  /* 0x000000030b037224 */ /* 0x040fe200078e0206 */
[----:B------:R-:W-:Y:S01]  /*7920*/  LOP3.LUT R6, R14, 0x122, RZ, 0xfc, !PT ;  /* 0x000001220e067812 */ /* 0x000fe200078efcff */
[----:B------:R-:W-:Y:S02]  /*7930*/  IMAD.MOV R4, RZ, RZ, -R4 ;  /* 0x000000ffff047224 */ /* 0x000fe400078e0a04 */
[--C-:B------:R-:W-:Y:S01]  /*7940*/  @!P1 IMAD.IADD R10, R10, 0x1, -R11.reuse ;  /* 0x000000010a0a9824 */ /* 0x100fe200078e0a0b */
[C---:B------:R-:W-:Y:S01]  /*7950*/  ISETP.GT.U32.AND P4, PT, R11.reuse, R3, PT ;  /* 0x000000030b00720c */ /* 0x040fe20003f84070 */
[----:B------:R-:W-:Y:S01]  /*7960*/  @!P5 IMAD.IADD R16, R16, 0x1, -R11 ;  /* 0x000000011010d824 */ /* 0x000fe200078e0a0b */
[----:B------:R-:W-:Y:S01]  /*7970*/  ISETP.GE.AND P1, PT, R8, RZ, PT ;  /* 0x000000ff0800720c */ /* 0x000fe20003f26270 */
[C---:B------:R-:W-:Y:S01]  /*7980*/  IMAD R8, R11.reuse, R4, R15 ;  /* 0x000000040b087224 */ /* 0x040fe200078e020f */
[----:B------:R-:W-:Y:S01]  /*7990*/  IABS R15, R6 ;  /* 0x00000006000f7213 */ /* 0x000fe20000000000 */
[----:B--2---:R-:W-:Y:S01]  /*79a0*/  IMAD.MOV.U32 R18, RZ, RZ, R10 ;  /* 0x000000ffff127224 */ /* 0x004fe200078e000a */
[----:B------:R-:W-:Y:S01]  /*79b0*/  ISETP.GT.U32.AND P5, PT, R11, R16, PT ;  /* 0x000000100b00720c */ /* 0x000fe20003fa4070 */
[----:B------:R-:W-:Y:S01]  /*79c0*/  @!P0 IMAD.MOV R0, RZ, RZ, -R0 ;  /* 0x000000ffff008224 */ /* 0x000fe200078e0a00 */
[----:B------:R-:W-:Y:S01]  /*79d0*/  ISETP.GE.AND P0, PT, R7, RZ, PT ;  /* 0x000000ff0700720c */ /* 0x000fe20003f06270 */
[----:B------:R-:W-:Y:S01]  /*79e0*/  @!P6 IMAD.MOV R18, RZ, RZ, -R18 ;  /* 0x000000ffff12e224 */ /* 0x000fe200078e0a12 */
[----:B------:R-:W-:-:S02]  /*79f0*/  ISETP.GT.U32.AND P6, PT, R11, R8, PT ;  /* 0x000000080b00720c */ /* 0x000fc40003fc4070 */
[----:B------:R1:W-:Y:S01]  /*7a00*/  STL [R1+0x928], R0 ;  /* 0x0009280001007387 */ /* 0x0003e20000100800 */
[--C-:B------:R-:W-:Y:S01]  /*7a10*/  @!P4 IMAD.IADD R3, R3, 0x1, -R11.reuse ;  /* 0x000000010303c824 */ /* 0x100fe200078e0a0b */
[----:B------:R-:W-:Y:S02]  /*7a20*/  IABS R7, R9 ;  /* 0x0000000900077213 */ /* 0x000fe40000000000 */
[----:B------:R2:W-:Y:S01]  /*7a30*/  STL [R1+0x924], R18 ;  /* 0x0009241201007387 */ /* 0x0005e20000100800 */
[----:B------:R-:W-:Y:S02]  /*7a40*/  LOP3.LUT R4, R14, 0x124, RZ, 0xfc, !PT ;  /* 0x000001240e047812 */ /* 0x000fe400078efcff */
[----:B------:R-:W-:Y:S01]  /*7a50*/  ISETP.GT.U32.AND P4, PT, R11, R3, PT ;  /* 0x000000030b00720c */ /* 0x000fe20003f84070 */
[----:B------:R-:W-:Y:S01]  /*7a60*/  @!P5 IMAD.IADD R16, R16, 0x1, -R11 ;  /* 0x000000011010d824 */ /* 0x000fe200078e0a0b */
[----:B------:R-:W-:Y:S01]  /*7a70*/  ISETP.GE.AND P5, PT, R6, RZ, PT ;  /* 0x000000ff0600720c */ /* 0x000fe20003fa6270 */
[----:B-1----:R-:W-:Y:S01]  /*7a80*/  IMAD.MOV.U32 R0, RZ, RZ, R17 ;  /* 0x000000ffff007224 */ /* 0x002fe200078e0011 */
[----:B------:R-:W-:Y:S01]  /*7a90*/  IABS R10, R4 ;  /* 0x00000004000a7213 */ /* 0x000fe20000000000 */
[----:B------:R-:W-:Y:S01]  /*7aa0*/  IMAD.HI.U32 R17, R13, R7, RZ ;  /* 0x000000070d117227 */ /* 0x000fe200078e00ff */
[----:B--2---:R-:W-:-:S03]  /*7ab0*/  LOP3.LUT R18, R14, 0x12c, RZ, 0xfc, !PT ;  /* 0x0000012c0e127812 */ /* 0x004fc600078efcff */
[----:B------:R-:W-:Y:S01]  /*7ac0*/  @!P2 IMAD.MOV R0, RZ, RZ, -R0 ;  /* 0x000000ffff00a224 */ /* 0x000fe200078e0a00 */
[----:B------:R-:W-:Y:S01]  /*7ad0*/  ISETP.GE.AND P2, PT, R9, RZ, PT ;  /* 0x000000ff0900720c */ /* 0x000fe20003f46270 */
[----:B------:R-:W-:Y:S02]  /*7ae0*/  IMAD.MOV.U32 R9, RZ, RZ, R15 ;  /* 0x000000ffff097224 */ /* 0x000fe400078e000f */
[----:B------:R-:W-:Y:S01]  /*7af0*/  @!P6 IMAD.IADD R8, R8, 0x1, -R11 ;  /* 0x000000010808e824 */ /* 0x000fe200078e0a0b */
[----:B------:R1:W-:Y:S01]  /*7b00*/  STL [R1+0x1e4], R0 ;  /* 0x0001e40001007387 */ /* 0x0003e20000100800 */
[----:B------:R-:W-:Y:S02]  /*7b10*/  IMAD.MOV R17, RZ, RZ, -R17 ;  /* 0x000000ffff117224 */ /* 0x000fe400078e0a11 */
[----:B------:R-:W-:Y:S01]  /*7b20*/  IMAD.HI.U32 R6, R13, R9, RZ ;  /* 0x000000090d067227 */ /* 0x000fe200078e00ff */
[----:B------:R-:W-:-:S03]  /*7b30*/  ISETP.GT.U32.AND P6, PT, R11, R8, PT ;  /* 0x000000080b00720c */ /* 0x000fc60003fc4070 */
[----:B------:R-:W-:Y:S02]  /*7b40*/  IMAD R7, R11, R17, R7 ;  /* 0x000000110b077224 */ /* 0x000fe400078e0207 */
[----:B------:R-:W-:Y:S02]  /*7b50*/  IMAD.MOV R6, RZ, RZ, -R6 ;  /* 0x000000ffff067224 */ /* 0x000fe400078e0a06 */
[----:B-1----:R-:W-:Y:S02]  /*7b60*/  IMAD.MOV.U32 R0, RZ, RZ, R16 ;  /* 0x000000ffff007224 */ /* 0x002fe400078e0010 */
[----:B------:R-:W-:Y:S01]  /*7b70*/  @!P4 IMAD.IADD R3, R3, 0x1, -R11 ;  /* 0x000000010303c824 */ /* 0x000fe200078e0a0b */
[C---:B------:R-:W-:Y:S01]  /*7b80*/  ISETP.GT.U32.AND P4, PT, R11.reuse, R7, PT ;  /* 0x000000070b00720c */ /* 0x040fe20003f84070 */
[----:B------:R-:W-:Y:S01]  /*7b90*/  @!P3 IMAD.MOV R0, RZ, RZ, -R0 ;  /* 0x000000ffff00b224 */ /* 0x000fe200078e0a00 */
[----:B------:R-:W-:Y:S01]  /*7ba0*/  ISETP.GE.AND P3, PT, R4, RZ, PT ;  /* 0x000000ff0400720c */ /* 0x000fe20003f66270 */
[----:B------:R-:W-:Y:S01]  /*7bb0*/  IMAD R9, R11, R6, R9 ;  /* 0x000000060b097224 */ /* 0x000fe200078e0209 */
[----:B------:R-:W-:Y:S01]  /*7bc0*/  LOP3.LUT R4, R14, 0x12a, RZ, 0xfc, !PT ;  /* 0x0000012a0e047812 */ /* 0x000fe200078efcff */
[----:B------:R-:W-:Y:S01]  /*7bd0*/  IMAD.HI.U32 R15, R13, R10, RZ ;  /* 0x0000000a0d0f7227 */ /* 0x000fe200078e00ff */
[----:B------:R1:W-:Y:S02]  /*7be0*/  STL [R1+0x1e8], R0 ;  /* 0x0001e80001007387 */ /* 0x0003e40000100800 */
[----:B------:R-:W-:Y:S01]  /*7bf0*/  IABS R6, R4 ;  /* 0x0000000400067213 */ /* 0x000fe20000000000 */
[----:B------:R-:W-:-:S02]  /*7c00*/  IMAD.MOV R15, RZ, RZ, -R15 ;  /* 0x000000ffff0f7224 */ /* 0x000fc400078e0a0f */
[--C-:B------:R-:W-:Y:S01]  /*7c10*/  @!P6 IMAD.IADD R8, R8, 0x1, -R11.reuse ;  /* 0x000000010808e824 */ /* 0x100fe200078e0a0b */
[----:B------:R-:W-:Y:S01]  /*7c20*/  ISETP.GE.AND P6, PT, R19, RZ, PT ;  /* 0x000000ff1300720c */ /* 0x000fe20003fc6270 */
[----:B------:R-:W-:Y:S01]  /*7c30*/  IMAD R10, R11, R15, R10 ;  /* 0x0000000f0b0a7224 */ /* 0x000fe200078e020a */
[----:B------:R-:W-:Y:S01]  /*7c40*/  LOP3.LUT R15, R14, 0x128, RZ, 0xfc, !PT ;  /* 0x000001280e0f7812 */ /* 0x000fe200078efcff */
[----:B------:R-:W-:Y:S01]  /*7c50*/  @!P4 IMAD.IADD R7, R7, 0x1, -R11 ;  /* 0x000000010707c824 */ /* 0x000fe200078e0a0b */
[----:B------:R-:W-:Y:S01]  /*7c60*/  IABS R19, R19 ;  /* 0x0000001300137213 */ /* 0x000fe20000000000 */
[----:B-1----:R-:W-:Y:S01]  /*7c70*/  IMAD.MOV.U32 R0, RZ, RZ, R3 ;  /* 0x000000ffff007224 */ /* 0x002fe200078e0003 */
[----:B------:R-:W-:Y:S02]  /*7c80*/  IABS R17, R15 ;  /* 0x0000000f00117213 */ /* 0x000fe40000000000 */
[C---:B------:R-:W-:Y:S01]  /*7c90*/  ISETP.GT.U32.AND P4, PT, R11.reuse, R7, PT ;  /* 0x000000070b00720c */ /* 0x040fe20003f84070 */
[----:B------:R-:W-:Y:S01]  /*7ca0*/  @!P0 IMAD.MOV R0, RZ, RZ, -R0 ;  /* 0x000000ffff008224 */ /* 0x000fe200078e0a00 */
[----:B------:R-:W-:Y:S01]  /*7cb0*/  ISETP.GT.U32.AND P0, PT, R11, R9, PT ;  /* 0x000000090b00720c */ /* 0x000fe20003f04070 */
[----:B------:R-:W-:Y:S01]  /*7cc0*/  IMAD.HI.U32 R20, R13, R19, RZ ;  /* 0x000000130d147227 */ /* 0x000fe200078e00ff */
[----:B------:R-:W-:-:S02]  /*7cd0*/  IABS R3, R18 ;  /* 0x0000001200037213 */ /* 0x000fc40000000000 */
[----:B------:R1:W-:Y:S01]  /*7ce0*/  STL [R1+0x920], R0 ;  /* 0x0009200001007387 */ /* 0x0003e20000100800 */
[----:B------:R-:W-:-:S04]  /*7cf0*/  IMAD.HI.U32 R16, R13, R17, RZ ;  /* 0x000000110d107227 */ /* 0x000fc800078e00ff */
[----:B------:R-:W-:Y:S02]  /*7d00*/  IMAD.MOV R20, RZ, RZ, -R20 ;  /* 0x000000ffff147224 */ /* 0x000fe400078e0a14 */
[----:B------:R-:W-:Y:S02]  /*7d10*/  IMAD.MOV R16, RZ, RZ, -R16 ;  /* 0x000000ffff107224 */ /* 0x000fe400078e0a10 */
[--C-:B------:R-:W-:Y:S02]  /*7d20*/  @!P0 IMAD.IADD R9, R9, 0x1, -R11.reuse ;  /* 0x0000000109098824 */ /* 0x100fe400078e0a0b */
[----:B-1----:R-:W-:Y:S02]  /*7d30*/  IMAD.MOV.U32 R0, RZ, RZ, R8 ;  /* 0x000000ffff007224 */ /* 0x002fe400078e0008 */
[----:B------:R-:W-:Y:S01]  /*7d40*/  @!P4 IMAD.IADD R7, R7, 0x1, -R11 ;  /* 0x000000010707c824 */ /* 0x000fe200078e0a0b */
[C---:B------:R-:W-:Y:S01]  /*7d50*/  ISETP.GT.U32.AND P0, PT, R11.reuse, R9, PT ;  /* 0x000000090b00720c */ /* 0x040fe20003f04070 */
[----:B------:R-:W-:Y:S01]  /*7d60*/  @!P1 IMAD.MOV R0, RZ, RZ, -R0 ;  /* 0x000000ffff009224 */ /* 0x000fe200078e0a00 */
[C---:B------:R-:W-:Y:S01]  /*7d70*/  ISETP.GT.U32.AND P1, PT, R11.reuse, R10, PT ;  /* 0x0000000a0b00720c */ /* 0x040fe20003f24070 */
[----:B------:R-:W-:Y:S01]  /*7d80*/  IMAD R17, R11, R16, R17 ;  /* 0x000000100b117224 */ /* 0x000fe200078e0211 */
[----:B------:R-:W-:Y:S01]  /*7d90*/  ISETP.GE.AND P4, PT, R15, RZ, PT ;  /* 0x000000ff0f00720c */ /* 0x000fe20003f86270 */
[----:B------:R-:W-:Y:S01]  /*7da0*/  IMAD R15, R11, R20, R19 ;  /* 0x000000140b0f7224 */ /* 0x000fe200078e0213 */
[----:B------:R1:W-:Y:S01]  /*7db0*/  STL [R1+0x91c], R0 ;  /* 0x00091c0001007387 */ /* 0x0003e20000100800 */
[----:B------:R-:W-:-:S02]  /*7dc0*/  IMAD.MOV.U32 R21, RZ, RZ, R7 ;  /* 0x000000ffff157224 */ /* 0x000fc400078e0007 */
[----:B------:R-:W-:-:S04]  /*7dd0*/  IMAD.HI.U32 R16, R13, R3, RZ ;  /* 0x000000030d107227 */ /* 0x000fc800078e00ff */
[--C-:B------:R-:W-:Y:S01]  /*7de0*/  @!P0 IMAD.IADD R9, R9, 0x1, -R11.reuse ;  /* 0x0000000109098824 */ /* 0x100fe200078e0a0b */
[C---:B------:R-:W-:Y:S01]  /*7df0*/  ISETP.GT.U32.AND P0, PT, R11.reuse, R15, PT ;  /* 0x0000000f0b00720c */ /* 0x040fe20003f04070 */
[----:B------:R-:W-:Y:S02]  /*7e00*/  @!P1 IMAD.IADD R10, R10, 0x1, -R11 ;  /* 0x000000010a0a9824 */ /* 0x000fe400078e0a0b */
[----:B-1----:R-:W-:Y:S01]  /*7e10*/  IMAD.MOV.U32 R0, RZ, RZ, R9 ;  /* 0x000000ffff007224 */ /* 0x002fe200078e0009 */
[----:B------:R-:W-:Y:S01]  /*7e20*/  LOP3.LUT R9, R14, 0x132, RZ, 0xfc, !PT ;  /* 0x000001320e097812 */ /* 0x000fe200078efcff */
[----:B------:R-:W-:Y:S01]  /*7e30*/  @!P2 IMAD.MOV R21, RZ, RZ, -R21 ;  /* 0x000000ffff15a224 */ /* 0x000fe200078e0a15 */
[C---:B------:R-:W-:Y:S01]  /*7e40*/  ISETP.GT.U32.AND P1, PT, R11.reuse, R10, PT ;  /* 0x0000000a0b00720c */ /* 0x040fe20003f24070 */
[----:B------:R-:W-:Y:S01]  /*7e50*/  @!P5 IMAD.MOV R0, RZ, RZ, -R0 ;  /* 0x000000ffff00d224 */ /* 0x000fe200078e0a00 */
[----:B------:R-:W-:Y:S01]  /*7e60*/  ISETP.GT.U32.AND P2, PT, R11, R17, PT ;  /* 0x000000110b00720c */ /* 0x000fe20003f44070 */
[----:B------:R-:W-:Y:S01]  /*7e70*/  IMAD.MOV R7, RZ, RZ, -R16 ;  /* 0x000000ffff077224 */ /* 0x000fe200078e0a10 */
[----:B------:R-:W-:Y:S01]  /*7e80*/  STL [R1+0x1c8], R21 ;  /* 0x0001c81501007387 */ /* 0x000fe20000100800 */
[----:B------:R-:W-:Y:S01]  /*7e90*/  IMAD.HI.U32 R8, R13, R6, RZ ;  /* 0x000000060d087227 */ /* 0x000fe200078e00ff */
[----:B------:R-:W-:-:S02]  /*7ea0*/  ISETP.GE.AND P5, PT, R4, RZ, PT ;  /* 0x000000ff0400720c */ /* 0x000fc40003fa6270 */
[----:B------:R1:W-:Y:S01]  /*7eb0*/  STL [R1+0x1d8], R0 ;  /* 0x0001d80001007387 */ /* 0x0003e20000100800 */
[----:B------:R-:W-:Y:S01]  /*7ec0*/  IMAD R3, R11, R7, R3 ;  /* 0x000000070b037224 */ /* 0x000fe200078e0203 */
[----:B------:R-:W-:Y:S01]  /*7ed0*/  LOP3.LUT R7, R14, 0x130, RZ, 0xfc, !PT ;  /* 0x000001300e077812 */ /* 0x000fe200078efcff */
[--C-:B------:R-:W-:Y:S01]  /*7ee0*/  @!P0 IMAD.IADD R15, R15, 0x1, -R11.reuse ;  /* 0x000000010f0f8824 */ /* 0x100fe200078e0a0b */
[----:B------:R-:W-:Y:S01]  /*7ef0*/  IABS R16, R9 ;  /* 0x0000000900107213 */ /* 0x000fe20000000000 */
[--C-:B------:R-:W-:Y:S02]  /*7f00*/  @!P1 IMAD.IADD R10, R10, 0x1, -R11.reuse ;  /* 0x000000010a0a9824 */ /* 0x100fe400078e0a0b */
[----:B------:R-:W-:Y:S01]  /*7f10*/  @!P2 IMAD.IADD R17, R17, 0x1, -R11 ;  /* 0x000000011111a824 */ /* 0x000fe200078e0a0b */
[C---:B------:R-:W-:Y:S01]  /*7f20*/  ISETP.GT.U32.AND P0, PT, R11.reuse, R15, PT ;  /* 0x0000000f0b00720c */ /* 0x040fe20003f04070 */
[----:B------:R-:W-:Y:S02]  /*7f30*/  IMAD.MOV R8, RZ, RZ, -R8 ;  /* 0x000000ffff087224 */ /* 0x000fe400078e0a08 */
[----:B-1----:R-:W-:Y:S01]  /*7f40*/  IMAD.MOV.U32 R0, RZ, RZ, R10 ;  /* 0x000000ffff007224 */ /* 0x002fe200078e000a */
[C---:B------:R-:W-:Y:S01]  /*7f50*/  ISETP.GT.U32.AND P2, PT, R11.reuse, R17, PT ;  /* 0x000000110b00720c */ /* 0x040fe20003f44070 */
[C---:B------:R-:W-:Y:S01]  /*7f60*/  IMAD R4, R11.reuse, R8, R6 ;  /* 0x000000080b047224 */ /* 0x040fe200078e0206 */
[----:B------:R-:W-:Y:S01]  /*7f70*/  IABS R10, R7 ;  /* 0x00000007000a7213 */ /* 0x000fe20000000000 */
[----:B------:R-:W-:Y:S01]  /*7f80*/  @!P3 IMAD.MOV R0, RZ, RZ, -R0 ;  /* 0x000000ffff00b224 */ /* 0x000fe200078e0a00 */
[C---:B------:R-:W-:Y:S01]  /*7f90*/  ISETP.GT.U32.AND P3, PT, R11.reuse, R3, PT ;  /* 0x000000030b00720c */ /* 0x040fe20003f64070 */
[----:B------:R-:W-:Y:S01]  /*7fa0*/  VIADD R6, R12, 0x12e ;  /* 0x0000012e0c067836 */ /* 0x000fe20000000000 */
[----:B------:R-:W-:-:S02]  /*7fb0*/  ISETP.GT.U32.AND P1, PT, R11, R4, PT ;  /* 0x000000040b00720c */ /* 0x000fc40003f24070 */
[----:B------:R1:W-:Y:S01]  /*7fc0*/  STL [R1+0x904], R0 ;  /* 0x0009040001007387 */ /* 0x0003e20000100800 */
[--C-:B------:R-:W-:Y:S01]  /*7fd0*/  @!P0 IMAD.IADD R15, R15, 0x1, -R11.reuse ;  /* 0x000000010f0f8824 */ /* 0x100fe200078e0a0b */
[----:B------:R-:W-:Y:S02]  /*7fe0*/  IABS R8, R6 ;  /* 0x0000000600087213 */ /* 0x000fe40000000000 */
[----:B------:R-:W-:Y:S01]  /*7ff0*/  ISETP.GE.AND P0, PT, R18, RZ, PT ;  /* 0x000000ff1200720c */ /* 0x000fe20003f06270 */
[----:B------:R-:W-:Y:S02]  /*8000*/  @!P2 IMAD.IADD R17, R17, 0x1, -R11 ;  /* 0x000000011111a824 */ /* 0x000fe400078e0a0b */
[----:B------:R-:W-:-:S04]  /*8010*/  IMAD.HI.U32 R18, R13, R10, RZ ;  /* 0x0000000a0d127227 */ /* 0x000fc800078e00ff */
[----:B------:R-:W-:Y:S02]  /*8020*/  @!P3 IMAD.IADD R3, R3, 0x1, -R11 ;  /* 0x000000010303b824 */ /* 0x000fe400078e0a0b */
[----:B------:R-:W-:-:S03]  /*8030*/  IMAD.HI.U32 R19, R13, R8, RZ ;  /* 0x000000080d137227 */ /* 0x000fc600078e00ff */
[----:B------:R-:W-:Y:S01]  /*8040*/  ISETP.GT.U32.AND P3, PT, R11, R3, PT ;  /* 0x000000030b00720c */ /* 0x000fe20003f64070 */
[----:B-1----:R-:W-:Y:S02]  /*8050*/  IMAD.MOV.U32 R0, RZ, RZ, R17 ;  /* 0x000000ffff007224 */ /* 0x002fe400078e0011 */
[----:B------:R-:W-:Y:S02]  /*8060*/  IMAD.MOV R18, RZ, RZ, -R18 ;  /* 0x000000ffff127224 */ /* 0x000fe400078e0a12 */
[----:B------:R-:W-:Y:S02]  /*8070*/  IMAD.MOV R19, RZ, RZ, -R19 ;  /* 0x000000ffff137224 */ /* 0x000fe400078e0a13 */
[----:B------:R-:W-:Y:S01]  /*8080*/  @!P4 IMAD.MOV R0, RZ, RZ, -R0 ;  /* 0x000000ffff00c224 */ /* 0x000fe200078e0a00 */
[----:B------:R-:W-:Y:S01]  /*8090*/  ISETP.GE.AND P4, PT, R7, RZ, PT ;  /* 0x000000ff0700720c */ /* 0x000fe20003f86270 */
[----:B------:R-:W-:Y:S02]  /*80a0*/  IMAD R7, R11, R18, R10 ;  /* 0x000000120b077224 */ /* 0x000fe400078e020a */
[----:B------:R-:W-:-:S02]  /*80b0*/  @!P1 IMAD.IADD R4, R4, 0x1, -R11 ;  /* 0x0000000104049824 */ /* 0x000fc400078e0a0b */
[----:B------:R-:W-:Y:S02]  /*80c0*/  IMAD R8, R11, R19, R8 ;  /* 0x000000130b087224 */ /* 0x000fe400078e0208 */
[----:B------:R-:W-:Y:S01]  /*80d0*/  @!P3 IMAD.IADD R3, R3, 0x1, -R11 ;  /* 0x000000010303b824 */ /* 0x000fe200078e0a0b */
[C---:B------:R-:W-:Y:S01]  /*80e0*/  ISETP.GT.U32.AND P3, PT, R11.reuse, R7, PT ;  /* 0x000000070b00720c */ /* 0x040fe20003f64070 */
[----:B------:R-:W-:Y:S01]  /*80f0*/  IMAD.MOV.U32 R20, RZ, RZ, R15 ;  /* 0x000000ffff147224 */ /* 0x000fe200078e000f */
[----:B------:R-:W-:Y:S01]  /*8100*/  ISETP.GT.U32.AND P1, PT, R11, R4, PT ;  /* 0x000000040b00720c */ /* 0x000fe20003f24070 */
[----:B------:R-:W-:Y:S01]  /*8110*/  IMAD.HI.U32 R15, R13, R16, RZ ;  /* 0x000000100d0f7227 */ /* 0x000fe200078e00ff */
[----:B------:R-:W-:-:S03]  /*8120*/  ISETP.GT.U32.AND P2, PT, R11, R8, PT ;  /* 0x000000080b00720c */ /* 0x000fc60003f44070 */
[----:B------:R-:W-:Y:S01]  /*8130*/  @!P6 IMAD.MOV R20, RZ, RZ, -R20 ;  /* 0x000000ffff14e224 */ /* 0x000fe200078e0a14 */
[----:B------:R-:W-:Y:S01]  /*8140*/  ISETP.GE.AND P6, PT, R6, RZ, PT ;  /* 0x000000ff0600720c */ /* 0x000fe20003fc6270 */
[----:B------:R-:W-:Y:S01]  /*8150*/  IMAD.MOV R15, RZ, RZ, -R15 ;  /* 0x000000ffff0f7224 */ /* 0x000fe200078e0a0f */
[----:B------:R-:W-:Y:S01]  /*8160*/  LOP3.LUT R6, R14, 0x134, RZ, 0xfc, !PT ;  /* 0x000001340e067812 */ /* 0x000fe200078efcff */
[----:B------:R-:W-:Y:S01]  /*8170*/  VIADD R19, R12, 0x13e ;  /* 0x0000013e0c137836 */ /* 0x000fe20000000000 */
[----:B------:R1:W-:Y:S01]  /*8180*/  STL [R1+0x8fc], R20 ;  /* 0x0008fc1401007387 */ /* 0x0003e20000100800 */
[--C-:B------:R-:W-:Y:S01]  /*8190*/  @!P3 IMAD.IADD R7, R7, 0x1, -R11.reuse ;  /* 0x000000010707b824 */ /* 0x100fe200078e0a0b */
[----:B------:R-:W-:Y:S01]  /*81a0*/  IABS R21, R6 ;  /* 0x0000000600157213 */ /* 0x000fe20000000000 */
[--C-:B------:R-:W-:Y:S01]  /*81b0*/  @!P1 IMAD.IADD R4, R4, 0x1, -R11.reuse ;  /* 0x0000000104049824 */ /* 0x100fe200078e0a0b */
[----:B------:R2:W-:Y:S01]  /*81c0*/  STL [R1+0x1cc], R0 ;  /* 0x0001cc0001007387 */ /* 0x0005e20000100800 */
[----:B------:R-:W-:Y:S01]  /*81d0*/  @!P2 IMAD.IADD R8, R8, 0x1, -R11 ;  /* 0x000000010808a824 */ /* 0x000fe200078e0a0b */
[----:B------:R-:W-:Y:S01]  /*81e0*/  ISETP.GT.U32.AND P3, PT, R11, R7, PT ;  /* 0x000000070b00720c */ /* 0x000fe20003f64070 */
[----:B------:R-:W-:Y:S01]  /*81f0*/  IMAD.MOV.U32 R17, RZ, RZ, R4 ;  /* 0x000000ffff117224 */ /* 0x000fe200078e0004 */
[----:B------:R-:W-:Y:S01]  /*8200*/  LOP3.LUT R4, R14, 0x136, RZ, 0xfc, !PT ;  /* 0x000001360e047812 */ /* 0x000fe200078efcff */
[----:B------:R-:W-:Y:S01]  /*8210*/  IMAD.HI.U32 R10, R13, R21, RZ ;  /* 0x000000150d0a7227 */ /* 0x000fe200078e00ff */
[----:B------:R-:W-:-:S02]  /*8220*/  ISETP.GT.U32.AND P2, PT, R11, R8, PT ;  /* 0x000000080b00720c */ /* 0x000fc40003f44070 */
[----:B------:R-:W-:Y:S01]  /*8230*/  ISETP.GE.AND P1, PT, R9, RZ, PT ;  /* 0x000000ff0900720c */ /* 0x000fe20003f26270 */
[----:B------:R-:W-:Y:S01]  /*8240*/  IMAD.MOV R10, RZ, RZ, -R10 ;  /* 0x000000ffff0a7224 */ /* 0x000fe200078e0a0a */
[----:B-1----:R-:W-:Y:S01]  /*8250*/  LOP3.LUT R20, R14, 0x142, RZ, 0xfc, !PT ;  /* 0x000001420e147812 */ /* 0x002fe200078efcff */
[----:B--2---:R-:W-:Y:S01]  /*8260*/  IMAD.MOV.U32 R0, RZ, RZ, R3 ;  /* 0x000000ffff007224 */ /* 0x004fe200078e0003 */
[----:B------:R-:W-:Y:S01]  /*8270*/  IABS R3, R4 ;  /* 0x0000000400037213 */ /* 0x000fe20000000000 */
[----:B------:R-:W-:Y:S02]  /*8280*/  IMAD R21, R11, R10, R21 ;  /* 0x0000000a0b157224 */ /* 0x000fe400078e0215 */
[----:B------:R-:W-:Y:S02]  /*8290*/  @!P3 IMAD.IADD R7, R7, 0x1, -R11 ;  /* 0x000000010707b824 */ /* 0x000fe400078e0a0b */
[----:B------:R-:W-:Y:S01]  /*82a0*/  IMAD.HI.U32 R9, R13, R3, RZ ;  /* 0x000000030d097227 */ /* 0x000fe200078e00ff */
[----:B------:R-:W-:-:S03]  /*82b0*/  ISETP.GT.U32.AND P3, PT, R11, R21, PT ;  /* 0x000000150b00720c */ /* 0x000fc60003f64070 */
[----:B------:R-:W-:Y:S02]  /*82c0*/  @!P2 IMAD.IADD R8, R8, 0x1, -R11 ;  /* 0x000000010808a824 */ /* 0x000fe400078e0a0b */
[----:B------:R-:W-:Y:S02]  /*82d0*/  IMAD.MOV R9, RZ, RZ, -R9 ;  /* 0x000000ffff097224 */ /* 0x000fe400078e0a09 */
[C---:B------:R-:W-:Y:S02]  /*82e0*/  IMAD R16, R11.reuse, R15, R16 ;  /* 0x0000000f0b107224 */ /* 0x040fe400078e0210 */
[C---:B------:R-:W-:Y:S02]  /*82f0*/  IMAD R3, R11.reuse, R9, R3 ;  /* 0x000000090b037224 */ /* 0x040fe400078e0203 */
[----:B------:R-:W-:Y:S01]  /*8300*/  IMAD.MOV.U32 R15, RZ, RZ, R8 ;  /* 0x000000ffff0f7224 */ /* 0x000fe200078e0008 */
[----:B------:R-:W-:Y:S01]  /*8310*/  ISETP.GT.U32.AND P2, PT, R11, R16, PT ;  /* 0x000000100b00720c */ /* 0x000fe20003f44070 */
[----:B------:R-:W-:Y:S01]  /*8320*/  @!P5 IMAD.MOV R17, RZ, RZ, -R17 ;  /* 0x000000ffff11d224 */ /* 0x000fe200078e0a11 */
[----:B------:R-:W-:Y:S01]  /*8330*/  ISETP.GE.AND P5, PT, R6, RZ, PT ;  /* 0x000000ff0600720c */ /* 0x000fe20003fa6270 */
[----:B------:R-:W-:Y:S01]  /*8340*/  @!P0 IMAD.MOV R0, RZ, RZ, -R0 ;  /* 0x000000ffff008224 */ /* 0x000fe200078e0a00 */
[----:B------:R-:W-:Y:S01]  /*8350*/  ISETP.GE.AND P0, PT, R4, RZ, PT ;  /* 0x000000ff0400720c */ /* 0x000fe20003f06270 */
[----:B------:R-:W-:Y:S01]  /*8360*/  @!P6 IMAD.MOV R15, RZ, RZ, -R15 ;  /* 0x000000ffff0fe224 */ /* 0x000fe200078e0a0f */
[C---:B------:R-:W-:Y:S01]  /*8370*/  LOP3.LUT R6, R14.reuse, 0x138, RZ, 0xfc, !PT ;  /* 0x000001380e067812 */ /* 0x040fe200078efcff */
[----:B------:R1:W-:Y:S01]  /*8380*/  STL [R1+0x1d4], R17 ;  /* 0x0001d41101007387 */ /* 0x0003e20000100800 */
[----:B------:R-:W-:Y:S01]  /*8390*/  LOP3.LUT R4, R14, 0x13a, RZ, 0xfc, !PT ;  /* 0x0000013a0e047812 */ /* 0x000fe200078efcff */
[--C-:B------:R-:W-:Y:S01]  /*83a0*/  @!P3 IMAD.IADD R21, R21, 0x1, -R11.reuse ;  /* 0x000000011515b824 */ /* 0x100fe200078e0a0b */
[C---:B------:R-:W-:Y:S01]  /*83b0*/  ISETP.GT.U32.AND P6, PT, R11.reuse, R3, PT ;  /* 0x000000030b00720c */ /* 0x040fe20003fc4070 */
[----:B------:R2:W-:Y:S01]  /*83c0*/  STL [R1+0x908], R0 ;  /* 0x0009080001007387 */ /* 0x0005e20000100800 */
[----:B------:R-:W-:Y:S01]  /*83d0*/  IABS R18, R6 ;  /* 0x0000000600127213 */ /* 0x000fe20000000000 */
[----:B------:R-:W-:Y:S01]  /*83e0*/  @!P2 IMAD.IADD R16, R16, 0x1, -R11 ;  /* 0x000000011010a824 */ /* 0x000fe200078e0a0b */
[----:B------:R-:W-:Y:S01]  /*83f0*/  ISETP.GT.U32.AND P3, PT, R11, R21, PT ;  /* 0x000000150b00720c */ /* 0x000fe20003f64070 */
[----:B------:R-:W-:Y:S01]  /*8400*/  STL [R1+0x900], R15 ;  /* 0x0009000f01007387 */ /* 0x000fe20000100800 */
[----:B-1----:R-:W-:Y:S01]  /*8410*/  IABS R17, R4 ;  /* 0x0000000400117213 */ /* 0x002fe20000000000 */
[----:B------:R-:W-:Y:S01]  /*8420*/  IMAD.HI.U32 R10, R13, R18, RZ ;  /* 0x000000120d0a7227 */ /* 0x000fe200078e00ff */
[----:B------:R-:W-:-:S03]  /*8430*/  ISETP.GT.U32.AND P2, PT, R11, R16, PT ;  /* 0x000000100b00720c */ /* 0x000fc60003f44070 */
[----:B------:R-:W-:-:S04]  /*8440*/  IMAD.HI.U32 R9, R13, R17, RZ ;  /* 0x000000110d097227 */ /* 0x000fc800078e00ff */
[----:B------:R-:W-:Y:S01]  /*8450*/  IMAD.MOV R8, RZ, RZ, -R10 ;  /* 0x000000ffff087224 */ /* 0x000fe200078e0a0a */
[----:B------:R-:W-:Y:S01]  /*8460*/  LOP3.LUT R10, R14, 0x144, RZ, 0xfc, !PT ;  /* 0x000001440e0a7812 */ /* 0x000fe200078efcff */
[----:B------:R-:W-:Y:S02]  /*8470*/  IMAD.MOV R9, RZ, RZ, -R9 ;  /* 0x000000ffff097224 */ /* 0x000fe400078e0a09 */
[----:B------:R-:W-:Y:S02]  /*8480*/  @!P6 IMAD.IADD R3, R3, 0x1, -R11 ;  /* 0x000000010303e824 */ /* 0x000fe400078e0a0b */
[C---:B------:R-:W-:Y:S01]  /*8490*/  IMAD R18, R11.reuse, R8, R18 ;  /* 0x000000080b127224 */ /* 0x040fe200078e0212 */
[----:B------:R-:W-:Y:S01]  /*84a0*/  IABS R8, R19 ;  /* 0x0000001300087213 */ /* 0x000fe20000000000 */
[----:B------:R-:W-:Y:S01]  /*84b0*/  IMAD R17, R11, R9, R17 ;  /* 0x000000090b117224 */ /* 0x000fe200078e0211 */
[----:B------:R-:W-:Y:S01]  /*84c0*/  IABS R9, R22 ;  /* 0x0000001600097213 */ /* 0x000fe20000000000 */
[----:B------:R-:W-:Y:S01]  /*84d0*/  @!P3 IMAD.IADD R21, R21, 0x1, -R11 ;  /* 0x000000011515b824 */ /* 0x000fe200078e0a0b */
[C---:B------:R-:W-:Y:S01]  /*84e0*/  ISETP.GT.U32.AND P6, PT, R11.reuse, R3, PT ;  /* 0x000000030b00720c */ /* 0x040fe20003fc4070 */
[----:B--2---:R-:W-:Y:S01]  /*84f0*/  IMAD.MOV.U32 R0, RZ, RZ, R7 ;  /* 0x000000ffff007224 */ /* 0x004fe200078e0007 */
[----:B------:R-:W-:Y:S01]  /*8500*/  ISETP.GT.U32.AND P3, PT, R11, R18, PT ;  /* 0x000000120b00720c */ /* 0x000fe20003f64070 */
[----:B------:R-:W-:-:S04]  /*8510*/  IMAD.HI.U32 R7, R13, R9, RZ ;  /* 0x000000090d077227 */ /* 0x000fc800078e00ff */
[----:B------:R-:W-:Y:S02]  /*8520*/  IMAD.MOV R7, RZ, RZ, -R7 ;  /* 0x000000ffff077224 */ /* 0x000fe400078e0a07 */
[----:B------:R-:W-:Y:S01]  /*8530*/  @!P4 IMAD.MOV R0, RZ, RZ, -R0 ;  /* 0x000000ffff00c224 */ /* 0x000fe200078e0a00 */
[----:B------:R-:W-:Y:S01]  /*8540*/  ISETP.GE.AND P4, PT, R6, RZ, PT ;  /* 0x000000ff0600720c */ /* 0x000fe20003f86270 */
[----:B------:R-:W-:Y:S01]  /*8550*/  IMAD R9, R11, R7, R9 ;  /* 0x000000070b097224 */ /* 0x000fe200078e0209 */
[----:B------:R-:W-:Y:S01]  /*8560*/  IABS R6, R20 ;  /* 0x0000001400067213 */ /* 0x000fe20000000000 */
[--C-:B------:R-:W-:Y:S01]  /*8570*/  @!P6 IMAD.IADD R3, R3, 0x1, -R11.reuse ;  /* 0x000000010303e824 */ /* 0x100fe200078e0a0b */
[----:B------:R-:W-:Y:S01]  /*8580*/  ISETP.GT.U32.AND P6, PT, R11, R17, PT ;  /* 0x000000110b00720c */ /* 0x000fe20003fc4070 */
[----:B------:R-:W-:Y:S01]  /*8590*/  IMAD.HI.U32 R92, R13, R8, RZ ;  /* 0x000000080d5c7227 */ /* 0x000fe200078e00ff */
[----:B------:R1:W-:Y:S03]  /*85a0*/  STL [R1+0x1d0], R0 ;  /* 0x0001d00001007387 */ /* 0x0003e60000100800 */
[--C-:B------:R-:W-:Y:S01]  /*85b0*/  @!P2 IMAD.IADD R16, R16, 0x1, -R11.reuse ;  /* 0x000000011010a824 */ /* 0x100fe200078e0a0b */
[----:B------:R-:W-:Y:S01]  /*85c0*/  ISETP.GE.AND P2, PT, R4, RZ, PT ;  /* 0x000000ff0400720c */ /* 0x000fe20003f46270 */
[----:B------:R-:W-:Y:S01]  /*85d0*/  @!P3 IMAD.IADD R18, R18, 0x1, -R11 ;  /* 0x000000011212b824 */ /* 0x000fe200078e0a0b */
[----:B------:R-:W-:Y:S01]  /*85e0*/  ISETP.GT.U32.AND P3, PT, R11, R9, PT ;  /* 0x000000090b00720c */ /* 0x000fe20003f64070 */
[----:B------:R-:W-:Y:S01]  /*85f0*/  IMAD.MOV R92, RZ, RZ, -R92 ;  /* 0x000000ffff5c7224 */ /* 0x000fe200078e0a5c */
[----:B------:R-:W-:Y:S01]  /*8600*/  IABS R4, R10 ;  /* 0x0000000a00047213 */ /* 0x000fe20000000000 */
[----:B------:R-:W-:-:S04]  /*8610*/  IMAD.HI.U32 R7, R13, R6, RZ ;  /* 0x000000060d077227 */ /* 0x000fc800078e00ff */
[----:B-1----:R-:W-:Y:S01]  /*8620*/  IMAD.MOV.U32 R0, RZ, RZ, R16 ;  /* 0x000000ffff007224 */ /* 0x002fe200078e0010 */
[----:B------:R-:W-:Y:S01]  /*8630*/  LOP3.LUT R16, R14, 0x14a, RZ, 0xfc, !PT ;  /* 0x0000014a0e107812 */ /* 0x000fe200078efcff */
[----:B------:R-:W-:Y:S02]  /*8640*/  IMAD R8, R11, R92, R8 ;  /* 0x0000005c0b087224 */ /* 0x000fe400078e0208 */
[----:B------:R-:W-:Y:S02]  /*8650*/  @!P1 IMAD.MOV R0, RZ, RZ, -R0 ;  /* 0x000000ffff009224 */ /* 0x000fe400078e0a00 */
[--C-:B------:R-:W-:Y:S01]  /*8660*/  @!P6 IMAD.IADD R17, R17, 0x1, -R11.reuse ;  /* 0x000000011111e824 */ /* 0x100fe200078e0a0b */
[----:B------:R-:W-:Y:S01]  /*8670*/  ISETP.GT.U32.AND P6, PT, R11, R8, PT ;  /* 0x000000080b00720c */ /* 0x000fe20003fc4070 */
[----:B------:R-:W-:Y:S01]  /*8680*/  @!P3 IMAD.IADD R9, R9, 0x1, -R11 ;  /* 0x000000010909b824 */ /* 0x000fe200078e0a0b */
[----:B------:R1:W-:Y:S01]  /*8690*/  STL [R1+0x74], R0 ;  /* 0x0000740001007387 */ /* 0x0003e20000100800 */
[C---:B------:R-:W-:Y:S01]  /*86a0*/  ISETP.GT.U32.AND P3, PT, R11.reuse, R18, PT ;  /* 0x000000120b00720c */ /* 0x040fe20003f64070 */
[----:B------:R-:W-:Y:S01]  /*86b0*/  IMAD.MOV R92, RZ, RZ, -R7 ;  /* 0x000000ffff5c7224 */ /* 0x000fe200078e0a07 */
[C---:B------:R-:W-:Y:S01]  /*86c0*/  ISETP.GT.U32.AND P1, PT, R11.reuse, R17, PT ;  /* 0x000000110b00720c */ /* 0x040fe20003f24070 */
[----:B------:R-:W-:-:S02]  /*86d0*/  IMAD R7, R11, R25, R24 ;  /* 0x000000190b077224 */ /* 0x000fc400078e0218 */
[----:B------:R-:W-:Y:S02]  /*86e0*/  IMAD R6, R11, R92, R6 ;  /* 0x0000005c0b067224 */ /* 0x000fe400078e0206 */
[----:B------:R-:W-:-:S04]  /*86f0*/  IMAD.HI.U32 R15, R13, R4, RZ ;  /* 0x000000040d0f7227 */ /* 0x000fc800078e00ff */
[----:B-1----:R-:W-:Y:S01]  /*8700*/  IMAD.MOV.U32 R0, RZ, RZ, R21 ;  /* 0x000000ffff007224 */ /* 0x002fe200078e0015 */
[----:B------:R-:W-:Y:S01]  /*8710*/  IABS R21, R16 ;  /* 0x0000001000157213 */ /* 0x000fe20000000000 */
[--C-:B------:R-:W-:Y:S01]  /*8720*/  @!P6 IMAD.IADD R8, R8, 0x1, -R11.reuse ;  /* 0x000000010808e824 */ /* 0x100fe200078e0a0b */
[C---:B------:R-:W-:Y:S01]  /*8730*/  ISETP.GT.U32.AND P6, PT, R11.reuse, R9, PT ;  /* 0x000000090b00720c */ /* 0x040fe20003fc4070 */
[----:B------:R-:W-:Y:S02]  /*8740*/  @!P5 IMAD.MOV R0, RZ, RZ, -R0 ;  /* 0x000000ffff00d224 */ /* 0x000fe400078e0a00 */
[----:B------:R-:W-:Y:S01]  /*8750*/  @!P3 IMAD.IADD R18, R18, 0x1, -R11 ;  /* 0x000000011212b824 */ /* 0x000fe200078e0a0b */
[C---:B------:R-:W-:Y:S01]  /*8760*/  ISETP.GT.U32.AND P3, PT, R11.reuse, R6, PT ;  /* 0x000000060b00720c */ /* 0x040fe20003f64070 */
[----:B------:R-:W-:Y:S01]  /*8770*/  IMAD.MOV R24, RZ, RZ, -R15 ;  /* 0x000000ffff187224 */ /* 0x000fe200078e0a0f */
[----:B------:R1:W-:Y:S01]  /*8780*/  STL [R1+0x8e0], R0 ;  /* 0x0008e00001007387 */ /* 0x0003e20000100800 */
[----:B------:R-:W-:Y:S01]  /*8790*/  ISETP.GT.U32.AND P5, PT, R11, R8, PT ;  /* 0x000000080b00720c */ /* 0x000fe20003fa4070 */
[--C-:B------:R-:W-:Y:S01]  /*87a0*/  @!P1 IMAD.IADD R17, R17, 0x1, -R11.reuse ;  /* 0x0000000111119824 */ /* 0x100fe200078e0a0b */
[----:B------:R-:W-:Y:S01]  /*87b0*/  LOP3.LUT R15, R14, 0x148, RZ, 0xfc, !PT ;  /* 0x000001480e0f7812 */ /* 0x000fe200078efcff */
[----:B------:R-:W-:Y:S01]  /*87c0*/  IMAD R4, R11, R24, R4 ;  /* 0x000000180b047224 */ /* 0x000fe200078e0204 */
[----:B------:R-:W-:Y:S01]  /*87d0*/  ISETP.GE.AND P1, PT, R22, RZ, PT ;  /* 0x000000ff1600720c */ /* 0x000fe20003f26270 */
[----:B------:R-:W-:Y:S01]  /*87e0*/  IMAD.MOV.U32 R25, RZ, RZ, R18 ;  /* 0x000000ffff197224 */ /* 0x000fe200078e0012 */
[----:B------:R-:W-:Y:S01]  /*87f0*/  IABS R24, R15 ;  /* 0x0000000f00187213 */ /* 0x000fe20000000000 */
[----:B------:R-:W-:Y:S01]  /*8800*/  @!P6 IMAD.IADD R9, R9, 0x1, -R11 ;  /* 0x000000010909e824 */ /* 0x000fe200078e0a0b */
[C---:B------:R-:W-:Y:S01]  /*8810*/  ISETP.GT.U32.AND P6, PT, R11.reuse, R4, PT ;  /* 0x000000040b00720c */ /* 0x040fe20003fc4070 */
[----:B-1----:R-:W-:Y:S01]  /*8820*/  IMAD.MOV.U32 R0, RZ, RZ, R3 ;  /* 0x000000ffff007224 */ /* 0x002fe200078e0003 */
[----:B------:R-:W-:Y:S01]  /*8830*/  LOP3.LUT R18, R14, 0x14c, RZ, 0xfc, !PT ;  /* 0x0000014c0e127812 */ /* 0x000fe200078efcff */
[----:B------:R-:W-:Y:S01]  /*8840*/  @!P3 IMAD.IADD R6, R6, 0x1, -R11 ;  /* 0x000000010606b824 */ /* 0x000fe200078e0a0b */
[----:B------:R-:W-:Y:S01]  /*8850*/  ISETP.GE.AND P3, PT, R20, RZ, PT ;  /* 0x000000ff1400720c */ /* 0x000fe20003f66270 */
[----:B------:R-:W-:Y:S01]  /*8860*/  @!P0 IMAD.MOV R0, RZ, RZ, -R0 ;  /* 0x000000ffff008224 */ /* 0x000fe200078e0a00 */
[----:B------:R-:W-:Y:S01]  /*8870*/  ISETP.GT.U32.AND P0, PT, R11, R7, PT ;  /* 0x000000070b00720c */ /* 0x000fe20003f04070 */
[----:B------:R-:W-:-:S03]  /*8880*/  IMAD.HI.U32 R22, R13, R24, RZ ;  /* 0x000000180d167227 */ /* 0x000fc600078e00ff */
[----:B------:R1:W-:Y:S01]  /*8890*/  STL [R1+0x8e8], R0 ;  /* 0x0008e80001007387 */ /* 0x0003e20000100800 */
[----:B------:R-:W-:Y:S01]  /*88a0*/  @!P5 IMAD.IADD R8, R8, 0x1, -R11 ;  /* 0x000000010808d824 */ /* 0x000fe200078e0a0b */
[----:B------:R-:W-:Y:S01]  /*88b0*/  ISETP.GE.AND P5, PT, R19, RZ, PT ;  /* 0x000000ff1300720c */ /* 0x000fe20003fa6270 */
[----:B------:R-:W-:Y:S01]  /*88c0*/  @!P4 IMAD.MOV R25, RZ, RZ, -R25 ;  /* 0x000000ffff19c224 */ /* 0x000fe200078e0a19 */
[----:B------:R-:W-:Y:S01]  /*88d0*/  IABS R19, R18 ;  /* 0x0000001200137213 */ /* 0x000fe20000000000 */
[----:B------:R-:W-:Y:S02]  /*88e0*/  IMAD.MOV R22, RZ, RZ, -R22 ;  /* 0x000000ffff167224 */ /* 0x000fe400078e0a16 */
[--C-:B------:R-:W-:Y:S01]  /*88f0*/  @!P6 IMAD.IADD R4, R4, 0x1, -R11.reuse ;  /* 0x000000010404e824 */ /* 0x100fe200078e0a0b */
[----:B------:R-:W-:Y:S01]  /*8900*/  STL [R1+0x70], R25 ;  /* 0x0000701901007387 */ /* 0x000fe20000100800 */
[----:B------:R-:W-:Y:S01]  /*8910*/  @!P0 IMAD.IADD R7, R7, 0x1, -R11 ;  /* 0x0000000107078824 */ /* 0x000fe200078e0a0b */
[----:B------:R-:W-:Y:S01]  /*8920*/  ISETP.GE.AND P0, PT, R23, RZ, PT ;  /* 0x000000ff1700720c */ /* 0x000fe20003f06270 */
[----:B-1----:R-:W-:Y:S01]  /*8930*/  IMAD.MOV.U32 R0, RZ, RZ, R17 ;  /* 0x000000ffff007224 */ /* 0x002fe200078e0011 */
[C---:B------:R-:W-:Y:S01]  /*8940*/  ISETP.GT.U32.AND P6, PT, R11.reuse, R4, PT ;  /* 0x000000040b00720c */ /* 0x040fe20003fc4070 */
[C---:B------:R-:W-:Y:S01]  /*8950*/  IMAD R20, R11.reuse, R22, R24 ;  /* 0x000000160b147224 */ /* 0x040fe200078e0218 */
[C---:B------:R-:W-:Y:S01]  /*8960*/  ISETP.GT.U32.AND P4, PT, R11.reuse, R7, PT ;  /* 0x000000070b00720c */ /* 0x040fe20003f84070 */
[----:B------:R-:W-:Y:S01]  /*8970*/  @!P2 IMAD.MOV R0, RZ, RZ, -R0 ;  /* 0x000000ffff00a224 */ /* 0x000fe200078e0a00 */
[----:B------:R-:W-:Y:S01]  /*8980*/  ISETP.GT.U32.AND P2, PT, R11, R6, PT ;  /* 0x000000060b00720c */ /* 0x000fe20003f44070 */
[----:B------:R-:W-:-:S02]  /*8990*/  IMAD.MOV.U32 R17, RZ, RZ, R9 ;  /* 0x000000ffff117224 */ /* 0x000fc400078e0009 */
[----:B------:R-:W-:Y:S01]  /*89a0*/  VIADD R9, R12, 0x14e ;  /* 0x0000014e0c097836 */ /* 0x000fe20000000000 */
[----:B------:R1:W-:Y:S01]  /*89b0*/  STL [R1+0xb8], R0 ;  /* 0x0000b80001007387 */ /* 0x0003e20000100800 */
[----:B------:R-:W-:Y:S01]  /*89c0*/  @!P1 IMAD.MOV R17, RZ, RZ, -R17 ;  /* 0x000000ffff119224 */ /* 0x000fe200078e0a11 */
[----:B------:R-:W-:Y:S01]  /*89d0*/  ISETP.GT.U32.AND P1, PT, R11, R20, PT ;  /* 0x000000140b00720c */ /* 0x000fe20003f24070 */
[----:B------:R-:W-:-:S03]  /*89e0*/  IMAD.HI.U32 R3, R13, R21, RZ ;  /* 0x000000150d037227 */ /* 0x000fc600078e00ff */
[----:B------:R2:W-:Y:S01]  /*89f0*/  STL [R1+0x8c8], R17 ;  /* 0x0008c81101007387 */ /* 0x0005e20000100800 */
[--C-:B------:R-:W-:Y:S02]  /*8a00*/  @!P4 IMAD.IADD R7, R7, 0x1, -R11.reuse ;  /* 0x000000010707c824 */ /* 0x100fe400078e0a0b */
[----:B------:R-:W-:Y:S01]  /*8a10*/  @!P2 IMAD.IADD R6, R6, 0x1, -R11 ;  /* 0x000000010606a824 */ /* 0x000fe200078e0a0b */
[----:B------:R-:W-:Y:S01]  /*8a20*/  ISETP.GE.AND P2, PT, R15, RZ, PT ;  /* 0x000000ff0f00720c */ /* 0x000fe20003f46270 */
[----:B-1----:R-:W-:Y:S01]  /*8a30*/  IMAD.MOV.U32 R0, RZ, RZ, R8 ;  /* 0x000000ffff007224 */ /* 0x002fe200078e0008 */
[----:B------:R-:W-:Y:S01]  /*8a40*/  IABS R8, R9 ;  /* 0x0000000900087213 */ /* 0x000fe20000000000 */
[----:B------:R-:W-:Y:S02]  /*8a50*/  IMAD.MOV R3, RZ, RZ, -R3 ;  /* 0x000000ffff037224 */ /* 0x000fe400078e0a03 */
[----:B------:R-:W-:Y:S01]  /*8a60*/  @!P5 IMAD.MOV R0, RZ, RZ, -R0 ;  /* 0x000000ffff00d224 */ /* 0x000fe200078e0a00 */
[----:B------:R-:W-:Y:S01]  /*8a70*/  ISETP.GE.AND P5, PT, R10, RZ, PT ;  /* 0x000000ff0a00720c */ /* 0x000fe20003fa6270 */
[----:B--2---:R-:W-:-:S02]  /*8a80*/  IMAD.MOV.U32 R17, RZ, RZ, R7 ;  /* 0x000000ffff117224 */ /* 0x004fc400078e0007 */
[----:B------:R-:W-:Y:S01]  /*8a90*/  IMAD.MOV.U32 R15, RZ, RZ, R8 ;  /* 0x000000ffff0f7224 */ /* 0x000fe200078e0008 */
[----:B------:R1:W-:Y:S01]  /*8aa0*/  STL [R1+0x8dc], R0 ;  /* 0x0008dc0001007387 */ /* 0x0003e20000100800 */
[----:B------:R-:W-:-:S04]  /*8ab0*/  IMAD.HI.U32 R8, R13, R19, RZ ;  /* 0x000000130d087227 */ /* 0x000fc800078e00ff */
[----:B------:R-:W-:Y:S02]  /*8ac0*/  @!P0 IMAD.MOV R17, RZ, RZ, -R17 ;  /* 0x000000ffff118224 */ /* 0x000fe400078e0a11 */
[C---:B------:R-:W-:Y:S02]  /*8ad0*/  IMAD R3, R11.reuse, R3, R21 ;  /* 0x000000030b037224 */ /* 0x040fe400078e0215 */
[--C-:B------:R-:W-:Y:S01]  /*8ae0*/  @!P6 IMAD.IADD R4, R4, 0x1, -R11.reuse ;  /* 0x000000010404e824 */ /* 0x100fe200078e0a0b */
[----:B------:R2:W-:Y:S01]  /*8af0*/  STL [R1+0x88], R17 ;  /* 0x0000881101007387 */ /* 0x0005e20000100800 */
[----:B-1----:R-:W-:Y:S01]  /*8b00*/  IMAD.MOV.U32 R0, RZ, RZ, R6 ;  /* 0x000000ffff007224 */ /* 0x002fe200078e0006 */
[C---:B------:R-:W-:Y:S01]  /*8b10*/  ISETP.GT.U32.AND P4, PT, R11.reuse, R3, PT ;  /* 0x000000030b00720c */ /* 0x040fe20003f84070 */
[----:B------:R-:W-:Y:S01]  /*8b20*/  @!P1 IMAD.IADD R20, R20, 0x1, -R11 ;  /* 0x0000000114149824 */ /* 0x000fe200078e0a0b */
[----:B------:R-:W-:Y:S01]  /*8b30*/  LOP3.LUT R6, R14, 0x152, RZ, 0xfc, !PT ;  /* 0x000001520e067812 */ /* 0x000fe200078efcff */
[----:B------:R-:W-:Y:S01]  /*8b40*/  @!P3 IMAD.MOV R0, RZ, RZ, -R0 ;  /* 0x000000ffff00b224 */ /* 0x000fe200078e0a00 */
[----:B------:R-:W-:Y:S01]  /*8b50*/  ISETP.GE.AND P6, PT, R16, RZ, PT ;  /* 0x000000ff1000720c */ /* 0x000fe20003fc6270 */
[----:B------:R-:W-:Y:S01]  /*8b60*/  IMAD.MOV R8, RZ, RZ, -R8 ;  /* 0x000000ffff087224 */ /* 0x000fe200078e0a08 */
[----:B------:R-:W-:Y:S01]  /*8b70*/  ISETP.GT.U32.AND P0, PT, R11, R20, PT ;  /* 0x000000140b00720c */ /* 0x000fe20003f04070 */
[----:B------:R-:W-:Y:S01]  /*8b80*/  IMAD.HI.U32 R10, R13, R15, RZ ;  /* 0x0000000f0d0a7227 */ /* 0x000fe200078e00ff */
[----:B------:R1:W-:Y:S01]  /*8b90*/  STL [R1+0xfc], R0 ;  /* 0x0000fc0001007387 */ /* 0x0003e20000100800 */
[----:B--2---:R-:W-:-:S02]  /*8ba0*/  LOP3.LUT R17, R14, 0x150, RZ, 0xfc, !PT ;  /* 0x000001500e117812 */ /* 0x004fc400078efcff */
[----:B------:R-:W-:Y:S01]  /*8bb0*/  IMAD R19, R11, R8, R19 ;  /* 0x000000080b137224 */ /* 0x000fe200078e0213 */
[----:B------:R-:W-:Y:S01]  /*8bc0*/  ISETP.GE.AND P1, PT, R18, RZ, PT ;  /* 0x000000ff1200720c */ /* 0x000fe20003f26270 */
[--C-:B------:R-:W-:Y:S01]  /*8bd0*/  @!P4 IMAD.IADD R3, R3, 0x1, -R11.reuse ;  /* 0x000000010303c824 */ /* 0x100fe200078e0a0b */
[----:B------:R-:W-:Y:S01]  /*8be0*/  ISETP.GE.AND P4, PT, R9, RZ, PT ;  /* 0x000000ff0900720c */ /* 0x000fe20003f86270 */
[----:B------:R-:W-:Y:S01]  /*8bf0*/  IMAD.MOV R10, RZ, RZ, -R10 ;  /* 0x000000ffff0a7224 */ /* 0x000fe200078e0a0a */
[----:B------:R-:W-:Y:S01]  /*8c00*/  LOP3.LUT R18, R14, 0x158, RZ, 0xfc, !PT ;  /* 0x000001580e127812 */ /* 0x000fe200078efcff */
[----:B-1----:R-:W-:Y:S01]  /*8c10*/  IMAD.MOV.U32 R0, RZ, RZ, R4 ;  /* 0x000000ffff007224 */ /* 0x002fe200078e0004 */
[----:B------:R-:W-:Y:S01]  /*8c20*/  ISETP.GT.U32.AND P3, PT, R11, R3, PT ;  /* 0x000000030b00720c */ /* 0x000fe20003f64070 */
[----:B------:R-:W-:Y:S01]  /*8c30*/  @!P0 IMAD.IADD R20, R20, 0x1, -R11 ;  /* 0x0000000114148824 */ /* 0x000fe200078e0a0b */
[----:B------:R-:W-:Y:S01]  /*8c40*/  ISETP.GE.AND P0, PT, R17, RZ, PT ;  /* 0x000000ff1100720c */ /* 0x000fe20003f06270 */
[----:B------:R-:W-:Y:S01]  /*8c50*/  @!P5 IMAD.MOV R0, RZ, RZ, -R0 ;  /* 0x000000ffff00d224 */ /* 0x000fe200078e0a00 */
[C---:B------:R-:W-:Y:S01]  /*8c60*/  ISETP.GT.U32.AND P5, PT, R11.reuse, R19, PT ;  /* 0x000000130b00720c */ /* 0x040fe20003fa4070 */
[----:B------:R-:W-:Y:S01]  /*8c70*/  IMAD R15, R11, R10, R15 ;  /* 0x0000000a0b0f7224 */ /* 0x000fe200078e020f */
[----:B------:R-:W-:-:S02]  /*8c80*/  IABS R17, R17 ;  /* 0x0000001100117213 */ /* 0x000fc40000000000 */
[----:B------:R1:W-:Y:S01]  /*8c90*/  STL [R1+0x8e4], R0 ;  /* 0x0008e40001007387 */ /* 0x0003e20000100800 */
[----:B------:R-:W-:Y:S02]  /*8ca0*/  LOP3.LUT R4, R14, 0x154, RZ, 0xfc, !PT ;  /* 0x000001540e047812 */ /* 0x000fe400078efcff */
[----:B------:R-:W-:Y:S01]  /*8cb0*/  IMAD.HI.U32 R9, R13, R17, RZ ;  /* 0x000000110d097227 */ /* 0x000fe200078e00ff */
[----:B------:R-:W-:Y:S02]  /*8cc0*/  IABS R10, R6 ;  /* 0x00000006000a7213 */ /* 0x000fe40000000000 */
[----:B------:R-:W-:Y:S01]  /*8cd0*/  IABS R7, R4 ;  /* 0x0000000400077213 */ /* 0x000fe20000000000 */
[----:B------:R-:W-:Y:S02]  /*8ce0*/  IMAD.MOV R9, RZ, RZ, -R9 ;  /* 0x000000ffff097224 */ /* 0x000fe400078e0a09 */
[--C-:B------:R-:W-:Y:S01]  /*8cf0*/  @!P5 IMAD.IADD R19, R19, 0x1, -R11.reuse ;  /* 0x000000011313d824 */ /* 0x100fe200078e0a0b */
[----:B------:R-:W-:Y:S01]  /*8d00*/  ISETP.GE.AND P5, PT, R6, RZ, PT ;  /* 0x000000ff0600720c */ /* 0x000fe20003fa6270 */
[----:B-1----:R-:W-:Y:S01]  /*8d10*/  IMAD.MOV.U32 R0, RZ, RZ, R20 ;  /* 0x000000ffff007224 */ /* 0x002fe200078e0014 */
[----:B------:R-:W-:Y:S01]  /*8d20*/  IABS R20, R18 ;  /* 0x0000001200147213 */ /* 0x000fe20000000000 */
[----:B------:R-:W-:Y:S01]  /*8d30*/  @!P3 IMAD.IADD R3, R3, 0x1, -R11 ;  /* 0x000000010303b824 */ /* 0x000fe200078e0a0b */
[C---:B------:R-:W-:Y:S01]  /*8d40*/  ISETP.GT.U32.AND P3, PT, R11.reuse, R15, PT ;  /* 0x0000000f0b00720c */ /* 0x040fe20003f64070 */
[----:B------:R-:W-:Y:S01]  /*8d50*/  @!P2 IMAD.MOV R0, RZ, RZ, -R0 ;  /* 0x000000ffff00a224 */ /* 0x000fe200078e0a00 */
[C---:B------:R-:W-:Y:S01]  /*8d60*/  ISETP.GT.U32.AND P2, PT, R11.reuse, R19, PT ;  /* 0x000000130b00720c */ /* 0x040fe20003f44070 */
[----:B------:R-:W-:Y:S01]  /*8d70*/  IMAD R17, R11, R9, R17 ;  /* 0x000000090b117224 */ /* 0x000fe200078e0211 */
[----:B------:R-:W-:Y:S01]  /*8d80*/  LOP3.LUT R9, R14, 0x15a, RZ, 0xfc, !PT ;  /* 0x0000015a0e097812 */ /* 0x000fe200078efcff */
[----:B------:R-:W-:Y:S01]  /*8d90*/  IMAD.HI.U32 R6, R13, R7, RZ ;  /* 0x000000070d067227 */ /* 0x000fe200078e00ff */
[----:B------:R1:W-:Y:S02]  /*8da0*/  STL [R1+0xf4], R0 ;  /* 0x0000f40001007387 */ /* 0x0003e40000100800 */
[----:B------:R-:W-:Y:S01]  /*8db0*/  IABS R16, R9 ;  /* 0x0000000900107213 */ /* 0x000fe20000000000 */
[----:B------:R-:W-:-:S02]  /*8dc0*/  IMAD.MOV R6, RZ, RZ, -R6 ;  /* 0x000000ffff067224 */ /* 0x000fc400078e0a06 */
[----:B------:R-:W-:-:S04]  /*8dd0*/  IMAD.HI.U32 R8, R13, R10, RZ ;  /* 0x0000000a0d087227 */ /* 0x000fc800078e00ff */
[--C-:B------:R-:W-:Y:S01]  /*8de0*/  @!P2 IMAD.IADD R19, R19, 0x1, -R11.reuse ;  /* 0x000000011313a824 */ /* 0x100fe200078e0a0b */
[----:B------:R-:W-:Y:S01]  /*8df0*/  ISETP.GT.U32.AND P2, PT, R11, R17, PT ;  /* 0x000000110b00720c */ /* 0x000fe20003f44070 */
[----:B------:R-:W-:Y:S02]  /*8e00*/  @!P3 IMAD.IADD R15, R15, 0x1, -R11 ;  /* 0x000000010f0fb824 */ /* 0x000fe400078e0a0b */
[----:B-1----:R-:W-:Y:S01]  /*8e10*/  IMAD.MOV.U32 R0, RZ, RZ, R3 ;  /* 0x000000ffff007224 */ /* 0x002fe200078e0003 */
[C---:B------:R-:W-:Y:S01]  /*8e20*/  LOP3.LUT R3, R14.reuse, 0x156, RZ, 0xfc, !PT ;  /* 0x000001560e037812 */ /* 0x040fe200078efcff */
[C---:B------:R-:W-:Y:S01]  /*8e30*/  IMAD R7, R11.reuse, R6, R7 ;  /* 0x000000060b077224 */ /* 0x040fe200078e0207 */
[----:B------:R-:W-:Y:S01]  /*8e40*/  ISETP.GT.U32.AND P3, PT, R11, R15, PT ;  /* 0x0000000f0b00720c */ /* 0x000fe20003f64070 */
[----:B------:R-:W-:Y:S01]  /*8e50*/  @!P6 IMAD.MOV R0, RZ, RZ, -R0 ;  /* 0x000000ffff00e224 */ /* 0x000fe200078e0a00 */
[----:B------:R-:W-:Y:S01]  /*8e60*/  LOP3.LUT R6, R14, 0x15c, RZ, 0xfc, !PT ;  /* 0x0000015c0e067812 */ /* 0x000fe200078efcff */
[----:B------:R-:W-:Y:S01]  /*8e70*/  IMAD.MOV R8, RZ, RZ, -R8 ;  /* 0x000000ffff087224 */ /* 0x000fe200078e0a08 */
[----:B------:R-:W-:-:S02]  /*8e80*/  ISETP.GE.AND P6, PT, R4, RZ, PT ;  /* 0x000000ff0400720c */ /* 0x000fc40003fc6270 */
[----:B------:R1:W-:Y:S01]  /*8e90*/  STL [R1+0x1a8], R0 ;  /* 0x0001a80001007387 */ /* 0x0003e20000100800 */
[--C-:B------:R-:W-:Y:S01]  /*8ea0*/  @!P2 IMAD.IADD R17, R17, 0x1, -R11.reuse ;  /* 0x000000011111a824 */ /* 0x100fe200078e0a0b */
[C---:B------:R-:W-:Y:S01]  /*8eb0*/  ISETP.GT.U32.AND P2, PT, R11.reuse, R7, PT ;  /* 0x000000070b00720c */ /* 0x040fe20003f44070 */
[----:B------:R-:W-:Y:S01]  /*8ec0*/  IMAD R10, R11, R8, R10 ;  /* 0x000000080b0a7224 */ /* 0x000fe200078e020a */
[----:B------:R-:W-:Y:S02]  /*8ed0*/  IABS R8, R3 ;  /* 0x0000000300087213 */ /* 0x000fe40000000000 */
[----:B------:R-:W-:Y:S01]  /*8ee0*/  IABS R4, R6 ;  /* 0x0000000600047213 */ /* 0x000fe20000000000 */
[----:B------:R-:W-:Y:S01]  /*8ef0*/  @!P3 IMAD.IADD R15, R15, 0x1, -R11 ;  /* 0x000000010f0fb824 */ /* 0x000fe200078e0a0b */
[----:B------:R-:W-:Y:S01]  /*8f00*/  ISETP.GT.U32.AND P3, PT, R11, R10, PT ;  /* 0x0000000a0b00720c */ /* 0x000fe20003f64070 */
[----:B-1----:R-:W-:Y:S02]  /*8f10*/  IMAD.MOV.U32 R0, RZ, RZ, R19 ;  /* 0x000000ffff007224 */ /* 0x002fe400078e0013 */
[----:B------:R-:W-:-:S02]  /*8f20*/  IMAD.MOV.U32 R19, RZ, RZ, R20 ;  /* 0x000000ffff137224 */ /* 0x000fc400078e0014 */
[----:B------:R-:W-:Y:S01]  /*8f30*/  @!P1 IMAD.MOV R0, RZ, RZ, -R0 ;  /* 0x000000ffff009224 */ /* 0x000fe200078e0a00 */
[----:B------:R-:W-:Y:S01]  /*8f40*/  ISETP.GT.U32.AND P1, PT, R11, R17, PT ;  /* 0x000000110b00720c */ /* 0x000fe20003f24070 */
[----:B------:R-:W-:-:S03]  /*8f50*/  IMAD.HI.U32 R20, R13, R8, RZ ;  /* 0x000000080d147227 */ /* 0x000fc600078e00ff */
[----:B------:R1:W-:Y:S01]  /*8f60*/  STL [R1+0x8c4], R0 ;  /* 0x0008c40001007387 */ /* 0x0003e20000100800 */
[--C-:B------:R-:W-:Y:S02]  /*8f70*/  @!P2 IMAD.IADD R7, R7, 0x1, -R11.reuse ;  /* 0x000000010707a824 */ /* 0x100fe400078e0a0b */
[----:B------:R-:W-:Y:S02]  /*8f80*/  IMAD.MOV R20, RZ, RZ, -R20 ;  /* 0x000000ffff147224 */ /* 0x000fe400078e0a14 */
[----:B------:R-:W-:Y:S01]  /*8f90*/  @!P3 IMAD.IADD R10, R10, 0x1, -R11 ;  /* 0x000000010a0ab824 */ /* 0x000fe200078e0a0b */
[----:B------:R-:W-:-:S03]  /*8fa0*/  ISETP.GT.U32.AND P2, PT, R11, R7, PT ;  /* 0x000000070b00720c */ /* 0x000fc60003f44070 */
[----:B------:R-:W-:Y:S01]  /*8fb0*/  @!P1 IMAD.IADD R17, R17, 0x1, -R11 ;  /* 0x0000000111119824 */ /* 0x000fe200078e0a0b */
[----:B------:R-:W-:Y:S01]  /*8fc0*/  ISETP.GT.U32.AND P3, PT, R11, R10, PT ;  /* 0x0000000a0b00720c */ /* 0x000fe20003f64070 */
[----:B-1----:R-:W-:Y:S02]  /*8fd0*/  IMAD.MOV.U32 R0, RZ, RZ, R15 ;  /* 0x000000ffff007224 */ /* 0x002fe400078e000f */
[----:B------:R-:W-:-:S04]  /*8fe0*/  IMAD.HI.U32 R15, R13, R4, RZ ;  /* 0x000000040d0f7227 */ /* 0x000fc800078e00ff */
[----:B------:R-:W-:Y:S01]  /*8ff0*/  @!P4 IMAD.MOV R0, RZ, RZ, -R0 ;  /* 0x000000ffff00c224 */ /* 0x000fe200078e0a00 */
[----:B------:R-:W-:Y:S01]  /*9000*/  ISETP.GE.AND P4, PT, R3, RZ, PT ;  /* 0x000000ff0300720c */ /* 0x000fe20003f86270 */
[----:B------:R-:W-:Y:S02]  /*9010*/  IMAD R3, R11, R20, R8 ;  /* 0x000000140b037224 */ /* 0x000fe400078e0208 */
[----:B------:R-:W-:Y:S01]  /*9020*/  IMAD.HI.U32 R8, R13, R16, RZ ;  /* 0x000000100d087227 */ /* 0x000fe200078e00ff */
[----:B------:R1:W-:Y:S02]  /*9030*/  STL [R1+0x8c0], R0 ;  /* 0x0008c00001007387 */ /* 0x0003e40000100800 */
[----:B------:R-:W-:Y:S01]  /*9040*/  ISETP.GT.U32.AND P1, PT, R11, R3, PT ;  /* 0x000000030b00720c */ /* 0x000fe20003f24070 */
[----:B------:R-:W-:-:S04]  /*9050*/  IMAD.HI.U32 R20, R13, R19, RZ ;  /* 0x000000130d147227 */ /* 0x000fc800078e00ff */
[----:B------:R-:W-:Y:S02]  /*9060*/  IMAD.MOV R8, RZ, RZ, -R8 ;  /* 0x000000ffff087224 */ /* 0x000fe400078e0a08 */
[----:B------:R-:W-:Y:S02]  /*9070*/  IMAD.MOV R20, RZ, RZ, -R20 ;  /* 0x000000ffff147224 */ /* 0x000fe400078e0a14 */
[----:B-1----:R-:W-:Y:S02]  /*9080*/  IMAD.MOV.U32 R0, RZ, RZ, R17 ;  /* 0x000000ffff007224 */ /* 0x002fe400078e0011 */
[----:B------:R-:W-:Y:S02]  /*9090*/  IMAD.MOV R15, RZ, RZ, -R15 ;  /* 0x000000ffff0f7224 */ /* 0x000fe400078e0a0f */
[----:B------:R-:W-:Y:S02]  /*90a0*/  @!P0 IMAD.MOV R0, RZ, RZ, -R0 ;  /* 0x000000ffff008224 */ /* 0x000fe400078e0a00 */
[----:B------:R-:W-:-:S02]  /*90b0*/  IMAD R16, R11, R8, R16 ;  /* 0x000000080b107224 */ /* 0x000fc400078e0210 */
[----:B------:R-:W-:Y:S01]  /*90c0*/  @!P2 IMAD.IADD R7, R7, 0x1, -R11 ;  /* 0x000000010707a824 */ /* 0x000fe200078e0a0b */
[----:B------:R1:W-:Y:S01]  /*90d0*/  STL [R1+0x194], R0 ;  /* 0x0001940001007387 */ /* 0x0003e20000100800 */
[C---:B------:R-:W-:Y:S01]  /*90e0*/  IMAD R19, R11.reuse, R20, R19 ;  /* 0x000000140b137224 */ /* 0x040fe200078e0213 */
[C---:B------:R-:W-:Y:S01]  /*90f0*/  ISETP.GT.U32.AND P2, PT, R11.reuse, R16, PT ;  /* 0x000000100b00720c */ /* 0x040fe20003f44070 */
[----:B------:R-:W-:Y:S02]  /*9100*/  IMAD R4, R11, R15, R4 ;  /* 0x0000000f0b047224 */ /* 0x000fe400078e0204 */
[--C-:B------:R-:W-:Y:S01]  /*9110*/  @!P1 IMAD.IADD R3, R3, 0x1, -R11.reuse ;  /* 0x0000000103039824 */ /* 0x100fe200078e0a0b */
[C---:B------:R-:W-:Y:S01]  /*9120*/  ISETP.GT.U32.AND P1, PT, R11.reuse, R19, PT ;  /* 0x000000130b00720c */ /* 0x040fe20003f24070 */
[----:B------:R-:W-:Y:S02]  /*9130*/  VIADD R8, R12, 0x15e ;  /* 0x0000015e0c087836 */ /* 0x000fe40000000000 */
[----:B------:R-:W-:Y:S01]  /*9140*/  @!P3 IMAD.IADD R10, R10, 0x1, -R11 ;  /* 0x000000010a0ab824 */ /* 0x000fe200078e0a0b */
[C---:B------:R-:W-:Y:S01]  /*9150*/  ISETP.GT.U32.AND P0, PT, R11.reuse, R3, PT ;  /* 0x000000030b00720c */ /* 0x040fe20003f04070 */
[----:B-1----:R-:W-:Y:S01]  /*9160*/  IMAD.MOV.U32 R0, RZ, RZ, R7 ;  /* 0x000000ffff007224 */ /* 0x002fe200078e0007 */
[----:B------:R-:W-:Y:S01]  /*9170*/  LOP3.LUT R7, R14, 0x160, RZ, 0xfc, !PT ;  /* 0x000001600e077812 */ /* 0x000fe200078efcff */
[----:B------:R-:W-:Y:S01]  /*9180*/  IMAD.MOV.U32 R17, RZ, RZ, R10 ;  /* 0x000000ffff117224 */ /* 0x000fe200078e000a */
[----:B------:R-:W-:Y:S01]  /*9190*/  IABS R15, R8 ;  /* 0x00000008000f7213 */ /* 0x000fe20000000000 */
[----:B------:R-:W-:Y:S01]  /*91a0*/  @!P6 IMAD.MOV R0, RZ, RZ, -R0 ;  /* 0x000000ffff00e224 */ /* 0x000fe200078e0a00 */
[----:B------:R-:W-:Y:S01]  /*91b0*/  ISETP.GT.U32.AND P6, PT, R11, R4, PT ;  /* 0x000000040b00720c */ /* 0x000fe20003fc4070 */
[--C-:B------:R-:W-:Y:S01]  /*91c0*/  @!P2 IMAD.IADD R16, R16, 0x1, -R11.reuse ;  /* 0x000000011010a824 */ /* 0x100fe200078e0a0b */
[----:B------:R-:W-:Y:S01]  /*91d0*/  IABS R20, R7 ;  /* 0x0000000700147213 */ /* 0x000fe20000000000 */
[----:B------:R-:W-:Y:S01]  /*91e0*/  @!P1 IMAD.IADD R19, R19, 0x1, -R11 ;  /* 0x0000000113139824 */ /* 0x000fe200078e0a0b */
[----:B------:R-:W-:Y:S01]  /*91f0*/  ISETP.GE.AND P1, PT, R8, RZ, PT ;  /* 0x000000ff0800720c */ /* 0x000fe20003f26270 */
[----:B------:R-:W-:Y:S01]  /*9200*/  IMAD.MOV.U32 R10, RZ, RZ, R15 ;  /* 0x000000ffff0a7224 */ /* 0x000fe200078e000f */
[----:B------:R-:W-:Y:S01]  /*9210*/  ISETP.GE.AND P3, PT, R18, RZ, PT ;  /* 0x000000ff1200720c */ /* 0x000fe20003f66270 */
[----:B------:R-:W-:Y:S01]  /*9220*/  @!P5 IMAD.MOV R17, RZ, RZ, -R17 ;  /* 0x000000ffff11d224 */ /* 0x000fe200078e0a11 */
[----:B------:R-:W-:Y:S01]  /*9230*/  ISETP.GE.AND P5, PT, R9, RZ, PT ;  /* 0x000000ff0900720c */ /* 0x000fe20003fa6270 */
[----:B------:R-:W-:Y:S01]  /*9240*/  IMAD.HI.U32 R8, R13, R20, RZ ;  /* 0x000000140d087227 */ /* 0x000fe200078e00ff */
[----:B------:R-:W-:-:S02]  /*9250*/  ISETP.GT.U32.AND P2, PT, R11, R19, PT ;  /* 0x000000130b00720c */ /* 0x000fc40003f44070 */
[----:B------:R1:W-:Y:S01]  /*9260*/  STL [R1+0x19c], R17 ;  /* 0x00019c1101007387 */ /* 0x0003e20000100800 */
[--C-:B------:R-:W-:Y:S01]  /*9270*/  @!P6 IMAD.IADD R4, R4, 0x1, -R11.reuse ;  /* 0x000000010404e824 */ /* 0x100fe200078e0a0b */
[----:B------:R-:W-:Y:S01]  /*9280*/  ISETP.GT.U32.AND P6, PT, R11, R16, PT ;  /* 0x000000100b00720c */ /* 0x000fe20003fc4070 */
[----:B------:R-:W-:Y:S01]  /*9290*/  @!P0 IMAD.IADD R3, R3, 0x1, -R11 ;  /* 0x0000000103038824 */ /* 0x000fe200078e0a0b */
[----:B------:R2:W-:Y:S01]  /*92a0*/  STL [R1+0x8a8], R0 ;  /* 0x0008a80001007387 */ /* 0x0005e20000100800 */
[----:B------:R-:W-:Y:S01]  /*92b0*/  IMAD.HI.U32 R9, R13, R10, RZ ;  /* 0x0000000a0d097227 */ /* 0x000fe200078e00ff */
[----:B------:R-:W-:Y:S02]  /*92c0*/  ISETP.GE.AND P0, PT, R6, RZ, PT ;  /* 0x000000ff0600720c */ /* 0x000fe40003f06270 */
[----:B------:R-:W-:Y:S01]  /*92d0*/  LOP3.LUT R6, R14, 0x162, RZ, 0xfc, !PT ;  /* 0x000001620e067812 */ /* 0x000fe200078efcff */
[----:B------:R-:W-:Y:S02]  /*92e0*/  IMAD.MOV R8, RZ, RZ, -R8 ;  /* 0x000000ffff087224 */ /* 0x000fe400078e0a08 */
[----:B------:R-:W-:Y:S01]  /*92f0*/  IMAD.MOV R9, RZ, RZ, -R9 ;  /* 0x000000ffff097224 */ /* 0x000fe200078e0a09 */
[----:B-1----:R-:W-:Y:S01]  /*9300*/  IABS R17, R6 ;  /* 0x0000000600117213 */ /* 0x002fe20000000000 */
[----:B------:R-:W-:-:S02]  /*9310*/  IMAD R20, R11, R8, R20 ;  /* 0x000000080b147224 */ /* 0x000fc400078e0214 */
[----:B--2---:R-:W-:Y:S01]  /*9320*/  IMAD.MOV.U32 R0, RZ, RZ, R3 ;  /* 0x000000ffff007224 */ /* 0x004fe200078e0003 */
[C---:B------:R-:W-:Y:S01]  /*9330*/  LOP3.LUT R3, R14.reuse, 0x164, RZ, 0xfc, !PT ;  /* 0x000001640e037812 */ /* 0x040fe200078efcff */
[C---:B------:R-:W-:Y:S01]  /*9340*/  IMAD R10, R11.reuse, R9, R10 ;  /* 0x000000090b0a7224 */ /* 0x040fe200078e020a */
[----:B------:R-:W-:Y:S01]  /*9350*/  LOP3.LUT R9, R14, 0x166, RZ, 0xfc, !PT ;  /* 0x000001660e097812 */ /* 0x000fe200078efcff */
[----:B------:R-:W-:Y:S01]  /*9360*/  @!P4 IMAD.MOV R0, RZ, RZ, -R0 ;  /* 0x000000ffff00c224 */ /* 0x000fe200078e0a00 */
[C---:B------:R-:W-:Y:S01]  /*9370*/  ISETP.GT.U32.AND P4, PT, R11.reuse, R4, PT ;  /* 0x000000040b00720c */ /* 0x040fe20003f84070 */
[--C-:B------:R-:W-:Y:S01]  /*9380*/  @!P6 IMAD.IADD R16, R16, 0x1, -R11.reuse ;  /* 0x000000011010e824 */ /* 0x100fe200078e0a0b */
[----:B------:R-:W-:Y:S01]  /*9390*/  ISETP.GT.U32.AND P6, PT, R11, R20, PT ;  /* 0x000000140b00720c */ /* 0x000fe20003fc4070 */
[----:B------:R-:W-:Y:S01]  /*93a0*/  @!P2 IMAD.IADD R19, R19, 0x1, -R11 ;  /* 0x000000011313a824 */ /* 0x000fe200078e0a0b */
[----:B------:R-:W-:Y:S01]  /*93b0*/  ISETP.GT.U32.AND P2, PT, R11, R10, PT ;  /* 0x0000000a0b00720c */ /* 0x000fe20003f44070 */
[----:B------:R1:W-:Y:S01]  /*93c0*/  STL [R1+0x8bc], R0 ;  /* 0x0008bc0001007387 */ /* 0x0003e20000100800 */
[----:B------:R-:W-:Y:S01]  /*93d0*/  IABS R15, R9 ;  /* 0x00000009000f7213 */ /* 0x000fe20000000000 */
[----:B------:R-:W-:Y:S01]  /*93e0*/  IMAD.HI.U32 R18, R13, R17, RZ ;  /* 0x000000110d127227 */ /* 0x000fe200078e00ff */
[----:B------:R-:W-:-:S03]  /*93f0*/  IABS R8, R3 ;  /* 0x0000000300087213 */ /* 0x000fc60000000000 */
[----:B------:R-:W-:Y:S02]  /*9400*/  IMAD.MOV R18, RZ, RZ, -R18 ;  /* 0x000000ffff127224 */ /* 0x000fe400078e0a12 */
[----:B------:R-:W-:Y:S01]  /*9410*/  @!P4 IMAD.IADD R4, R4, 0x1, -R11 ;  /* 0x000000010404c824 */ /* 0x000fe200078e0a0b */
[----:B------:R-:W-:Y:S01]  /*9420*/  ISETP.GE.AND P4, PT, R7, RZ, PT ;  /* 0x000000ff0700720c */ /* 0x000fe20003f86270 */
[----:B-1----:R-:W-:Y:S02]  /*9430*/  IMAD.MOV.U32 R0, RZ, RZ, R19 ;  /* 0x000000ffff007224 */ /* 0x002fe400078e0013 */
[----:B------:R-:W-:Y:S02]  /*9440*/  @!P6 IMAD.IADD R20, R20, 0x1, -R11 ;  /* 0x000000011414e824 */ /* 0x000fe400078e0a0b */
[----:B------:R-:W-:Y:S02]  /*9450*/  IMAD.MOV.U32 R7, RZ, RZ, R15 ;  /* 0x000000ffff077224 */ /* 0x000fe400078e000f */
[----:B------:R-:W-:Y:S01]  /*9460*/  IMAD.HI.U32 R15, R13, R8, RZ ;  /* 0x000000080d0f7227 */ /* 0x000fe200078e00ff */
[----:B------:R-:W-:-:S03]  /*9470*/  ISETP.GT.U32.AND P6, PT, R11, R20, PT ;  /* 0x000000140b00720c */ /* 0x000fc60003fc4070 */
[----:B------:R-:W-:Y:S01]  /*9480*/  @!P2 IMAD.IADD R10, R10, 0x1, -R11 ;  /* 0x000000010a0aa824 */ /* 0x000fe200078e0a0b */
[----:B------:R-:W-:Y:S01]  /*9490*/  ISETP.GE.AND P2, PT, R6, RZ, PT ;  /* 0x000000ff0600720c */ /* 0x000fe20003f46270 */
[----:B------:R-:W-:Y:S02]  /*94a0*/  @!P3 IMAD.MOV R0, RZ, RZ, -R0 ;  /* 0x000000ffff00b224 */ /* 0x000fe400078e0a00 */
[----:B------:R-:W-:Y:S01]  /*94b0*/  IMAD.HI.U32 R6, R13, R7, RZ ;  /* 0x000000070d067227 */ /* 0x000fe200078e00ff */
[----:B------:R-:W-:Y:S02]  /*94c0*/  ISETP.GT.U32.AND P3, PT, R11, R10, PT ;  /* 0x0000000a0b00720c */ /* 0x000fe40003f64070 */
[----:B------:R1:W-:Y:S01]  /*94d0*/  STL [R1+0x18c], R0 ;  /* 0x00018c0001007387 */ /* 0x0003e20000100800 */
[----:B------:R-:W-:Y:S02]  /*94e0*/  IMAD.MOV R15, RZ, RZ, -R15 ;  /* 0x000000ffff0f7224 */ /* 0x000fe400078e0a0f */
[----:B------:R-:W-:-:S02]  /*94f0*/  IMAD.MOV R6, RZ, RZ, -R6 ;  /* 0x000000ffff067224 */ /* 0x000fc400078e0a06 */
[C---:B------:R-:W-:Y:S02]  /*9500*/  IMAD R8, R11.reuse, R15, R8 ;  /* 0x0000000f0b087224 */ /* 0x040fe400078e0208 */
[C---:B------:R-:W-:Y:S01]  /*9510*/  IMAD R17, R11.reuse, R18, R17 ;  /* 0x000000120b117224 */ /* 0x040fe200078e0211 */
[----:B------:R-:W-:Y:S01]  /*9520*/  LOP3.LUT R18, R14, 0x168, RZ, 0xfc, !PT ;  /* 0x000001680e127812 */ /* 0x000fe200078efcff */
[C---:B------:R-:W-:Y:S02]  /*9530*/  IMAD R7, R11.reuse, R6, R7 ;  /* 0x000000060b077224 */ /* 0x040fe400078e0207 */
[----:B-1----:R-:W-:Y:S01]  /*9540*/  IMAD.MOV.U32 R0, RZ, RZ, R4 ;  /* 0x000000ffff007224 */ /* 0x002fe200078e0004 */
[----:B------:R-:W-:Y:S01]  /*9550*/  IABS R6, R18 ;  /* 0x0000001200067213 */ /* 0x000fe20000000000 */
[----:B------:R-:W-:Y:S01]  /*9560*/  @!P5 IMAD.MOV R16, RZ, RZ, -R16 ;  /* 0x000000ffff10d224 */ /* 0x000fe200078e0a10 */
[C---:B------:R-:W-:Y:S01]  /*9570*/  ISETP.GT.U32.AND P5, PT, R11.reuse, R17, PT ;  /* 0x000000110b00720c */ /* 0x040fe20003fa4070 */
[----:B------:R-:W-:Y:S01]  /*9580*/  @!P0 IMAD.MOV R0, RZ, RZ, -R0 ;  /* 0x000000ffff008224 */ /* 0x000fe200078e0a00 */
[C---:B------:R-:W-:Y:S01]  /*9590*/  ISETP.GT.U32.AND P0, PT, R11.reuse, R8, PT ;  /* 0x000000080b00720c */ /* 0x040fe20003f04070 */
[--C-:B------:R-:W-:Y:S01]  /*95a0*/  @!P6 IMAD.IADD R20, R20, 0x1, -R11.reuse ;  /* 0x000000011414e824 */ /* 0x100fe200078e0a0b */
[----:B------:R-:W-:Y:S01]  /*95b0*/  ISETP.GT.U32.AND P6, PT, R11, R7, PT ;  /* 0x000000070b00720c */ /* 0x000fe20003fc4070 */
[--C-:B------:R-:W-:Y:S01]  /*95c0*/  @!P3 IMAD.IADD R10, R10, 0x1, -R11.reuse ;  /* 0x000000010a0ab824 */ /* 0x100fe200078e0a0b */
[----:B------:R-:W-:Y:S01]  /*95d0*/  ISETP.GE.AND P3, PT, R3, RZ, PT ;  /* 0x000000ff0300720c */ /* 0x000fe20003f66270 */
[----:B------:R-:W-:Y:S01]  /*95e0*/  IMAD.HI.U32 R15, R13, R6, RZ ;  /* 0x000000060d0f7227 */ /* 0x000fe200078e00ff */
[----:B------:R-:W-:Y:S01]  /*95f0*/  LOP3.LUT R3, R14, 0x16a, RZ, 0xfc, !PT ;  /* 0x0000016a0e037812 */ /* 0x000fe200078efcff */
[----:B------:R-:W-:Y:S03]  /*9600*/  STL [R1+0x190], R16 ;  /* 0x0001901001007387 */ /* 0x000fe60000100800 */
[----:B------:R-:W-:Y:S01]  /*9610*/  IABS R4, R3 ;  /* 0x0000000300047213 */ /* 0x000fe20000000000 */
[--C-:B------:R-:W-:Y:S01]  /*9620*/  @!P5 IMAD.IADD R17, R17, 0x1, -R11.reuse ;  /* 0x000000011111d824 */ /* 0x100fe200078e0a0b */
[----:B------:R1:W-:Y:S01]  /*9630*/  STL [R1+0x8a4], R0 ;  /* 0x0008a40001007387 */ /* 0x0003e20000100800 */
[--C-:B------:R-:W-:Y:S01]  /*9640*/  @!P0 IMAD.IADD R8, R8, 0x1, -R11.reuse ;  /* 0x0000000108088824 */ /* 0x100fe200078e0a0b */
[----:B------:R-:W-:Y:S01]  /*9650*/  ISETP.GE.AND P5, PT, R9, RZ, PT ;  /* 0x000000ff0900720c */ /* 0x000fe20003fa6270 */
[----:B------:R-:W-:Y:S01]  /*9660*/  @!P6 IMAD.IADD R7, R7, 0x1, -R11 ;  /* 0x000000010707e824 */ /* 0x000fe200078e0a0b */
[----:B------:R-:W-:-:S02]  /*9670*/  ISETP.GT.U32.AND P0, PT, R11, R17, PT ;  /* 0x000000110b00720c */ /* 0x000fc40003f04070 */
[----:B------:R-:W-:Y:S02]  /*9680*/  ISETP.GT.U32.AND P6, PT, R11, R8, PT ;  /* 0x000000080b00720c */ /* 0x000fe40003fc4070 */
[----:B------:R-:W-:Y:S01]  /*9690*/  LOP3.LUT R9, R14, 0x16c, RZ, 0xfc, !PT ;  /* 0x0000016c0e097812 */ /* 0x000fe200078efcff */
[----:B-1----:R-:W-:Y:S02]  /*96a0*/  IMAD.MOV.U32 R0, RZ, RZ, R10 ;  /* 0x000000ffff007224 */ /* 0x002fe400078e000a */
[----:B------:R-:W-:Y:S01]  /*96b0*/  IMAD.MOV R10, RZ, RZ, -R15 ;  /* 0x000000ffff0a7224 */ /* 0x000fe200078e0a0f */
[----:B------:R-:W-:Y:S01]  /*96c0*/  IABS R21, R9 ;  /* 0x0000000900157213 */ /* 0x000fe20000000000 */
[----:B------:R-:W-:-:S04]  /*96d0*/  IMAD.HI.U32 R15, R13, R4, RZ ;  /* 0x000000040d0f7227 */ /* 0x000fc800078e00ff */
[----:B------:R-:W-:Y:S02]  /*96e0*/  IMAD.MOV R15, RZ, RZ, -R15 ;  /* 0x000000ffff0f7224 */ /* 0x000fe400078e0a0f */
[C---:B------:R-:W-:Y:S02]  /*96f0*/  IMAD R6, R11.reuse, R10, R6 ;  /* 0x0000000a0b067224 */ /* 0x040fe400078e0206 */
[----:B------:R-:W-:Y:S01]  /*9700*/  IMAD R4, R11, R15, R4 ;  /* 0x0000000f0b047224 */ /* 0x000fe200078e0204 */
[----:B------:R-:W-:Y:S01]  /*9710*/  LOP3.LUT R15, R14, 0x170, RZ, 0xfc, !PT ;  /* 0x000001700e0f7812 */ /* 0x000fe200078efcff */
[--C-:B------:R-:W-:Y:S02]  /*9720*/  @!P6 IMAD.IADD R8, R8, 0x1, -R11.reuse ;  /* 0x000000010808e824 */ /* 0x100fe400078e0a0b */
[----:B------:R-:W-:Y:S01]  /*9730*/  @!P0 IMAD.IADD R17, R17, 0x1, -R11 ;  /* 0x0000000111118824 */ /* 0x000fe200078e0a0b */
[C---:B------:R-:W-:Y:S01]  /*9740*/  ISETP.GT.U32.AND P6, PT, R11.reuse, R4, PT ;  /* 0x000000040b00720c */ /* 0x040fe20003fc4070 */
[----:B------:R-:W-:Y:S01]  /*9750*/  VIADD R10, R12, 0x16e ;  /* 0x0000016e0c0a7836 */ /* 0x000fe20000000000 */
[----:B------:R-:W-:Y:S01]  /*9760*/  ISETP.GT.U32.AND P0, PT, R11, R6, PT ;  /* 0x000000060b00720c */ /* 0x000fe20003f04070 */
[----:B------:R-:W-:-:S03]  /*9770*/  IMAD.HI.U32 R22, R13, R21, RZ ;  /* 0x000000150d167227 */ /* 0x000fc600078e00ff */
[----:B------:R-:W-:Y:S01]  /*9780*/  IABS R16, R10 ;  /* 0x0000000a00107213 */ /* 0x000fe20000000000 */
[----:B------:R-:W-:Y:S02]  /*9790*/  IMAD.MOV R22, RZ, RZ, -R22 ;  /* 0x000000ffff167224 */ /* 0x000fe400078e0a16 */
[----:B------:R-:W-:Y:S01]  /*97a0*/  @!P1 IMAD.MOV R0, RZ, RZ, -R0 ;  /* 0x000000ffff009224 */ /* 0x000fe200078e0a00 */
[----:B------:R-:W-:Y:S01]  /*97b0*/  ISETP.GT.U32.AND P1, PT, R11, R7, PT ;  /* 0x000000070b00720c */ /* 0x000fe20003f24070 */
[----:B------:R-:W-:-:S03]  /*97c0*/  IMAD.HI.U32 R19, R13, R16, RZ ;  /* 0x000000100d137227 */ /* 0x000fc600078e00ff */
[----:B------:R1:W-:Y:S01]  /*97d0*/  STL [R1+0x8a0], R0 ;  /* 0x0008a00001007387 */ /* 0x0003e20000100800 */
[--C-:B------:R-:W-:Y:S02]  /*97e0*/  @!P6 IMAD.IADD R4, R4, 0x1, -R11.reuse ;  /* 0x000000010404e824 */ /* 0x100fe400078e0a0b */
[----:B------:R-:W-:Y:S01]  /*97f0*/  @!P0 IMAD.IADD R6, R6, 0x1, -R11 ;  /* 0x0000000106068824 */ /* 0x000fe200078e0a0b */
[----:B------:R-:W-:Y:S01]  /*9800*/  ISETP.GE.AND P0, PT, R3, RZ, PT ;  /* 0x000000ff0300720c */ /* 0x000fe20003f06270 */
[C---:B------:R-:W-:Y:S01]  /*9810*/  IMAD R3, R11.reuse, R22, R21 ;  /* 0x000000160b037224 */ /* 0x040fe200078e0215 */
[C---:B------:R-:W-:Y:S01]  /*9820*/  ISETP.GT.U32.AND P6, PT, R11.reuse, R4, PT ;  /* 0x000000040b00720c */ /* 0x040fe20003fc4070 */
[----:B------:R-:W-:Y:S02]  /*9830*/  @!P2 IMAD.MOV R17, RZ, RZ, -R17 ;  /* 0x000000ffff11a224 */ /* 0x000fe400078e0a11 */
[----:B------:R-:W-:Y:S01]  /*9840*/  IMAD.MOV R19, RZ, RZ, -R19 ;  /* 0x000000ffff137224 */ /* 0x000fe200078e0a13 */
[----:B------:R-:W-:Y:S01]  /*9850*/  ISETP.GT.U32.AND P2, PT, R11, R3, PT ;  /* 0x000000030b00720c */ /* 0x000fe20003f44070 */
[----:B-1----:R-:W-:-:S02]  /*9860*/  IMAD.MOV.U32 R0, RZ, RZ, R20 ;  /* 0x000000ffff007224 */ /* 0x002fc400078e0014 */
[C---:B------:R-:W-:Y:S02]  /*9870*/  IMAD R16, R11.reuse, R19, R16 ;  /* 0x000000130b107224 */ /* 0x040fe400078e0210 */
[----:B------:R-:W-:Y:S01]  /*9880*/  @!P4 IMAD.MOV R0, RZ, RZ, -R0 ;  /* 0x000000ffff00c224 */ /* 0x000fe200078e0a00 */
[----:B------:R-:W-:Y:S01]  /*9890*/  ISETP.GT.U32.AND P4, PT, R11, R6, PT ;  /* 0x000000060b00720c */ /* 0x000fe20003f84070 */
[--C-:B------:R-:W-:Y:S01]  /*98a0*/  @!P1 IMAD.IADD R7, R7, 0x1, -R11.reuse ;  /* 0x0000000107079824 */ /* 0x100fe200078e0a0b */
[----:B------:R-:W-:Y:S01]  /*98b0*/  ISETP.GE.AND P1, PT, R18, RZ, PT ;  /* 0x000000ff1200720c */ /* 0x000fe20003f26270 */
[--C-:B------:R-:W-:Y:S01]  /*98c0*/  @!P6 IMAD.IADD R4, R4, 0x1, -R11.reuse ;  /* 0x000000010404e824 */ /* 0x100fe200078e0a0b */
[----:B------:R-:W-:Y:S01]  /*98d0*/  ISETP.GT.U32.AND P6, PT, R11, R16, PT ;  /* 0x000000100b00720c */ /* 0x000fe20003fc4070 */
[----:B------:R-:W-:Y:S01]  /*98e0*/  @!P3 IMAD.MOV R8, RZ, RZ, -R8 ;  /* 0x000000ffff08b224 */ /* 0x000fe200078e0a08 */
[----:B------:R-:W-:Y:S01]  /*98f0*/  IABS R18, R15 ;  /* 0x0000000f00127213 */ /* 0x000fe20000000000 */
[----:B------:R-:W-:Y:S01]  /*9900*/  @!P2 IMAD.IADD R3, R3, 0x1, -R11 ;  /* 0x000000010303a824 */ /* 0x000fe200078e0a0b */
[----:B------:R1:W-:Y:S01]  /*9910*/  STL [R1+0xbc], R0 ;  /* 0x0000bc0001007387 */ /* 0x0003e20000100800 */
[----:B------:R-:W-:-:S03]  /*9920*/  ISETP.GE.AND P3, PT, R9, RZ, PT ;  /* 0x000000ff0900720c */ /* 0x000fc60003f66270 */
[----:B------:R2:W-:Y:S01]  /*9930*/  STL [R1+0xd8], R17 ;  /* 0x0000d81101007387 */ /* 0x0005e20000100800 */
[----:B------:R-:W-:Y:S01]  /*9940*/  ISETP.GT.U32.AND P2, PT, R11, R3, PT ;  /* 0x000000030b00720c */ /* 0x000fe20003f44070 */
[--C-:B------:R-:W-:Y:S01]  /*9950*/  @!P4 IMAD.IADD R6, R6, 0x1, -R11.reuse ;  /* 0x000000010606c824 */ /* 0x100fe200078e0a0b */
[----:B------:R-:W-:Y:S01]  /*9960*/  ISETP.GE.AND P4, PT, R15, RZ, PT ;  /* 0x000000ff0f00720c */ /* 0x000fe20003f86270 */
[----:B------:R3:W-:Y:S01]  /*9970*/  STL [R1+0x888], R8 ;  /* 0x0008880801007387 */ /* 0x0007e20000100800 */
[----:B------:R-:W-:Y:S02]  /*9980*/  @!P6 IMAD.IADD R16, R16, 0x1, -R11 ;  /* 0x000000011010e824 */ /* 0x000fe400078e0a0b */
[----:B-1----:R-:W-:Y:S01]  /*9990*/  IMAD.MOV.U32 R0, RZ, RZ, R7 ;  /* 0x000000ffff007224 */ /* 0x002fe200078e0007 */
[----:B------:R-:W-:Y:S01]  /*99a0*/  LOP3.LUT R7, R14, 0x172, RZ, 0xfc, !PT ;  /* 0x000001720e077812 */ /* 0x000fe200078efcff */
[----:B--2---:R-:W-:Y:S01]  /*99b0*/  IMAD.MOV.U32 R17, RZ, RZ, R6 ;  /* 0x000000ffff117224 */ /* 0x004fe200078e0006 */
[----:B------:R-:W-:Y:S01]  /*99c0*/  ISETP.GT.U32.AND P6, PT, R11, R16, PT ;  /* 0x000000100b00720c */ /* 0x000fe20003fc4070 */
[----:B------:R-:W-:Y:S01]  /*99d0*/  @!P5 IMAD.MOV R0, RZ, RZ, -R0 ;  /* 0x000000ffff00d224 */ /* 0x000fe200078e0a00 */
[----:B------:R-:W-:Y:S01]  /*99e0*/  ISETP.GE.AND P5, PT, R10, RZ, PT ;  /* 0x000000ff0a00720c */ /* 0x000fe20003fa6270 */
[----:B---3--:R-:W-:Y:S01]  /*99f0*/  IMAD.HI.U32 R8, R13, R18, RZ ;  /* 0x000000120d087227 */ /* 0x008fe200078e00ff */
[----:B------:R-:W-:-:S02]  /*9a00*/  LOP3.LUT R6, R14, 0x176, RZ, 0xfc, !PT ;  /* 0x000001760e067812 */ /* 0x000fc400078efcff */
[----:B------:R1:W-:Y:S01]  /*9a10*/  STL [R1+0x89c], R0 ;  /* 0x00089c0001007387 */ /* 0x0003e20000100800 */
[----:B------:R-:W-:Y:S01]  /*9a20*/  IMAD.MOV R9, RZ, RZ, -R8 ;  /* 0x000000ffff097224 */ /* 0x000fe200078e0a08 */
[----:B------:R-:W-:Y:S01]  /*9a30*/  IABS R8, R7 ;  /* 0x0000000700087213 */ /* 0x000fe20000000000 */
[----:B------:R-:W-:Y:S01]  /*9a40*/  @!P1 IMAD.MOV R17, RZ, RZ, -R17 ;  /* 0x000000ffff119224 */ /* 0x000fe200078e0a11 */
[----:B------:R-:W-:Y:S01]  /*9a50*/  ISETP.GE.AND P1, PT, R7, RZ, PT ;  /* 0x000000ff0700720c */ /* 0x000fe20003f26270 */
[----:B------:R-:W-:Y:S02]  /*9a60*/  IMAD R9, R11, R9, R18 ;  /* 0x000000090b097224 */ /* 0x000fe400078e0212 */
[----:B------:R-:W-:Y:S01]  /*9a70*/  IMAD.MOV.U32 R18, RZ, RZ, R8 ;  /* 0x000000ffff127224 */ /* 0x000fe200078e0008 */
[----:B------:R-:W-:Y:S01]  /*9a80*/  STL [R1+0xc4], R17 ;  /* 0x0000c41101007387 */ /* 0x000fe20000100800 */
[--C-:B------:R-:W-:Y:S02]  /*9a90*/  @!P2 IMAD.IADD R3, R3, 0x1, -R11.reuse ;  /* 0x000000010303a824 */ /* 0x100fe400078e0a0b */
[----:B-1----:R-:W-:Y:S01]  /*9aa0*/  IMAD.MOV.U32 R0, RZ, RZ, R4 ;  /* 0x000000ffff007224 */ /* 0x002fe200078e0004 */
[----:B------:R-:W-:Y:S01]  /*9ab0*/  LOP3.LUT R4, R14, 0x174, RZ, 0xfc, !PT ;  /* 0x000001740e047812 */ /* 0x000fe200078efcff */
[----:B------:R-:W-:Y:S01]  /*9ac0*/  @!P6 IMAD.IADD R16, R16, 0x1, -R11 ;  /* 0x000000011010e824 */ /* 0x000fe200078e0a0b */
[----:B------:R-:W-:Y:S01]  /*9ad0*/  ISETP.GE.AND P6, PT, R6, RZ, PT ;  /* 0x000000ff0600720c */ /* 0x000fe20003fc6270 */
[----:B------:R-:W-:Y:S01]  /*9ae0*/  @!P0 IMAD.MOV R0, RZ, RZ, -R0 ;  /* 0x000000ffff008224 */ /* 0x000fe200078e0a00 */
[----:B------:R-:W-:Y:S01]  /*9af0*/  ISETP.GT.U32.AND P0, PT, R11, R9, PT ;  /* 0x000000090b00720c */ /* 0x000fe20003f04070 */
[----:B------:R-:W-:Y:S01]  /*9b00*/  IMAD.HI.U32 R7, R13, R18, RZ ;  /* 0x000000120d077227 */ /* 0x000fe200078e00ff */
[----:B------:R-:W-:-:S02]  /*9b10*/  IABS R8, R4 ;  /* 0x0000000400087213 */ /* 0x000fc40000000000 */
[----:B------:R1:W-:Y:S01]  /*9b20*/  STL [R1+0xec], R0 ;  /* 0x0000ec0001007387 */ /* 0x0003e20000100800 */
[----:B------:R-:W-:Y:S01]  /*9b30*/  IMAD.MOV R7, RZ, RZ, -R7 ;  /* 0x000000ffff077224 */ /* 0x000fe200078e0a07 */
[----:B------:R-:W-:Y:S01]  /*9b40*/  ISETP.GE.AND P2, PT, R4, RZ, PT ;  /* 0x000000ff0400720c */ /* 0x000fe20003f46270 */
[----:B------:R-:W-:Y:S01]  /*9b50*/  IMAD.HI.U32 R10, R13, R8, RZ ;  /* 0x000000080d0a7227 */ /* 0x000fe200078e00ff */
[----:B------:R-:W-:-:S03]  /*9b60*/  LOP3.LUT R4, R14, 0x178, RZ, 0xfc, !PT ;  /* 0x000001780e047812 */ /* 0x000fc600078efcff */
[----:B------:R-:W-:Y:S02]  /*9b70*/  IMAD.MOV R10, RZ, RZ, -R10 ;  /* 0x000000ffff0a7224 */ /* 0x000fe400078e0a0a */
[----:B------:R-:W-:Y:S02]  /*9b80*/  @!P0 IMAD.IADD R9, R9, 0x1, -R11 ;  /* 0x0000000109098824 */ /* 0x000fe400078e0a0b */
[----:B-1----:R-:W-:Y:S02]  /*9b90*/  IMAD.MOV.U32 R0, RZ, RZ, R3 ;  /* 0x000000ffff007224 */ /* 0x002fe400078e0003 */
[C---:B------:R-:W-:Y:S01]  /*9ba0*/  IMAD R8, R11.reuse, R10, R8 ;  /* 0x0000000a0b087224 */ /* 0x040fe200078e0208 */
[C---:B------:R-:W-:Y:S01]  /*9bb0*/  ISETP.GT.U32.AND P0, PT, R11.reuse, R9, PT ;  /* 0x000000090b00720c */ /* 0x040fe20003f04070 */
[----:B------:R-:W-:Y:S02]  /*9bc0*/  @!P3 IMAD.MOV R0, RZ, RZ, -R0 ;  /* 0x000000ffff00b224 */ /* 0x000fe400078e0a00 */
[----:B------:R-:W-:Y:S01]  /*9bd0*/  IMAD R18, R11, R7, R18 ;  /* 0x000000070b127224 */ /* 0x000fe200078e0212 */
[----:B------:R-:W-:Y:S01]  /*9be0*/  IABS R7, R6 ;  /* 0x0000000600077213 */ /* 0x000fe20000000000 */
[----:B------:R-:W-:Y:S01]  /*9bf0*/  VIADD R10, R12, 0x17e ;  /* 0x0000017e0c0a7836 */ /* 0x000fe20000000000 */
[----:B------:R1:W-:Y:S01]  /*9c00*/  STL [R1+0x880], R0 ;  /* 0x0008800001007387 */ /* 0x0003e20000100800 */
[----:B------:R-:W-:-:S02]  /*9c10*/  IABS R6, R4 ;  /* 0x0000000400067213 */ /* 0x000fc40000000000 */
[----:B------:R-:W-:Y:S01]  /*9c20*/  ISETP.GT.U32.AND P3, PT, R11, R18, PT ;  /* 0x000000120b00720c */ /* 0x000fe20003f64070 */
[----:B------:R-:W-:Y:S01]  /*9c30*/  IMAD.HI.U32 R3, R13, R7, RZ ;  /* 0x000000070d037227 */ /* 0x000fe200078e00ff */
[----:B------:R-:W-:-:S03]  /*9c40*/  IABS R17, R10 ;  /* 0x0000000a00117213 */ /* 0x000fc60000000000 */
[----:B------:R-:W-:Y:S01]  /*9c50*/  @!P0 IMAD.IADD R9, R9, 0x1, -R11 ;  /* 0x0000000109098824 */ /* 0x000fe200078e0a0b */
[----:B------:R-:W-:Y:S01]  /*9c60*/  ISETP.GE.AND P0, PT, R4, RZ, PT ;  /* 0x000000ff0400720c */ /* 0x000fe20003f06270 */
[----:B-1----:R-:W-:Y:S01]  /*9c70*/  IMAD.MOV.U32 R0, RZ, RZ, R16 ;  /* 0x000000ffff007224 */ /* 0x002fe200078e0010 */
[----:B------:R-:W-:Y:S01]  /*9c80*/  LOP3.LUT R16, R14, 0x17a, RZ, 0xfc, !PT ;  /* 0x0000017a0e107812 */ /* 0x000fe200078efcff */
[----:B------:R-:W-:Y:S02]  /*9c90*/  IMAD.MOV R3, RZ, RZ, -R3 ;  /* 0x000000ffff037224 */ /* 0x000fe400078e0a03 */
[----:B------:R-:W-:Y:S01]  /*9ca0*/  @!P5 IMAD.MOV R0, RZ, RZ, -R0 ;  /* 0x000000ffff00d224 */ /* 0x000fe200078e0a00 */
[C---:B------:R-:W-:Y:S01]  /*9cb0*/  ISETP.GT.U32.AND P5, PT, R11.reuse, R8, PT ;  /* 0x000000080b00720c */ /* 0x040fe20003fa4070 */
[----:B------:R-:W-:Y:S01]  /*9cc0*/  @!P3 IMAD.IADD R18, R18, 0x1, -R11 ;  /* 0x000000011212b824 */ /* 0x000fe200078e0a0b */
[----:B------:R-:W-:Y:S01]  /*9cd0*/  IABS R4, R16 ;  /* 0x0000001000047213 */ /* 0x000fe20000000000 */
[----:B------:R-:W-:Y:S01]  /*9ce0*/  IMAD R7, R11, R3, R7 ;  /* 0x000000030b077224 */ /* 0x000fe200078e0207 */
[----:B------:R1:W-:Y:S01]  /*9cf0*/  STL [R1+0x884], R0 ;  /* 0x0008840001007387 */ /* 0x0003e20000100800 */
[----:B------:R-:W-:Y:S01]  /*9d00*/  IMAD.HI.U32 R3, R13, R6, RZ ;  /* 0x000000060d037227 */ /* 0x000fe200078e00ff */
[----:B------:R-:W-:-:S03]  /*9d10*/  ISETP.GT.U32.AND P3, PT, R11, R18, PT ;  /* 0x000000120b00720c */ /* 0x000fc60003f64070 */
[----:B------:R-:W-:-:S04]  /*9d20*/  IMAD.HI.U32 R15, R13, R4, RZ ;  /* 0x000000040d0f7227 */ /* 0x000fc800078e00ff */
[----:B------:R-:W-:Y:S02]  /*9d30*/  @!P5 IMAD.IADD R8, R8, 0x1, -R11 ;  /* 0x000000010808d824 */ /* 0x000fe400078e0a0b */
[----:B------:R-:W-:Y:S02]  /*9d40*/  IMAD.MOV R15, RZ, RZ, -R15 ;  /* 0x000000ffff0f7224 */ /* 0x000fe400078e0a0f */
[----:B-1----:R-:W-:Y:S01]  /*9d50*/  IMAD.MOV.U32 R0, RZ, RZ, R9 ;  /* 0x000000ffff007224 */ /* 0x002fe200078e0009 */
[C---:B------:R-:W-:Y:S01]  /*9d60*/  ISETP.GT.U32.AND P5, PT, R11.reuse, R8, PT ;  /* 0x000000080b00720c */ /* 0x040fe20003fa4070 */
[C---:B------:R-:W-:Y:S01]  /*9d70*/  IMAD R4, R11.reuse, R15, R4 ;  /* 0x0000000f0b047224 */ /* 0x040fe200078e0204 */
[C---:B------:R-:W-:Y:S01]  /*9d80*/  LOP3.LUT R9, R14.reuse, 0x17c, RZ, 0xfc, !PT ;  /* 0x0000017c0e097812 */ /* 0x040fe200078efcff */
[----:B------:R-:W-:Y:S02]  /*9d90*/  IMAD.MOV R3, RZ, RZ, -R3 ;  /* 0x000000ffff037224 */ /* 0x000fe400078e0a03 */
[----:B------:R-:W-:Y:S01]  /*9da0*/  @!P4 IMAD.MOV R0, RZ, RZ, -R0 ;  /* 0x000000ffff00c224 */ /* 0x000fe200078e0a00 */
[C---:B------:R-:W-:Y:S01]  /*9db0*/  ISETP.GT.U32.AND P4, PT, R11.reuse, R7, PT ;  /* 0x000000070b00720c */ /* 0x040fe20003f84070 */
[----:B------:R-:W-:Y:S01]  /*9dc0*/  IMAD R6, R11, R3, R6 ;  /* 0x000000030b067224 */ /* 0x000fe200078e0206 */
[----:B------:R-:W-:Y:S01]  /*9dd0*/  LOP3.LUT R3, R14, 0x180, RZ, 0xfc, !PT ;  /* 0x000001800e037812 */ /* 0x000fe200078efcff */
[----:B------:R-:W-:Y:S01]  /*9de0*/  @!P3 IMAD.IADD R18, R18, 0x1, -R11 ;  /* 0x000000011212b824 */ /* 0x000fe200078e0a0b */
[----:B------:R1:W-:Y:S01]  /*9df0*/  STL [R1+0xe4], R0 ;  /* 0x0000e40001007387 */ /* 0x0003e20000100800 */
[----:B------:R-:W-:-:S02]  /*9e00*/  IABS R20, R9 ;  /* 0x0000000900147213 */ /* 0x000fc40000000000 */
[----:B------:R-:W-:Y:S01]  /*9e10*/  @!P5 IMAD.IADD R8, R8, 0x1, -R11 ;  /* 0x000000010808d824 */ /* 0x000fe200078e0a0b */
[C---:B------:R-:W-:Y:S02]  /*9e20*/  ISETP.GT.U32.AND P5, PT, R11.reuse, R4, PT ;  /* 0x000000040b00720c */ /* 0x040fe40003fa4070 */
[----:B------:R-:W-:Y:S01]  /*9e30*/  ISETP.GT.U32.AND P3, PT, R11, R6, PT ;  /* 0x000000060b00720c */ /* 0x000fe20003f64070 */
[----:B------:R-:W-:Y:S01]  /*9e40*/  IMAD.HI.U32 R19, R13, R20, RZ ;  /* 0x000000140d137227 */ /* 0x000fe200078e00ff */
[----:B------:R-:W-:-:S03]  /*9e50*/  IABS R15, R3 ;  /* 0x00000003000f7213 */ /* 0x000fc60000000000 */
[----:B-1----:R-:W-:Y:S02]  /*9e60*/  IMAD.MOV.U32 R0, RZ, RZ, R18 ;  /* 0x000000ffff007224 */ /* 0x002fe400078e0012 */
[--C-:B------:R-:W-:Y:S02]  /*9e70*/  @!P4 IMAD.IADD R7, R7, 0x1, -R11.reuse ;  /* 0x000000010707c824 */ /* 0x100fe400078e0a0b */
[----:B------:R-:W-:Y:S01]  /*9e80*/  @!P1 IMAD.MOV R0, RZ, RZ, -R0 ;  /* 0x000000ffff009224 */ /* 0x000fe200078e0a00 */
[----:B------:R-:W-:Y:S01]  /*9e90*/  ISETP.GE.AND P1, PT, R16, RZ, PT ;  /* 0x000000ff1000720c */ /* 0x000fe20003f26270 */
[----:B------:R-:W-:Y:S01]  /*9ea0*/  @!P5 IMAD.IADD R4, R4, 0x1, -R11 ;  /* 0x000000010404d824 */ /* 0x000fe200078e0a0b */
[----:B------:R-:W-:Y:S01]  /*9eb0*/  ISETP.GT.U32.AND P4, PT, R11, R7, PT ;  /* 0x000000070b00720c */ /* 0x000fe20003f84070 */
[----:B------:R-:W-:Y:S01]  /*9ec0*/  IMAD.HI.U32 R16, R13, R17, RZ ;  /* 0x000000110d107227 */ /* 0x000fe200078e00ff */
[----:B------:R1:W-:Y:S02]  /*9ed0*/  STL [R1+0xe0], R0 ;  /* 0x0000e00001007387 */ /* 0x0003e40000100800 */
[----:B------:R-:W-:Y:S01]  /*9ee0*/  ISETP.GT.U32.AND P5, PT, R11, R4, PT ;  /* 0x000000040b00720c */ /* 0x000fe20003fa4070 */
[----:B------:R-:W-:-:S02]  /*9ef0*/  IMAD.MOV R16, RZ, RZ, -R16 ;  /* 0x000000ffff107224 */ /* 0x000fc400078e0a10 */
[----:B------:R-:W-:Y:S02]  /*9f00*/  @!P3 IMAD.IADD R6, R6, 0x1, -R11 ;  /* 0x000000010606b824 */ /* 0x000fe400078e0a0b */
[----:B------:R-:W-:Y:S02]  /*9f10*/  IMAD R16, R11, R16, R17 ;  /* 0x000000100b107224 */ /* 0x000fe400078e0211 */
[----:B------:R-:W-:Y:S01]  /*9f20*/  IMAD.HI.U32 R18, R13, R15, RZ ;  /* 0x0000000f0d127227 */ /* 0x000fe200078e00ff */
[----:B------:R-:W-:-:S03]  /*9f30*/  ISETP.GT.U32.AND P3, PT, R11, R6, PT ;  /* 0x000000060b00720c */ /* 0x000fc60003f64070 */
[----:B------:R-:W-:Y:S02]  /*9f40*/  IMAD.MOV R18, RZ, RZ, -R18 ;  /* 0x000000ffff127224 */ /* 0x000fe400078e0a12 */
[----:B------:R-:W-:Y:S01]  /*9f50*/  @!P5 IMAD.IADD R4, R4, 0x1, -R11 ;  /* 0x000000010404d824 */ /* 0x000fe200078e0a0b */
[----:B------:R-:W-:Y:S01]  /*9f60*/  ISETP.GT.U32.AND P5, PT, R11, R16, PT ;  /* 0x000000100b00720c */ /* 0x000fe20003fa4070 */
[----:B------:R-:W-:Y:S02]  /*9f70*/  IMAD.MOV R19, RZ, RZ, -R19 ;  /* 0x000000ffff137224 */ /* 0x000fe400078e0a13 */
[----:B-1----:R-:W-:Y:S01]  /*9f80*/  IMAD.MOV.U32 R0, RZ, RZ, R8 ;  /* 0x000000ffff007224 */ /* 0x002fe200078e0008 */
[----:B------:R-:W-:Y:S01]  /*9f90*/  LOP3.LUT R8, R14, 0x182, RZ, 0xfc, !PT ;  /* 0x000001820e087812 */ /* 0x000fe200078efcff */
[----:B------:R-:W-:Y:S02]  /*9fa0*/  @!P4 IMAD.IADD R7, R7, 0x1, -R11 ;  /* 0x000000010707c824 */ /* 0x000fe400078e0a0b */
[----:B------:R-:W-:-:S02]  /*9fb0*/  IMAD R15, R11, R18, R15 ;  /* 0x000000120b0f7224 */ /* 0x000fc400078e020f */
[----:B------:R-:W-:Y:S02]  /*9fc0*/  IMAD R20, R11, R19, R20 ;  /* 0x000000130b147224 */ /* 0x000fe400078e0214 */
[----:B------:R-:W-:Y:S01]  /*9fd0*/  @!P2 IMAD.MOV R0, RZ, RZ, -R0 ;  /* 0x000000ffff00a224 */ /* 0x000fe200078e0a00 */
[----:B------:R-:W-:Y:S01]  /*9fe0*/  ISETP.GE.AND P2, PT, R9, RZ, PT ;  /* 0x000000ff0900720c */ /* 0x000fe20003f46270 */
[----:B------:R-:W-:Y:S01]  /*9ff0*/  @!P6 IMAD.MOV R7, RZ, RZ, -R7 ;  /* 0x000000ffff07e224 */ /* 0x000fe200078e0a07 */
[C---:B------:R-:W-:Y:S01]  /*a000*/  ISETP.GT.U32.AND P6, PT, R11.reuse, R15, PT ;  /* 0x0000000f0b00720c */ /* 0x040fe20003fc4070 */
[--C-:B------:R-:W-:Y:S01]  /*a010*/  @!P3 IMAD.IADD R6, R6, 0x1, -R11.reuse ;  /* 0x000000010606b824 */ /* 0x100fe200078e0a0b */
[----:B------:R-:W-:Y:S01]  /*a020*/  LOP3.LUT R9, R14, 0x184, RZ, 0xfc, !PT ;  /* 0x000001840e097812 */ /* 0x000fe200078efcff */
[----:B------:R-:W-:Y:S01]  /*a030*/  @!P5 IMAD.IADD R16, R16, 0x1, -R11 ;  /* 0x000000011010d824 */ /* 0x000fe200078e0a0b */
[C---:B------:R-:W-:Y:S01]  /*a040*/  ISETP.GT.U32.AND P4, PT, R11.reuse, R20, PT ;  /* 0x000000140b00720c */ /* 0x040fe20003f84070 */
[----:B------:R-:W-:Y:S01]  /*a050*/  IMAD.MOV.U32 R19, RZ, RZ, R6 ;  /* 0x000000ffff137224 */ /* 0x000fe200078e0006 */
[----:B------:R-:W-:Y:S01]  /*a060*/  ISETP.GE.AND P3, PT, R10, RZ, PT ;  /* 0x000000ff0a00720c */ /* 0x000fe20003f66270 */
[----:B------:R-:W-:Y:S01]  /*a070*/  STL [R1+0x87c], R0 ;  /* 0x00087c0001007387 */ /* 0x000fe20000100800 */
[----:B------:R-:W-:Y:S01]  /*a080*/  IABS R10, R8 ;  /* 0x00000008000a7213 */ /* 0x000fe20000000000 */
[----:B------:R-:W-:Y:S01]  /*a090*/  @!P0 IMAD.MOV R19, RZ, RZ, -R19 ;  /* 0x000000ffff138224 */ /* 0x000fe200078e0a13 */
[----:B------:R-:W-:Y:S01]  /*a0a0*/  IABS R17, R9 ;  /* 0x0000000900117213 */ /* 0x000fe20000000000 */
[----:B------:R1:W-:Y:S01]  /*a0b0*/  STL [R1+0x868], R7 ;  /* 0x0008680701007387 */ /* 0x0003e20000100800 */
[----:B------:R-:W-:Y:S01]  /*a0c0*/  ISETP.GT.U32.AND P5, PT, R11, R16, PT ;  /* 0x000000100b00720c */ /* 0x000fe20003fa4070 */
[----:B------:R-:W-:Y:S01]  /*a0d0*/  @!P6 IMAD.IADD R15, R15, 0x1, -R11 ;  /* 0x000000010f0fe824 */ /* 0x000fe200078e0a0b */
[----:B------:R-:W-:Y:S01]  /*a0e0*/  ISETP.GE.AND P0, PT, R3, RZ, PT ;  /* 0x000000ff0300720c */ /* 0x000fe20003f06270 */
[----:B------:R-:W-:Y:S01]  /*a0f0*/  IMAD.MOV.U32 R3, RZ, RZ, R17 ;  /* 0x000000ffff037224 */ /* 0x000fe200078e0011 */
[----:B------:R-:W-:Y:S01]  /*a100*/  LOP3.LUT R17, R14, 0x186, RZ, 0xfc, !PT ;  /* 0x000001860e117812 */ /* 0x000fe200078efcff */
[----:B------:R-:W-:Y:S01]  /*a110*/  @!P4 IMAD.IADD R20, R20, 0x1, -R11 ;  /* 0x000000011414c824 */ /* 0x000fe200078e0a0b */
[----:B------:R-:W-:Y:S01]  /*a120*/  ISETP.GT.U32.AND P6, PT, R11, R15, PT ;  /* 0x0000000f0b00720c */ /* 0x000fe20003fc4070 */
[----:B------:R-:W-:Y:S01]  /*a130*/  IMAD.HI.U32 R6, R13, R3, RZ ;  /* 0x000000030d067227 */ /* 0x000fe200078e00ff */
[----:B------:R-:W-:Y:S02]  /*a140*/  STL [R1+0xcc], R19 ;  /* 0x0000cc1301007387 */ /* 0x000fe40000100800 */
[----:B------:R-:W-:Y:S01]  /*a150*/  ISETP.GT.U32.AND P4, PT, R11, R20, PT ;  /* 0x000000140b00720c */ /* 0x000fe20003f84070 */
[----:B-1----:R-:W-:-:S04]  /*a160*/  IMAD.HI.U32 R7, R13, R10, RZ ;  /* 0x0000000a0d077227 */ /* 0x002fc800078e00ff */
[----:B------:R-:W-:Y:S02]  /*a170*/  IMAD.MOV R7, RZ, RZ, -R7 ;  /* 0x000000ffff077224 */ /* 0x000fe400078e0a07 */
[----:B------:R-:W-:Y:S01]  /*a180*/  IMAD.MOV.U32 R0, RZ, RZ, R4 ;  /* 0x000000ffff007224 */ /* 0x000fe200078e0004 */
[----:B------:R-:W-:Y:S01]  /*a190*/  IABS R4, R17 ;  /* 0x0000001100047213 */ /* 0x000fe20000000000 */
[C---:B------:R-:W-:Y:S01]  /*a1a0*/  IMAD R10, R11.reuse, R7, R10 ;  /* 0x000000070b0a7224 */ /* 0x040fe200078e020a */
[----:B------:R-:W-:Y:S01]  /*a1b0*/  LOP3.LUT R7, R14, 0x188, RZ, 0xfc, !PT ;  /* 0x000001880e077812 */ /* 0x000fe200078efcff */
[----:B------:R-:W-:Y:S02]  /*a1c0*/  IMAD.MOV R6, RZ, RZ, -R6 ;  /* 0x000000ffff067224 */ /* 0x000fe400078e0a06 */
[----:B------:R-:W-:Y:S01]  /*a1d0*/  @!P5 IMAD.IADD R16, R16, 0x1, -R11 ;  /* 0x000000011010d824 */ /* 0x000fe200078e0a0b */
[C---:B------:R-:W-:Y:S01]  /*a1e0*/  ISETP.GT.U32.AND P5, PT, R11.reuse, R10, PT ;  /* 0x0000000a0b00720c */ /* 0x040fe20003fa4070 */
[----:B------:R-:W-:Y:S01]  /*a1f0*/  IMAD R3, R11, R6, R3 ;  /* 0x000000060b037224 */ /* 0x000fe200078e0203 */
[----:B------:R-:W-:Y:S01]  /*a200*/  IABS R22, R7 ;  /* 0x0000000700167213 */ /* 0x000fe20000000000 */
[----:B------:R-:W-:-:S04]  /*a210*/  IMAD.HI.U32 R6, R13, R4, RZ ;  /* 0x000000040d067227 */ /* 0x000fc800078e00ff */
[----:B------:R-:W-:Y:S02]  /*a220*/  IMAD.MOV R6, RZ, RZ, -R6 ;  /* 0x000000ffff067224 */ /* 0x000fe400078e0a06 */
[--C-:B------:R-:W-:Y:S01]  /*a230*/  @!P6 IMAD.IADD R15, R15, 0x1, -R11.reuse ;  /* 0x000000010f0fe824 */ /* 0x100fe200078e0a0b */
[C---:B------:R-:W-:Y:S01]  /*a240*/  ISETP.GT.U32.AND P6, PT, R11.reuse, R3, PT ;  /* 0x000000030b00720c */ /* 0x040fe20003fc4070 */
[----:B------:R-:W-:Y:S02]  /*a250*/  IMAD R4, R11, R6, R4 ;  /* 0x000000060b047224 */ /* 0x000fe400078e0204 */
[----:B------:R-:W-:Y:S01]  /*a260*/  @!P1 IMAD.MOV R0, RZ, RZ, -R0 ;  /* 0x000000ffff009224 */ /* 0x000fe200078e0a00 */
[----:B------:R-:W-:Y:S01]  /*a270*/  ISETP.GE.AND P1, PT, R8, RZ, PT ;  /* 0x000000ff0800720c */ /* 0x000fe20003f26270 */
[--C-:B------:R-:W-:Y:S01]  /*a280*/  @!P4 IMAD.IADD R20, R20, 0x1, -R11.reuse ;  /* 0x000000011414c824 */ /* 0x100fe200078e0a0b */
[----:B------:R-:W-:Y:S01]  /*a290*/  ISETP.GE.AND P4, PT, R9, RZ, PT ;  /* 0x000000ff0900720c */ /* 0x000fe20003f86270 */
[----:B------:R-:W-:Y:S01]  /*a2a0*/  @!P5 IMAD.IADD R10, R10, 0x1, -R11 ;  /* 0x000000010a0ad824 */ /* 0x000fe200078e0a0b */
[----:B------:R-:W-:Y:S01]  /*a2b0*/  ISETP.GT.U32.AND P5, PT, R11, R4, PT ;  /* 0x000000040b00720c */ /* 0x000fe20003fa4070 */
[----:B------:R1:W-:Y:S01]  /*a2c0*/  STL [R1+0xd0], R0 ;  /* 0x0000d00001007387 */ /* 0x0003e20000100800 */
[C---:B------:R-:W-:Y:S01]  /*a2d0*/  LOP3.LUT R9, R14.reuse, 0x18a, RZ, 0xfc, !PT ;  /* 0x0000018a0e097812 */ /* 0x040fe200078efcff */
[----:B------:R-:W-:Y:S01]  /*a2e0*/  IMAD.HI.U32 R23, R13, R22, RZ ;  /* 0x000000160d177227 */ /* 0x000fe200078e00ff */
[----:B------:R-:W-:-:S02]  /*a2f0*/  LOP3.LUT R8, R14, 0x18c, RZ, 0xfc, !PT ;  /* 0x0000018c0e087812 */ /* 0x000fc400078efcff */
[----:B------:R-:W-:Y:S01]  /*a300*/  IABS R21, R9 ;  /* 0x0000000900157213 */ /* 0x000fe20000000000 */
[----:B------:R-:W-:Y:S01]  /*a310*/  @!P6 IMAD.IADD R3, R3, 0x1, -R11 ;  /* 0x000000010303e824 */ /* 0x000fe200078e0a0b */
[----:B------:R-:W-:Y:S01]  /*a320*/  IABS R18, R8 ;  /* 0x0000000800127213 */ /* 0x000fe20000000000 */
[----:B------:R-:W-:Y:S01]  /*a330*/  IMAD.MOV R23, RZ, RZ, -R23 ;  /* 0x000000ffff177224 */ /* 0x000fe200078e0a17 */
[----:B------:R-:W-:Y:S01]  /*a340*/  ISETP.GE.AND P6, PT, R17, RZ, PT ;  /* 0x000000ff1100720c */ /* 0x000fe20003fc6270 */
[----:B-1----:R-:W-:Y:S02]  /*a350*/  IMAD.MOV.U32 R0, RZ, RZ, R20 ;  /* 0x000000ffff007224 */ /* 0x002fe400078e0014 */
[----:B------:R-:W-:Y:S01]  /*a360*/  @!P5 IMAD.IADD R4, R4, 0x1, -R11 ;  /* 0x000000010404d824 */ /* 0x000fe200078e0a0b */
[C---:B------:R-:W-:Y:S01]  /*a370*/  ISETP.GT.U32.AND P5, PT, R11.reuse, R3, PT ;  /* 0x000000030b00720c */ /* 0x040fe20003fa4070 */
[----:B------:R-:W-:Y:S01]  /*a380*/  @!P2 IMAD.MOV R0, RZ, RZ, -R0 ;  /* 0x000000ffff00a224 */ /* 0x000fe200078e0a00 */
[----:B------:R-:W-:Y:S01]  /*a390*/  ISETP.GT.U32.AND P2, PT, R11, R10, PT ;  /* 0x0000000a0b00720c */ /* 0x000fe20003f44070 */
[----:B------:R-:W-:-:S03]  /*a3a0*/  IMAD.HI.U32 R19, R13, R21, RZ ;  /* 0x000000150d137227 */ /* 0x000fc600078e00ff */
[----:B------:R1:W-:Y:S01]  /*a3b0*/  STL [R1+0x848], R0 ;  /* 0x0008480001007387 */ /* 0x0003e20000100800 */
[----:B------:R-:W-:-:S04]  /*a3c0*/  IMAD.HI.U32 R17, R13, R18, RZ ;  /* 0x000000120d117227 */ /* 0x000fc800078e00ff */
[----:B------:R-:W-:Y:S02]  /*a3d0*/  IMAD.MOV R19, RZ, RZ, -R19 ;  /* 0x000000ffff137224 */ /* 0x000fe400078e0a13 */
[C---:B------:R-:W-:Y:S02]  /*a3e0*/  IMAD R22, R11.reuse, R23, R22 ;  /* 0x000000170b167224 */ /* 0x040fe400078e0216 */
[----:B------:R-:W-:Y:S02]  /*a3f0*/  IMAD.MOV R17, RZ, RZ, -R17 ;  /* 0x000000ffff117224 */ /* 0x000fe400078e0a11 */
[----:B-1----:R-:W-:Y:S02]  /*a400*/  IMAD.MOV.U32 R0, RZ, RZ, R16 ;  /* 0x000000ffff007224 */ /* 0x002fe400078e0010 */
[----:B------:R-:W-:Y:S01]  /*a410*/  @!P2 IMAD.IADD R10, R10, 0x1, -R11 ;  /* 0x000000010a0aa824 */ /* 0x000fe200078e0a0b */
[C---:B------:R-:W-:Y:S01]  /*a420*/  ISETP.GT.U32.AND P2, PT, R11.reuse, R22, PT ;  /* 0x000000160b00720c */ /* 0x040fe20003f44070 */
[----:B------:R-:W-:Y:S01]  /*a430*/  @!P3 IMAD.MOV R0, RZ, RZ, -R0 ;  /* 0x000000ffff00b224 */ /* 0x000fe200078e0a00 */
[C---:B------:R-:W-:Y:S01]  /*a440*/  ISETP.GT.U32.AND P3, PT, R11.reuse, R4, PT ;  /* 0x000000040b00720c */ /* 0x040fe20003f64070 */
[----:B------:R-:W-:-:S02]  /*a450*/  IMAD R21, R11, R19, R21 ;  /* 0x000000130b157224 */ /* 0x000fc400078e0215 */
[----:B------:R-:W-:Y:S01]  /*a460*/  VIADD R6, R12, 0x18e ;  /* 0x0000018e0c067836 */ /* 0x000fe20000000000 */
[----:B------:R1:W-:Y:S01]  /*a470*/  STL [R1+0x864], R0 ;  /* 0x0008640001007387 */ /* 0x0003e20000100800 */
[C---:B------:R-:W-:Y:S02]  /*a480*/  IMAD R18, R11.reuse, R17, R18 ;  /* 0x000000110b127224 */ /* 0x040fe400078e0212 */
[----:B------:R-:W-:Y:S01]  /*a490*/  @!P0 IMAD.MOV R15, RZ, RZ, -R15 ;  /* 0x000000ffff0f8224 */ /* 0x000fe200078e0a0f */
[----:B------:R-:W-:Y:S01]  /*a4a0*/  ISETP.GT.U32.AND P0, PT, R11, R21, PT ;  /* 0x000000150b00720c */ /* 0x000fe20003f04070 */
[--C-:B------:R-:W-:Y:S01]  /*a4b0*/  @!P5 IMAD.IADD R3, R3, 0x1, -R11.reuse ;  /* 0x000000010303d824 */ /* 0x100fe200078e0a0b */
[----:B------:R-:W-:Y:S01]  /*a4c0*/  IABS R20, R6 ;  /* 0x0000000600147213 */ /* 0x000fe20000000000 */
[----:B------:R-:W-:Y:S01]  /*a4d0*/  @!P2 IMAD.IADD R22, R22, 0x1, -R11 ;  /* 0x000000011616a824 */ /* 0x000fe200078e0a0b */
[----:B------:R-:W-:Y:S01]  /*a4e0*/  ISETP.GT.U32.AND P5, PT, R11, R18, PT ;  /* 0x000000120b00720c */ /* 0x000fe20003fa4070 */
[----:B------:R-:W-:Y:S01]  /*a4f0*/  STL [R1+0xb0], R15 ;  /* 0x0000b00f01007387 */ /* 0x000fe20000100800 */
[----:B-1----:R-:W-:Y:S01]  /*a500*/  IMAD.MOV.U32 R0, RZ, RZ, R10 ;  /* 0x000000ffff007224 */ /* 0x002fe200078e000a */
[----:B------:R-:W-:Y:S01]  /*a510*/  ISETP.GE.AND P2, PT, R8, RZ, PT ;  /* 0x000000ff0800720c */ /* 0x000fe20003f46270 */
[----:B------:R-:W-:Y:S01]  /*a520*/  IMAD.HI.U32 R10, R13, R20, RZ ;  /* 0x000000140d0a7227 */ /* 0x000fe200078e00ff */
[----:B------:R-:W-:-:S03]  /*a530*/  LOP3.LUT R8, R14, 0x192, RZ, 0xfc, !PT ;  /* 0x000001920e087812 */ /* 0x000fc600078efcff */
[----:B------:R-:W-:Y:S01]  /*a540*/  @!P1 IMAD.MOV R0, RZ, RZ, -R0 ;  /* 0x000000ffff009224 */ /* 0x000fe200078e0a00 */
[----:B------:R-:W-:Y:S01]  /*a550*/  ISETP.GE.AND P1, PT, R7, RZ, PT ;  /* 0x000000ff0700720c */ /* 0x000fe20003f26270 */
[----:B------:R-:W-:Y:S01]  /*a560*/  IMAD.MOV R10, RZ, RZ, -R10 ;  /* 0x000000ffff0a7224 */ /* 0x000fe200078e0a0a */
[----:B------:R-:W-:Y:S01]  /*a570*/  LOP3.LUT R7, R14, 0x190, RZ, 0xfc, !PT ;  /* 0x000001900e077812 */ /* 0x000fe200078efcff */
[--C-:B------:R-:W-:Y:S01]  /*a580*/  @!P3 IMAD.IADD R4, R4, 0x1, -R11.reuse ;  /* 0x000000010404b824 */ /* 0x100fe200078e0a0b */
[----:B------:R1:W-:Y:S01]  /*a590*/  STL [R1+0x9c], R0 ;  /* 0x00009c0001007387 */ /* 0x0003e20000100800 */
[----:B------:R-:W-:Y:S01]  /*a5a0*/  ISETP.GE.AND P3, PT, R9, RZ, PT ;  /* 0x000000ff0900720c */ /* 0x000fe20003f66270 */
[--C-:B------:R-:W-:Y:S01]  /*a5b0*/  @!P0 IMAD.IADD R21, R21, 0x1, -R11.reuse ;  /* 0x0000000115158824 */ /* 0x100fe200078e0a0b */
[C---:B------:R-:W-:Y:S01]  /*a5c0*/  ISETP.GT.U32.AND P0, PT, R11.reuse, R22, PT ;  /* 0x000000160b00720c */ /* 0x040fe20003f04070 */
[C---:B------:R-:W-:Y:S01]  /*a5d0*/  IMAD R9, R11.reuse, R10, R20 ;  /* 0x0000000a0b097224 */ /* 0x040fe200078e0214 */
[----:B------:R-:W-:Y:S01]  /*a5e0*/  IABS R10, R7 ;  /* 0x00000007000a7213 */ /* 0x000fe20000000000 */
[----:B------:R-:W-:Y:S01]  /*a5f0*/  @!P5 IMAD.IADD R18, R18, 0x1, -R11 ;  /* 0x000000011212d824 */ /* 0x000fe200078e0a0b */
[----:B------:R-:W-:Y:S01]  /*a600*/  ISETP.GT.U32.AND P5, PT, R11, R21, PT ;  /* 0x000000150b00720c */ /* 0x000fe20003fa4070 */
[----:B-1----:R-:W-:Y:S01]  /*a610*/  IMAD.MOV.U32 R0, RZ, RZ, R3 ;  /* 0x000000ffff007224 */ /* 0x002fe200078e0003 */
[----:B------:R-:W-:Y:S01]  /*a620*/  IABS R3, R8 ;  /* 0x0000000800037213 */ /* 0x000fe20000000000 */
[----:B------:R-:W-:-:S04]  /*a630*/  IMAD.HI.U32 R15, R13, R10, RZ ;  /* 0x0000000a0d0f7227 */ /* 0x000fc800078e00ff */
[----:B------:R-:W-:Y:S01]  /*a640*/  @!P4 IMAD.MOV R0, RZ, RZ, -R0 ;  /* 0x000000ffff00c224 */ /* 0x000fe200078e0a00 */
[C---:B------:R-:W-:Y:S01]  /*a650*/  ISETP.GT.U32.AND P4, PT, R11.reuse, R18, PT ;  /* 0x000000120b00720c */ /* 0x040fe20003f84070 */
[----:B------:R-:W-:Y:S02]  /*a660*/  IMAD.MOV R15, RZ, RZ, -R15 ;  /* 0x000000ffff0f7224 */ /* 0x000fe400078e0a0f */
[--C-:B------:R-:W-:Y:S01]  /*a670*/  @!P0 IMAD.IADD R22, R22, 0x1, -R11.reuse ;  /* 0x0000000116168824 */ /* 0x100fe200078e0a0b */
[----:B------:R1:W-:Y:S01]  /*a680*/  STL [R1+0x860], R0 ;  /* 0x0008600001007387 */ /* 0x0003e20000100800 */
[----:B------:R-:W-:Y:S01]  /*a690*/  ISETP.GE.AND P0, PT, R6, RZ, PT ;  /* 0x000000ff0600720c */ /* 0x000fe20003f06270 */
[----:B------:R-:W-:Y:S02]  /*a6a0*/  IMAD R10, R11, R15, R10 ;  /* 0x0000000f0b0a7224 */ /* 0x000fe400078e020a */
[----:B------:R-:W-:Y:S01]  /*a6b0*/  @!P5 IMAD.IADD R21, R21, 0x1, -R11 ;  /* 0x000000011515d824 */ /* 0x000fe200078e0a0b */
[----:B------:R-:W-:-:S02]  /*a6c0*/  ISETP.GE.AND P5, PT, R7, RZ, PT ;  /* 0x000000ff0700720c */ /* 0x000fc40003fa6270 */
[C---:B------:R-:W-:Y:S01]  /*a6d0*/  LOP3.LUT R7, R14.reuse, 0x198, RZ, 0xfc, !PT ;  /* 0x000001980e077812 */ /* 0x040fe200078efcff */
[----:B------:R-:W-:Y:S02]  /*a6e0*/  IMAD.MOV.U32 R23, RZ, RZ, R21 ;  /* 0x000000ffff177224 */ /* 0x000fe400078e0015 */
[----:B-1----:R-:W-:Y:S01]  /*a6f0*/  IMAD.MOV.U32 R0, RZ, RZ, R4 ;  /* 0x000000ffff007224 */ /* 0x002fe200078e0004 */
[----:B------:R-:W-:Y:S01]  /*a700*/  IABS R16, R7 ;  /* 0x0000000700107213 */ /* 0x000fe20000000000 */
[----:B------:R-:W-:Y:S01]  /*a710*/  IMAD.MOV.U32 R4, RZ, RZ, R3 ;  /* 0x000000ffff047224 */ /* 0x000fe200078e0003 */
[----:B------:R-:W-:Y:S01]  /*a720*/  LOP3.LUT R3, R14, 0x194, RZ, 0xfc, !PT ;  /* 0x000001940e037812 */ /* 0x000fe200078efcff */
[----:B------:R-:W-:Y:S01]  /*a730*/  @!P6 IMAD.MOV R0, RZ, RZ, -R0 ;  /* 0x000000ffff00e224 */ /* 0x000fe200078e0a00 */
[----:B------:R-:W-:Y:S01]  /*a740*/  ISETP.GT.U32.AND P6, PT, R11, R9, PT ;  /* 0x000000090b00720c */ /* 0x000fe20003fc4070 */
[----:B------:R-:W-:Y:S01]  /*a750*/  IMAD.HI.U32 R6, R13, R4, RZ ;  /* 0x000000040d067227 */ /* 0x000fe200078e00ff */
[----:B------:R-:W-:-:S02]  /*a760*/  IABS R17, R3 ;  /* 0x0000000300117213 */ /* 0x000fc40000000000 */
[----:B------:R1:W-:Y:S01]  /*a770*/  STL [R1+0x85c], R0 ;  /* 0x00085c0001007387 */ /* 0x0003e20000100800 */
[----:B------:R-:W-:Y:S01]  /*a780*/  @!P4 IMAD.IADD R18, R18, 0x1, -R11 ;  /* 0x000000011212c824 */ /* 0x000fe200078e0a0b */
[----:B------:R-:W-:Y:S01]  /*a790*/  ISETP.GT.U32.AND P4, PT, R11, R10, PT ;  /* 0x0000000a0b00720c */ /* 0x000fe20003f84070 */
[----:B------:R-:W-:Y:S02]  /*a7a0*/  IMAD.MOV R6, RZ, RZ, -R6 ;  /* 0x000000ffff067224 */ /* 0x000fe400078e0a06 */
[----:B------:R-:W-:Y:S02]  /*a7b0*/  @!P3 IMAD.MOV R23, RZ, RZ, -R23 ;  /* 0x000000ffff17b224 */ /* 0x000fe400078e0a17 */
[----:B------:R-:W-:-:S04]  /*a7c0*/  IMAD.HI.U32 R19, R13, R17, RZ ;  /* 0x000000110d137227 */ /* 0x000fc800078e00ff */
[--C-:B------:R-:W-:Y:S01]  /*a7d0*/  @!P6 IMAD.IADD R9, R9, 0x1, -R11.reuse ;  /* 0x000000010909e824 */ /* 0x100fe200078e0a0b */
[----:B------:R-:W-:Y:S01]  /*a7e0*/  ISETP.GE.AND P6, PT, R8, RZ, PT ;  /* 0x000000ff0800720c */ /* 0x000fe20003fc6270 */
[C---:B------:R-:W-:Y:S01]  /*a7f0*/  IMAD R8, R11.reuse, R6, R4 ;  /* 0x000000060b087224 */ /* 0x040fe200078e0204 */
[C---:B------:R-:W-:Y:S01]  /*a800*/  LOP3.LUT R6, R14.reuse, 0x196, RZ, 0xfc, !PT ;  /* 0x000001960e067812 */ /* 0x040fe200078efcff */
[----:B-1----:R-:W-:Y:S01]  /*a810*/  IMAD.MOV.U32 R0, RZ, RZ, R22 ;  /* 0x000000ffff007224 */ /* 0x002fe200078e0016 */
[----:B------:R-:W-:Y:S01]  /*a820*/  LOP3.LUT R4, R14, 0x19a, RZ, 0xfc, !PT ;  /* 0x0000019a0e047812 */ /* 0x000fe200078efcff */
[----:B------:R-:W-:Y:S01]  /*a830*/  @!P4 IMAD.IADD R10, R10, 0x1, -R11 ;  /* 0x000000010a0ac824 */ /* 0x000fe200078e0a0b */
[C---:B------:R-:W-:Y:S01]  /*a840*/  ISETP.GT.U32.AND P3, PT, R11.reuse, R8, PT ;  /* 0x000000080b00720c */ /* 0x040fe20003f64070 */
[----:B------:R-:W-:Y:S01]  /*a850*/  @!P1 IMAD.MOV R0, RZ, RZ, -R0 ;  /* 0x000000ffff009224 */ /* 0x000fe200078e0a00 */
[----:B------:R-:W-:Y:S01]  /*a860*/  ISETP.GT.U32.AND P4, PT, R11, R9, PT ;  /* 0x000000090b00720c */ /* 0x000fe20003f84070 */
[----:B------:R-:W-:Y:S01]  /*a870*/  IMAD.MOV R19, RZ, RZ, -R19 ;  /* 0x000000ffff137224 */ /* 0x000fe200078e0a13 */
[----:B------:R-:W-:-:S02]  /*a880*/  IABS R20, R6 ;  /* 0x0000000600147213 */ /* 0x000fc40000000000 */
[----:B------:R1:W-:Y:S01]  /*a890*/  STL [R1+0x94], R0 ;  /* 0x0000940001007387 */ /* 0x0003e20000100800 */
[----:B------:R-:W-:Y:S02]  /*a8a0*/  ISETP.GT.U32.AND P1, PT, R11, R10, PT ;  /* 0x0000000a0b00720c */ /* 0x000fe40003f24070 */
[----:B------:R-:W-:Y:S01]  /*a8b0*/  IABS R15, R4 ;  /* 0x00000004000f7213 */ /* 0x000fe20000000000 */
[----:B------:R-:W-:Y:S03]  /*a8c0*/  STL [R1+0x84], R23 ;  /* 0x0000841701007387 */ /* 0x000fe60000100800 */
[--C-:B------:R-:W-:Y:S02]  /*a8d0*/  @!P3 IMAD.IADD R8, R8, 0x1, -R11.reuse ;  /* 0x000000010808b824 */ /* 0x100fe400078e0a0b */
[----:B------:R-:W-:Y:S02]  /*a8e0*/  @!P4 IMAD.IADD R9, R9, 0x1, -R11 ;  /* 0x000000010909c824 */ /* 0x000fe400078e0a0b */
[----:B-1----:R-:W-:Y:S01]  /*a8f0*/  IMAD.MOV.U32 R0, RZ, RZ, R18 ;  /* 0x000000ffff007224 */ /* 0x002fe200078e0012 */
[----:B------:R-:W-:Y:S01]  /*a900*/  ISETP.GT.U32.AND P3, PT, R11, R8, PT ;  /* 0x000000080b00720c */ /* 0x000fe20003f64070 */
[----:B------:R-:W-:-:S02]  /*a910*/  IMAD.MOV.U32 R18, RZ, RZ, R20 ;  /* 0x000000ffff127224 */ /* 0x000fc400078e0014 */
[----:B------:R-:W-:Y:S01]  /*a920*/  @!P2 IMAD.MOV R0, RZ, RZ, -R0 ;  /* 0x000000ffff00a224 */ /* 0x000fe200078e0a00 */
[----:B------:R-:W-:Y:S01]  /*a930*/  ISETP.GE.AND P2, PT, R3, RZ, PT ;  /* 0x000000ff0300720c */ /* 0x000fe20003f46270 */
[----:B------:R-:W-:Y:S02]  /*a940*/  IMAD R3, R11, R19, R17 ;  /* 0x000000130b037224 */ /* 0x000fe400078e0211 */
[----:B------:R-:W-:Y:S01]  /*a950*/  IMAD.HI.U32 R19, R13, R16, RZ ;  /* 0x000000100d137227 */ /* 0x000fe200078e00ff */
[----:B------:R1:W-:Y:S02]  /*a960*/  STL [R1+0x844], R0 ;  /* 0x0008440001007387 */ /* 0x0003e40000100800 */
[----:B------:R-:W-:Y:S01]  /*a970*/  ISETP.GT.U32.AND P4, PT, R11, R3, PT ;  /* 0x000000030b00720c */ /* 0x000fe20003f84070 */
[----:B------:R-:W-:-:S04]  /*a980*/  IMAD.HI.U32 R20, R13, R18, RZ ;  /* 0x000000120d147227 */ /* 0x000fc800078e00ff */
[----:B------:R-:W-:-:S04]  /*a990*/  IMAD.HI.U32 R17, R13, R15, RZ ;  /* 0x0000000f0d117227 */ /* 0x000fc800078e00ff */
[----:B-1----:R-:W-:Y:S02]  /*a9a0*/  IMAD.MOV.U32 R0, RZ, RZ, R9 ;  /* 0x000000ffff007224 */ /* 0x002fe400078e0009 */
[----:B------:R-:W-:Y:S02]  /*a9b0*/  IMAD.MOV R19, RZ, RZ, -R19 ;  /* 0x000000ffff137224 */ /* 0x000fe400078e0a13 */
[----:B------:R-:W-:Y:S02]  /*a9c0*/  @!P0 IMAD.MOV R0, RZ, RZ, -R0 ;  /* 0x000000ffff008224 */ /* 0x000fe400078e0a00 */
[----:B------:R-:W-:Y:S02]  /*a9d0*/  IMAD.MOV R20, RZ, RZ, -R20 ;  /* 0x000000ffff147224 */ /* 0x000fe400078e0a14 */
[----:B------:R-:W-:Y:S01]  /*a9e0*/  IMAD.MOV R17, RZ, RZ, -R17 ;  /* 0x000000ffff117224 */ /* 0x000fe200078e0a11 */
[----:B------:R1:W-:Y:S01]  /*a9f0*/  STL [R1+0x840], R0 ;  /* 0x0008400001007387 */ /* 0x0003e20000100800 */
[----:B------:R-:W-:-:S02]  /*aa00*/  IMAD R16, R11, R19, R16 ;  /* 0x000000130b107224 */ /* 0x000fc400078e0210 */
[--C-:B------:R-:W-:Y:S02]  /*aa10*/  @!P3 IMAD.IADD R8, R8, 0x1, -R11.reuse ;  /* 0x000000010808b824 */ /* 0x100fe400078e0a0b */
[--C-:B------:R-:W-:Y:S01]  /*aa20*/  @!P4 IMAD.IADD R3, R3, 0x1, -R11.reuse ;  /* 0x000000010303c824 */ /* 0x100fe200078e0a0b */
[C---:B------:R-:W-:Y:S01]  /*aa30*/  ISETP.GT.U32.AND P3, PT, R11.reuse, R16, PT ;  /* 0x000000100b00720c */ /* 0x040fe20003f64070 */
[----:B------:R-:W-:Y:S01]  /*aa40*/  @!P1 IMAD.IADD R10, R10, 0x1, -R11 ;  /* 0x000000010a0a9824 */ /* 0x000fe200078e0a0b */
[----:B------:R-:W-:Y:S01]  /*aa50*/  ISETP.GE.AND P1, PT, R6, RZ, PT ;  /* 0x000000ff0600720c */ /* 0x000fe20003f26270 */
[C---:B------:R-:W-:Y:S01]  /*aa60*/  IMAD R18, R11.reuse, R20, R18 ;  /* 0x000000140b127224 */ /* 0x040fe200078e0212 */
[C---:B------:R-:W-:Y:S01]  /*aa70*/  LOP3.LUT R6, R14.reuse, 0x19c, RZ, 0xfc, !PT ;  /* 0x0000019c0e067812 */ /* 0x040fe200078efcff */
[C---:B------:R-:W-:Y:S01]  /*aa80*/  IMAD R9, R11.reuse, R17, R15 ;  /* 0x000000110b097224 */ /* 0x040fe200078e020f */
[C---:B------:R-:W-:Y:S01]  /*aa90*/  ISETP.GT.U32.AND P4, PT, R11.reuse, R3, PT ;  /* 0x000000030b00720c */ /* 0x040fe20003f84070 */
[----:B-1----:R-:W-:Y:S01]  /*aaa0*/  IMAD.MOV.U32 R0, RZ, RZ, R8 ;  /* 0x000000ffff007224 */ /* 0x002fe200078e0008 */
[----:B------:R-:W-:Y:S01]  /*aab0*/  IABS R19, R6 ;  /* 0x0000000600137213 */ /* 0x000fe20000000000 */
[----:B------:R-:W-:Y:S01]  /*aac0*/  IMAD.MOV.U32 R17, RZ, RZ, R10 ;  /* 0x000000ffff117224 */ /* 0x000fe200078e000a */
[C---:B------:R-:W-:Y:S01]  /*aad0*/  ISETP.GT.U32.AND P0, PT, R11.reuse, R18, PT ;  /* 0x000000120b00720c */ /* 0x040fe20003f04070 */
[----:B------:R-:W-:Y:S01]  /*aae0*/  @!P6 IMAD.MOV R0, RZ, RZ, -R0 ;  /* 0x000000ffff00e224 */ /* 0x000fe200078e0a00 */
[----:B------:R-:W-:Y:S01]  /*aaf0*/  ISETP.GT.U32.AND P6, PT, R11, R9, PT ;  /* 0x000000090b00720c */ /* 0x000fe20003fc4070 */
[----:B------:R-:W-:Y:S01]  /*ab00*/  IMAD.MOV.U32 R15, RZ, RZ, R19 ;  /* 0x000000ffff0f7224 */ /* 0x000fe200078e0013 */
[----:B------:R-:W-:Y:S01]  /*ab10*/  LOP3.LUT R8, R14, 0x1a4, RZ, 0xfc, !PT ;  /* 0x000001a40e087812 */ /* 0x000fe200078efcff */
[----:B------:R-:W-:-:S02]  /*ab20*/  VIADD R19, R12, 0x19e ;  /* 0x0000019e0c137836 */ /* 0x000fc40000000000 */
[----:B------:R-:W-:Y:S01]  /*ab30*/  @!P5 IMAD.MOV R17, RZ, RZ, -R17 ;  /* 0x000000ffff11d224 */ /* 0x000fe200078e0a11 */
[----:B------:R-:W-:Y:S01]  /*ab40*/  ISETP.GE.AND P5, PT, R7, RZ, PT ;  /* 0x000000ff0700720c */ /* 0x000fe20003fa6270 */
[--C-:B------:R-:W-:Y:S01]  /*ab50*/  @!P3 IMAD.IADD R16, R16, 0x1, -R11.reuse ;  /* 0x000000011010b824 */ /* 0x100fe200078e0a0b */
[----:B------:R-:W-:Y:S01]  /*ab60*/  IABS R7, R19 ;  /* 0x0000001300077213 */ /* 0x000fe20000000000 */
[--C-:B------:R-:W-:Y:S01]  /*ab70*/  @!P4 IMAD.IADD R3, R3, 0x1, -R11.reuse ;  /* 0x000000010303c824 */ /* 0x100fe200078e0a0b */
[----:B------:R-:W-:Y:S01]  /*ab80*/  STL [R1+0x6c], R17 ;  /* 0x00006c1101007387 */ /* 0x000fe20000100800 */
[--C-:B------:R-:W-:Y:S01]  /*ab90*/  @!P0 IMAD.IADD R18, R18, 0x1, -R11.reuse ;  /* 0x0000000112128824 */ /* 0x100fe200078e0a0b */
[----:B------:R-:W-:Y:S01]  /*aba0*/  ISETP.GE.AND P4, PT, R4, RZ, PT ;  /* 0x000000ff0400720c */ /* 0x000fe20003f86270 */
[----:B------:R-:W-:Y:S01]  /*abb0*/  @!P6 IMAD.IADD R9, R9, 0x1, -R11 ;  /* 0x000000010909e824 */ /* 0x000fe200078e0a0b */
[----:B------:R1:W-:Y:S01]  /*abc0*/  STL [R1+0x68], R0 ;  /* 0x0000680001007387 */ /* 0x0003e20000100800 */
[----:B------:R-:W-:Y:S01]  /*abd0*/  ISETP.GT.U32.AND P6, PT, R11, R16, PT ;  /* 0x000000100b00720c */ /* 0x000fe20003fc4070 */
[----:B------:R-:W-:Y:S01]  /*abe0*/  IMAD.HI.U32 R10, R13, R15, RZ ;  /* 0x0000000f0d0a7227 */ /* 0x000fe200078e00ff */
[----:B------:R-:W-:-:S02]  /*abf0*/  ISETP.GT.U32.AND P3, PT, R11, R18, PT ;  /* 0x000000120b00720c */ /* 0x000fc40003f64070 */
[----:B------:R-:W-:Y:S01]  /*ac00*/  ISETP.GE.AND P0, PT, R6, RZ, PT ;  /* 0x000000ff0600720c */ /* 0x000fe20003f06270 */
[----:B------:R-:W-:Y:S01]  /*ac10*/  IMAD.MOV R10, RZ, RZ, -R10 ;  /* 0x000000ffff0a7224 */ /* 0x000fe200078e0a0a */
[----:B------:R-:W-:Y:S01]  /*ac20*/  LOP3.LUT R6, R14, 0x1a2, RZ, 0xfc, !PT ;  /* 0x000001a20e067812 */ /* 0x000fe200078efcff */
[----:B-1----:R-:W-:-:S03]  /*ac30*/  IMAD.MOV.U32 R0, RZ, RZ, R3 ;  /* 0x000000ffff007224 */ /* 0x002fc600078e0003 */
[----:B------:R-:W-:Y:S01]  /*ac40*/  IABS R17, R6 ;  /* 0x0000000600117213 */ /* 0x000fe20000000000 */
[----:B------:R-:W-:-:S04]  /*ac50*/  IMAD.HI.U32 R3, R13, R7, RZ ;  /* 0x000000070d037227 */ /* 0x000fc800078e00ff */
[----:B------:R-:W-:Y:S02]  /*ac60*/  IMAD.MOV R3, RZ, RZ, -R3 ;  /* 0x000000ffff037224 */ /* 0x000fe400078e0a03 */
[C---:B------:R-:W-:Y:S01]  /*ac70*/  IMAD R4, R11.reuse, R10, R15 ;  /* 0x0000000a0b047224 */ /* 0x040fe200078e020f */
[----:B------:R-:W-:Y:S01]  /*ac80*/  LOP3.LUT R10, R14, 0x1a0, RZ, 0xfc, !PT ;  /* 0x000001a00e0a7812 */ /* 0x000fe200078efcff */
[C---:B------:R-:W-:Y:S01]  /*ac90*/  IMAD R3, R11.reuse, R3, R7 ;  /* 0x000000030b037224 */ /* 0x040fe200078e0207 */
[----:B------:R-:W-:Y:S01]  /*aca0*/  IABS R7, R8 ;  /* 0x0000000800077213 */ /* 0x000fe20000000000 */
[--C-:B------:R-:W-:Y:S01]  /*acb0*/  @!P6 IMAD.IADD R16, R16, 0x1, -R11.reuse ;  /* 0x000000011010e824 */ /* 0x100fe200078e0a0b */
[----:B------:R-:W-:Y:S01]  /*acc0*/  IABS R15, R10 ;  /* 0x0000000a000f7213 */ /* 0x000fe20000000000 */
[----:B------:R-:W-:Y:S01]  /*acd0*/  @!P3 IMAD.IADD R18, R18, 0x1, -R11 ;  /* 0x000000011212b824 */ /* 0x000fe200078e0a0b */
[C---:B------:R-:W-:Y:S01]  /*ace0*/  ISETP.GT.U32.AND P6, PT, R11.reuse, R3, PT ;  /* 0x000000030b00720c */ /* 0x040fe20003fc4070 */
[----:B------:R-:W-:Y:S01]  /*acf0*/  @!P2 IMAD.MOV R0, RZ, RZ, -R0 ;  /* 0x000000ffff00a224 */ /* 0x000fe200078e0a00 */
[----:B------:R-:W-:Y:S01]  /*ad00*/  ISETP.GT.U32.AND P3, PT, R11, R4, PT ;  /* 0x000000040b00720c */ /* 0x000fe20003f64070 */
[----:B------:R-:W-:Y:S01]  /*ad10*/  IMAD.HI.U32 R20, R13, R15, RZ ;  /* 0x0000000f0d147227 */ /* 0x000fe200078e00ff */
[----:B------:R-:W-:-:S02]  /*ad20*/  ISETP.GT.U32.AND P2, PT, R11, R9, PT ;  /* 0x000000090b00720c */ /* 0x000fc40003f44070 */
[----:B------:R1:W-:Y:S01]  /*ad30*/  STL [R1+0x808], R0 ;  /* 0x0008080001007387 */ /* 0x0003e20000100800 */
[----:B------:R-:W-:Y:S02]  /*ad40*/  IMAD.MOV.U32 R21, RZ, RZ, R18 ;  /* 0x000000ffff157224 */ /* 0x000fe400078e0012 */
[----:B------:R-:W-:Y:S02]  /*ad50*/  IMAD.MOV R20, RZ, RZ, -R20 ;  /* 0x000000ffff147224 */ /* 0x000fe400078e0a14 */
[----:B------:R-:W-:Y:S02]  /*ad60*/  @!P1 IMAD.MOV R21, RZ, RZ, -R21 ;  /* 0x000000ffff159224 */ /* 0x000fe400078e0a15 */
[--C-:B------:R-:W-:Y:S02]  /*ad70*/  @!P6 IMAD.IADD R3, R3, 0x1, -R11.reuse ;  /* 0x000000010303e824 */ /* 0x100fe400078e0a0b */
[----:B------:R-:W-:Y:S01]  /*ad80*/  @!P3 IMAD.IADD R4, R4, 0x1, -R11 ;  /* 0x000000010404b824 */ /* 0x000fe200078e0a0b */
[----:B------:R-:W-:Y:S01]  /*ad90*/  ISETP.GE.AND P3, PT, R10, RZ, PT ;  /* 0x000000ff0a00720c */ /* 0x000fe20003f66270 */
[----:B------:R-:W-:Y:S01]  /*ada0*/  IMAD.HI.U32 R10, R13, R7, RZ ;  /* 0x000000070d0a7227 */ /* 0x000fe200078e00ff */
[C---:B------:R-:W-:Y:S01]  /*adb0*/  ISETP.GT.U32.AND P6, PT, R11.reuse, R3, PT ;  /* 0x000000030b00720c */ /* 0x040fe20003fc4070 */
[----:B------:R-:W-:Y:S01]  /*adc0*/  STL [R1+0x828], R21 ;  /* 0x0008281501007387 */ /* 0x000fe20000100800 */
[----:B------:R-:W-:Y:S01]  /*add0*/  ISETP.GT.U32.AND P1, PT, R11, R4, PT ;  /* 0x000000040b00720c */ /* 0x000fe20003f24070 */
[----:B-1----:R-:W-:-:S02]  /*ade0*/  IMAD.MOV.U32 R0, RZ, RZ, R16 ;  /* 0x000000ffff007224 */ /* 0x002fc400078e0010 */
[C---:B------:R-:W-:Y:S02]  /*adf0*/  IMAD R15, R11.reuse, R20, R15 ;  /* 0x000000140b0f7224 */ /* 0x040fe400078e020f */
[----:B------:R-:W-:Y:S02]  /*ae00*/  IMAD.MOV R10, RZ, RZ, -R10 ;  /* 0x000000ffff0a7224 */ /* 0x000fe400078e0a0a */
[----:B------:R-:W-:Y:S01]  /*ae10*/  @!P5 IMAD.MOV R0, RZ, RZ, -R0 ;  /* 0x000000ffff00d224 */ /* 0x000fe200078e0a00 */
[----:B------:R-:W-:Y:S01]  /*ae20*/  ISETP.GT.U32.AND P5, PT, R11, R15, PT ;  /* 0x0000000f0b00720c */ /* 0x000fe20003fa4070 */
[----:B------:R-:W-:Y:S01]  /*ae30*/  @!P2 IMAD.IADD R9, R9, 0x1, -R11 ;  /* 0x000000010909a824 */ /* 0x000fe200078e0a0b */
[----:B------:R-:W-:Y:S01]  /*ae40*/  ISETP.GE.AND P2, PT, R19, RZ, PT ;  /* 0x000000ff1300720c */ /* 0x000fe20003f46270 */
[----:B------:R-:W-:Y:S01]  /*ae50*/  IMAD R7, R11, R10, R7 ;  /* 0x0000000a0b077224 */ /* 0x000fe200078e0207 */
[----:B------:R1:W-:Y:S01]  /*ae60*/  STL [R1+0x5c], R0 ;  /* 0x00005c0001007387 */ /* 0x0003e20000100800 */
[--C-:B------:R-:W-:Y:S01]  /*ae70*/  @!P6 IMAD.IADD R3, R3, 0x1, -R11.reuse ;  /* 0x000000010303e824 */ /* 0x100fe200078e0a0b */
[----:B------:R-:W-:Y:S01]  /*ae80*/  LOP3.LUT R10, R14, 0x1a6, RZ, 0xfc, !PT ;  /* 0x000001a60e0a7812 */ /* 0x000fe200078efcff */
[----:B------:R-:W-:Y:S01]  /*ae90*/  @!P1 IMAD.IADD R4, R4, 0x1, -R11 ;  /* 0x0000000104049824 */ /* 0x000fe200078e0a0b */
[----:B------:R-:W-:Y:S01]  /*aea0*/  ISETP.GT.U32.AND P6, PT, R11, R7, PT ;  /* 0x000000070b00720c */ /* 0x000fe20003fc4070 */
[----:B------:R-:W-:Y:S01]  /*aeb0*/  IMAD.HI.U32 R19, R13, R17, RZ ;  /* 0x000000110d137227 */ /* 0x000fe200078e00ff */
[----:B------:R-:W-:-:S02]  /*aec0*/  IABS R16, R10 ;  /* 0x0000000a00107213 */ /* 0x000fc40000000000 */
[----:B------:R-:W-:Y:S01]  /*aed0*/  ISETP.GE.AND P1, PT, R6, RZ, PT ;  /* 0x000000ff0600720c */ /* 0x000fe20003f26270 */
[----:B------:R-:W-:Y:S01]  /*aee0*/  @!P5 IMAD.IADD R15, R15, 0x1, -R11 ;  /* 0x000000010f0fd824 */ /* 0x000fe200078e0a0b */
[----:B------:R-:W-:Y:S01]  /*aef0*/  ISETP.GE.AND P5, PT, R8, RZ, PT ;  /* 0x000000ff0800720c */ /* 0x000fe20003fa6270 */
[----:B-1----:R-:W-:Y:S01]  /*af00*/  IMAD.MOV.U32 R0, RZ, RZ, R9 ;  /* 0x000000ffff007224 */ /* 0x002fe200078e0009 */
[C---:B------:R-:W-:Y:S01]  /*af10*/  LOP3.LUT R9, R14.reuse, 0x1a8, RZ, 0xfc, !PT ;  /* 0x000001a80e097812 */ /* 0x040fe200078efcff */
[----:B------:R-:W-:Y:S01]  /*af20*/  IMAD.MOV R19, RZ, RZ, -R19 ;  /* 0x000000ffff137224 */ /* 0x000fe200078e0a13 */
[C---:B------:R-:W-:Y:S01]  /*af30*/  LOP3.LUT R8, R14.reuse, 0x1ac, RZ, 0xfc, !PT ;  /* 0x000001ac0e087812 */ /* 0x040fe200078efcff */
[----:B------:R-:W-:Y:S01]  /*af40*/  @!P4 IMAD.MOV R0, RZ, RZ, -R0 ;  /* 0x000000ffff00c224 */ /* 0x000fe200078e0a00 */
[----:B------:R-:W-:Y:S01]  /*af50*/  IABS R18, R9 ;  /* 0x0000000900127213 */ /* 0x000fe20000000000 */
[----:B------:R-:W-:Y:S02]  /*af60*/  IMAD.MOV.U32 R6, RZ, RZ, R16 ;  /* 0x000000ffff067224 */ /* 0x000fe400078e0010 */
[----:B------:R-:W-:Y:S01]  /*af70*/  @!P6 IMAD.IADD R7, R7, 0x1, -R11 ;  /* 0x000000010707e824 */ /* 0x000fe200078e0a0b */
[----:B------:R1:W-:Y:S01]  /*af80*/  STL [R1+0x58], R0 ;  /* 0x0000580001007387 */ /* 0x0003e20000100800 */
[----:B------:R-:W-:Y:S01]  /*af90*/  IMAD R17, R11, R19, R17 ;  /* 0x000000130b117224 */ /* 0x000fe200078e0211 */
[----:B------:R-:W-:-:S02]  /*afa0*/  LOP3.LUT R19, R14, 0x1aa, RZ, 0xfc, !PT ;  /* 0x000001aa0e137812 */ /* 0x000fc400078efcff */
[C---:B------:R-:W-:Y:S02]  /*afb0*/  ISETP.GT.U32.AND P6, PT, R11.reuse, R7, PT ;  /* 0x000000070b00720c */ /* 0x040fe40003fc4070 */
[----:B------:R-:W-:Y:S02]  /*afc0*/  ISETP.GT.U32.AND P4, PT, R11, R17, PT ;  /* 0x000000110b00720c */ /* 0x000fe40003f84070 */
[----:B------:R-:W-:Y:S01]  /*afd0*/  IABS R16, R19 ;  /* 0x0000001300107213 */ /* 0x000fe20000000000 */
[----:B-1----:R-:W-:Y:S02]  /*afe0*/  IMAD.MOV.U32 R0, RZ, RZ, R4 ;  /* 0x000000ffff007224 */ /* 0x002fe400078e0004 */
[----:B------:R-:W-:-:S04]  /*aff0*/  IMAD.HI.U32 R4, R13, R6, RZ ;  /* 0x000000060d047227 */ /* 0x000fc800078e00ff */
[----:B------:R-:W-:Y:S01]  /*b000*/  @!P0 IMAD.MOV R0, RZ, RZ, -R0 ;  /* 0x000000ffff008224 */ /* 0x000fe200078e0a00 */
[----:B------:R-:W-:Y:S01]  /*b010*/  ISETP.GT.U32.AND P0, PT, R11, R15, PT ;  /* 0x0000000f0b00720c */ /* 0x000fe20003f04070 */
[----:B------:R-:W-:Y:S02]  /*b020*/  IMAD.MOV R4, RZ, RZ, -R4 ;  /* 0x000000ffff047224 */ /* 0x000fe400078e0a04 */
[--C-:B------:R-:W-:Y:S01]  /*b030*/  @!P6 IMAD.IADD R7, R7, 0x1, -R11.reuse ;  /* 0x000000010707e824 */ /* 0x100fe200078e0a0b */
[----:B------:R1:W-:Y:S01]  /*b040*/  STL [R1+0x804], R0 ;  /* 0x0008040001007387 */ /* 0x0003e20000100800 */
[----:B------:R-:W-:Y:S01]  /*b050*/  IMAD R6, R11, R4, R6 ;  /* 0x000000040b067224 */ /* 0x000fe200078e0206 */
[----:B------:R-:W-:Y:S01]  /*b060*/  LOP3.LUT R4, R14, 0x1b0, RZ, 0xfc, !PT ;  /* 0x000001b00e047812 */ /* 0x000fe200078efcff */
[----:B------:R-:W-:-:S05]  /*b070*/  @!P4 IMAD.IADD R17, R17, 0x1, -R11 ;  /* 0x000000011111c824 */ /* 0x000fca00078e0a0b */
[----:B------:R-:W-:Y:S01]  /*b080*/  ISETP.GT.U32.AND P4, PT, R11, R17, PT ;  /* 0x000000110b00720c */ /* 0x000fe20003f84070 */
[----:B------:R-:W-:Y:S01]  /*b090*/  @!P0 IMAD.IADD R15, R15, 0x1, -R11 ;  /* 0x000000010f0f8824 */ /* 0x000fe200078e0a0b */
[----:B------:R-:W-:Y:S01]  /*b0a0*/  ISETP.GT.U32.AND P0, PT, R11, R6, PT ;  /* 0x000000060b00720c */ /* 0x000fe20003f04070 */
[----:B-1----:R-:W-:Y:S02]  /*b0b0*/  IMAD.MOV.U32 R0, RZ, RZ, R3 ;  /* 0x000000ffff007224 */ /* 0x002fe400078e0003 */
[----:B------:R-:W-:-:S04]  /*b0c0*/  IMAD.HI.U32 R3, R13, R18, RZ ;  /* 0x000000120d037227 */ /* 0x000fc800078e00ff */
[----:B------:R-:W-:Y:S02]  /*b0d0*/  IMAD.MOV R3, RZ, RZ, -R3 ;  /* 0x000000ffff037224 */ /* 0x000fe400078e0a03 */
[----:B------:R-:W-:Y:S01]  /*b0e0*/  @!P2 IMAD.MOV R0, RZ, RZ, -R0 ;  /* 0x000000ffff00a224 */ /* 0x000fe200078e0a00 */
[----:B------:R-:W-:Y:S01]  /*b0f0*/  ISETP.GE.AND P2, PT, R10, RZ, PT ;  /* 0x000000ff0a00720c */ /* 0x000fe20003f46270 */
[----:B------:R-:W-:Y:S01]  /*b100*/  IMAD R3, R11, R3, R18 ;  /* 0x000000030b037224 */ /* 0x000fe200078e0212 */
[----:B------:R-:W-:Y:S01]  /*b110*/  IABS R10, R8 ;  /* 0x00000008000a7213 */ /* 0x000fe20000000000 */
[--C-:B------:R-:W-:Y:S01]  /*b120*/  @!P0 IMAD.IADD R6, R6, 0x1, -R11.reuse ;  /* 0x0000000106068824 */ /* 0x100fe200078e0a0b */
[----:B------:R1:W-:Y:S01]  /*b130*/  STL [R1+0x820], R0 ;  /* 0x0008200001007387 */ /* 0x0003e20000100800 */
[----:B------:R-:W-:Y:S01]  /*b140*/  IMAD.HI.U32 R18, R13, R16, RZ ;  /* 0x000000100d127227 */ /* 0x000fe200078e00ff */
[----:B------:R-:W-:Y:S02]  /*b150*/  ISETP.GT.U32.AND P6, PT, R11, R3, PT ;  /* 0x000000030b00720c */ /* 0x000fe40003fc4070 */
[----:B------:R-:W-:Y:S01]  /*b160*/  ISETP.GE.AND P0, PT, R19, RZ, PT ;  /* 0x000000ff1300720c */ /* 0x000fe20003f06270 */
[----:B------:R-:W-:Y:S01]  /*b170*/  IMAD.MOV R18, RZ, RZ, -R18 ;  /* 0x000000ffff127224 */ /* 0x000fe200078e0a12 */
[----:B------:R-:W-:Y:S01]  /*b180*/  IABS R19, R4 ;  /* 0x0000000400137213 */ /* 0x000fe20000000000 */
[----:B------:R-:W-:Y:S01]  /*b190*/  @!P4 IMAD.IADD R17, R17, 0x1, -R11 ;  /* 0x000000011111c824 */ /* 0x000fe200078e0a0b */
[----:B------:R-:W-:Y:S01]  /*b1a0*/  ISETP.GE.AND P4, PT, R9, RZ, PT ;  /* 0x000000ff0900720c */ /* 0x000fe20003f86270 */
[----:B------:R-:W-:-:S02]  /*b1b0*/  IMAD R16, R11, R18, R16 ;  /* 0x000000120b107224 */ /* 0x000fc400078e0210 */
[----:B-1----:R-:W-:Y:S02]  /*b1c0*/  IMAD.MOV.U32 R0, RZ, RZ, R15 ;  /* 0x000000ffff007224 */ /* 0x002fe400078e000f */
[----:B------:R-:W-:-:S04]  /*b1d0*/  IMAD.HI.U32 R15, R13, R10, RZ ;  /* 0x0000000a0d0f7227 */ /* 0x000fc800078e00ff */
[----:B------:R-:W-:Y:S01]  /*b1e0*/  @!P6 IMAD.IADD R3, R3, 0x1, -R11 ;  /* 0x000000010303e824 */ /* 0x000fe200078e0a0b */
[C---:B------:R-:W-:Y:S01]  /*b1f0*/  ISETP.GT.U32.AND P6, PT, R11.reuse, R6, PT ;  /* 0x000000060b00720c */ /* 0x040fe20003fc4070 */
[----:B------:R-:W-:Y:S02]  /*b200*/  IMAD.MOV R15, RZ, RZ, -R15 ;  /* 0x000000ffff0f7224 */ /* 0x000fe400078e0a0f */
[----:B------:R-:W-:Y:S01]  /*b210*/  @!P3 IMAD.MOV R0, RZ, RZ, -R0 ;  /* 0x000000ffff00b224 */ /* 0x000fe200078e0a00 */
[C---:B------:R-:W-:Y:S01]  /*b220*/  ISETP.GT.U32.AND P3, PT, R11.reuse, R3, PT ;  /* 0x000000030b00720c */ /* 0x040fe20003f64070 */
[----:B------:R-:W-:Y:S01]  /*b230*/  @!P1 IMAD.MOV R17, RZ, RZ, -R17 ;  /* 0x000000ffff119224 */ /* 0x000fe200078e0a11 */
[C---:B------:R-:W-:Y:S01]  /*b240*/  ISETP.GT.U32.AND P1, PT, R11.reuse, R16, PT ;  /* 0x000000100b00720c */ /* 0x040fe20003f24070 */
[----:B------:R-:W-:Y:S01]  /*b250*/  IMAD R10, R11, R15, R10 ;  /* 0x0000000f0b0a7224 */ /* 0x000fe200078e020a */
[----:B------:R1:W-:Y:S01]  /*b260*/  STL [R1+0x54], R0 ;  /* 0x0000540001007387 */ /* 0x0003e20000100800 */
[----:B------:R-:W-:-:S03]  /*b270*/  VIADD R9, R12, 0x1ae ;  /* 0x000001ae0c097836 */ /* 0x000fc60000000000 */
[----:B------:R2:W-:Y:S01]  /*b280*/  STL [R1+0x50], R17 ;  /* 0x0000501101007387 */ /* 0x0005e20000100800 */
[--C-:B------:R-:W-:Y:S01]  /*b290*/  @!P6 IMAD.IADD R6, R6, 0x1, -R11.reuse ;  /* 0x000000010606e824 */ /* 0x100fe200078e0a0b */
[----:B------:R-:W-:Y:S02]  /*b2a0*/  ISETP.GT.U32.AND P6, PT, R11, R10, PT ;  /* 0x0000000a0b00720c */ /* 0x000fe40003fc4070 */
[----:B------:R-:W-:Y:S01]  /*b2b0*/  IABS R93, R9 ;  /* 0x00000009005d7213 */ /* 0x000fe20000000000 */
[----:B------:R-:W-:Y:S01]  /*b2c0*/  @!P3 IMAD.IADD R3, R3, 0x1, -R11 ;  /* 0x000000010303b824 */ /* 0x000fe200078e0a0b */
[----:B------:R-:W-:Y:S01]  /*b2d0*/  ISETP.GE.AND P3, PT, R9, RZ, PT ;  /* 0x000000ff0900720c */ /* 0x000fe20003f66270 */
[----:B-1----:R-:W-:Y:S01]  /*b2e0*/  IMAD.MOV.U32 R0, RZ, RZ, R7 ;  /* 0x000000ffff007224 */ /* 0x002fe200078e0007 */
[----:B------:R-:W-:Y:S01]  /*b2f0*/  LOP3.LUT R7, R14, 0x1b2, RZ, 0xfc, !PT ;  /* 0x000001b20e077812 */ /* 0x000fe200078efcff */
[----:B------:R-:W-:Y:S01]  /*b300*/  @!P1 IMAD.IADD R16, R16, 0x1, -R11 ;  /* 0x0000000110109824 */ /* 0x000fe200078e0a0b */
[----:B------:R-:W-:Y:S01]  /*b310*/  ISETP.GE.AND P1, PT, R4, RZ, PT ;  /* 0x000000ff0400720c */ /* 0x000fe20003f26270 */
[----:B------:R-:W-:Y:S01]  /*b320*/  @!P5 IMAD.MOV R0, RZ, RZ, -R0 ;  /* 0x000000ffff00d224 */ /* 0x000fe200078e0a00 */
[----:B------:R-:W-:Y:S01]  /*b330*/  ISETP.GE.AND P5, PT, R8, RZ, PT ;  /* 0x000000ff0800720c */ /* 0x000fe20003fa6270 */
[----:B------:R-:W-:Y:S01]  /*b340*/  IMAD.HI.U32 R8, R13, R19, RZ ;  /* 0x000000130d087227 */ /* 0x000fe200078e00ff */
[----:B------:R-:W-:-:S02]  /*b350*/  IABS R18, R7 ;  /* 0x0000000700127213 */ /* 0x000fc40000000000 */
[----:B------:R1:W-:Y:S01]  /*b360*/  STL [R1+0x81c], R0 ;  /* 0x00081c0001007387 */ /* 0x0003e20000100800 */
[----:B------:R-:W-:Y:S01]  /*b370*/  @!P6 IMAD.IADD R10, R10, 0x1, -R11 ;  /* 0x000000010a0ae824 */ /* 0x000fe200078e0a0b */
[C---:B------:R-:W-:Y:S01]  /*b380*/  LOP3.LUT R4, R14.reuse, 0x1b4, RZ, 0xfc, !PT ;  /* 0x000001b40e047812 */ /* 0x040fe200078efcff */
[----:B------:R-:W-:Y:S01]  /*b390*/  IMAD.MOV R8, RZ, RZ, -R8 ;  /* 0x000000ffff087224 */ /* 0x000fe200078e0a08 */
[----:B--2---:R-:W-:Y:S01]  /*b3a0*/  LOP3.LUT R17, R14, 0x1ba, RZ, 0xfc, !PT ;  /* 0x000001ba0e117812 */ /* 0x004fe200078efcff */
[----:B------:R-:W-:Y:S01]  /*b3b0*/  IMAD.HI.U32 R15, R13, R93, RZ ;  /* 0x0000005d0d0f7227 */ /* 0x000fe200078e00ff */
[----:B------:R-:W-:-:S03]  /*b3c0*/  ISETP.GT.U32.AND P6, PT, R11, R10, PT ;  /* 0x0000000a0b00720c */ /* 0x000fc60003fc4070 */
[----:B------:R-:W-:Y:S02]  /*b3d0*/  IMAD R19, R11, R8, R19 ;  /* 0x000000080b137224 */ /* 0x000fe400078e0213 */
[----:B-1----:R-:W-:Y:S02]  /*b3e0*/  IMAD.MOV.U32 R0, RZ, RZ, R6 ;  /* 0x000000ffff007224 */ /* 0x002fe400078e0006 */
[----:B------:R-:W-:-:S04]  /*b3f0*/  IMAD.HI.U32 R6, R13, R18, RZ ;  /* 0x000000120d067227 */ /* 0x000fc800078e00ff */
[----:B------:R-:W-:Y:S01]  /*b400*/  @!P2 IMAD.MOV R0, RZ, RZ, -R0 ;  /* 0x000000ffff00a224 */ /* 0x000fe200078e0a00 */
[C---:B------:R-:W-:Y:S01]  /*b410*/  ISETP.GT.U32.AND P2, PT, R11.reuse, R16, PT ;  /* 0x000000100b00720c */ /* 0x040fe20003f44070 */
[----:B------:R-:W-:Y:S02]  /*b420*/  IMAD.MOV R6, RZ, RZ, -R6 ;  /* 0x000000ffff067224 */ /* 0x000fe400078e0a06 */
[----:B------:R-:W-:Y:S01]  /*b430*/  @!P6 IMAD.IADD R10, R10, 0x1, -R11 ;  /* 0x000000010a0ae824 */ /* 0x000fe200078e0a0b */
[----:B------:R1:W-:Y:S01]  /*b440*/  STL [R1+0x824], R0 ;  /* 0x0008240001007387 */ /* 0x0003e20000100800 */
[C---:B------:R-:W-:Y:S01]  /*b450*/  IMAD R18, R11.reuse, R6, R18 ;  /* 0x000000060b127224 */ /* 0x040fe200078e0212 */
[----:B------:R-:W-:Y:S01]  /*b460*/  IABS R6, R17 ;  /* 0x0000001100067213 */ /* 0x000fe20000000000 */
[----:B------:R-:W-:Y:S01]  /*b470*/  IMAD.MOV R9, RZ, RZ, -R15 ;  /* 0x000000ffff097224 */ /* 0x000fe200078e0a0f */
[----:B------:R-:W-:Y:S02]  /*b480*/  IABS R15, R4 ;  /* 0x00000004000f7213 */ /* 0x000fe40000000000 */
[C---:B------:R-:W-:Y:S01]  /*b490*/  ISETP.GT.U32.AND P6, PT, R11.reuse, R18, PT ;  /* 0x000000120b00720c */ /* 0x040fe20003fc4070 */
[C---:B------:R-:W-:Y:S01]  /*b4a0*/  IMAD R93, R11.reuse, R9, R93 ;  /* 0x000000090b5d7224 */ /* 0x040fe200078e025d */
[----:B------:R-:W-:Y:S01]  /*b4b0*/  LOP3.LUT R9, R14, 0x1c0, RZ, 0xfc, !PT ;  /* 0x000001c00e097812 */ /* 0x000fe200078efcff */
[----:B------:R-:W-:Y:S01]  /*b4c0*/  @!P2 IMAD.IADD R16, R16, 0x1, -R11 ;  /* 0x000000011010a824 */ /* 0x000fe200078e0a0b */
[----:B------:R-:W-:Y:S01]  /*b4d0*/  ISETP.GT.U32.AND P2, PT, R11, R19, PT ;  /* 0x000000130b00720c */ /* 0x000fe20003f44070 */
[----:B-1----:R-:W-:Y:S01]  /*b4e0*/  IMAD.MOV.U32 R0, RZ, RZ, R3 ;  /* 0x000000ffff007224 */ /* 0x002fe200078e0003 */
[----:B------:R-:W-:Y:S01]  /*b4f0*/  LOP3.LUT R3, R14, 0x1b8, RZ, 0xfc, !PT ;  /* 0x000001b80e037812 */ /* 0x000fe200078efcff */
[----:B------:R-:W-:-:S03]  /*b500*/  IMAD.HI.U32 R20, R13, R15, RZ ;  /* 0x0000000f0d147227 */ /* 0x000fc600078e00ff */
[----:B------:R-:W-:Y:S01]  /*b510*/  IABS R8, R3 ;  /* 0x0000000300087213 */ /* 0x000fe20000000000 */
[----:B------:R-:W-:Y:S01]  /*b520*/  @!P4 IMAD.MOV R0, RZ, RZ, -R0 ;  /* 0x000000ffff00c224 */ /* 0x000fe200078e0a00 */
[----:B------:R-:W-:Y:S01]  /*b530*/  ISETP.GT.U32.AND P4, PT, R11, R93, PT ;  /* 0x0000005d0b00720c */ /* 0x000fe20003f84070 */
[----:B------:R-:W-:Y:S02]  /*b540*/  IMAD.MOV R20, RZ, RZ, -R20 ;  /* 0x000000ffff147224 */ /* 0x000fe400078e0a14 */
[--C-:B------:R-:W-:Y:S01]  /*b550*/  @!P6 IMAD.IADD R18, R18, 0x1, -R11.reuse ;  /* 0x000000011212e824 */ /* 0x100fe200078e0a0b */
[----:B------:R1:W-:Y:S01]  /*b560*/  STL [R1+0x44], R0 ;  /* 0x0000440001007387 */ /* 0x0003e20000100800 */
[----:B------:R-:W-:Y:S02]  /*b570*/  @!P2 IMAD.IADD R19, R19, 0x1, -R11 ;  /* 0x000000011313a824 */ /* 0x000fe400078e0a0b */
[----:B------:R-:W-:Y:S02]  /*b580*/  IMAD.MOV.U32 R21, RZ, RZ, R16 ;  /* 0x000000ffff157224 */ /* 0x000fe400078e0010 */
[----:B------:R-:W-:Y:S01]  /*b590*/  IMAD.MOV.U32 R16, RZ, RZ, R10 ;  /* 0x000000ffff107224 */ /* 0x000fe200078e000a */
[----:B------:R-:W-:Y:S01]  /*b5a0*/  ISETP.GT.U32.AND P6, PT, R11, R19, PT ;  /* 0x000000130b00720c */ /* 0x000fe20003fc4070 */
[----:B------:R-:W-:-:S04]  /*b5b0*/  IMAD.HI.U32 R10, R13, R6, RZ ;  /* 0x000000060d0a7227 */ /* 0x000fc800078e00ff */
[----:B-1----:R-:W-:Y:S02]  /*b5c0*/  IMAD R0, R11, R20, R15 ;  /* 0x000000140b007224 */ /* 0x002fe400078e020f */
[----:B------:R-:W-:-:S04]  /*b5d0*/  IMAD.HI.U32 R15, R13, R8, RZ ;  /* 0x000000080d0f7227 */ /* 0x000fc800078e00ff */
[----:B------:R-:W-:Y:S01]  /*b5e0*/  @!P5 IMAD.MOV R16, RZ, RZ, -R16 ;  /* 0x000000ffff10d224 */ /* 0x000fe200078e0a10 */
[C---:B------:R-:W-:Y:S01]  /*b5f0*/  ISETP.GT.U32.AND P5, PT, R11.reuse, R0, PT ;  /* 0x000000000b00720c */ /* 0x040fe20003fa4070 */
[----:B------:R-:W-:Y:S02]  /*b600*/  IMAD.MOV R15, RZ, RZ, -R15 ;  /* 0x000000ffff0f7224 */ /* 0x000fe400078e0a0f */
[----:B------:R-:W-:Y:S01]  /*b610*/  @!P0 IMAD.MOV R21, RZ, RZ, -R21 ;  /* 0x000000ffff158224 */ /* 0x000fe200078e0a15 */
[----:B------:R-:W-:Y:S01]  /*b620*/  ISETP.GT.U32.AND P0, PT, R11, R18, PT ;  /* 0x000000120b00720c */ /* 0x000fe20003f04070 */
[----:B------:R-:W-:Y:S02]  /*b630*/  IMAD.MOV R10, RZ, RZ, -R10 ;  /* 0x000000ffff0a7224 */ /* 0x000fe400078e0a0a */
[--C-:B------:R-:W-:Y:S01]  /*b640*/  @!P4 IMAD.IADD R93, R93, 0x1, -R11.reuse ;  /* 0x000000015d5dc824 */ /* 0x100fe200078e0a0b */
[----:B------:R-:W-:Y:S01]  /*b650*/  ISETP.GE.AND P4, PT, R7, RZ, PT ;  /* 0x000000ff0700720c */ /* 0x000fe20003f86270 */
[----:B------:R-:W-:Y:S01]  /*b660*/  IMAD R8, R11, R15, R8 ;  /* 0x0000000f0b087224 */ /* 0x000fe200078e0208 */
[----:B------:R-:W-:Y:S01]  /*b670*/  IABS R7, R9 ;  /* 0x0000000900077213 */ /* 0x000fe20000000000 */
[----:B------:R-:W-:Y:S01]  /*b680*/  @!P6 IMAD.IADD R19, R19, 0x1, -R11 ;  /* 0x000000011313e824 */ /* 0x000fe200078e0a0b */
[----:B------:R-:W-:Y:S01]  /*b690*/  STL [R1+0x40], R21 ;  /* 0x0000401501007387 */ /* 0x000fe20000100800 */
[C---:B------:R-:W-:Y:S01]  /*b6a0*/  IMAD R6, R11.reuse, R10, R6 ;  /* 0x0000000a0b067224 */ /* 0x040fe200078e0206 */
[----:B------:R-:W-:Y:S01]  /*b6b0*/  ISETP.GT.U32.AND P6, PT, R11, R8, PT ;  /* 0x000000080b00720c */ /* 0x000fe20003fc4070 */
[----:B------:R-:W-:Y:S01]  /*b6c0*/  IMAD.MOV.U32 R20, RZ, RZ, R19 ;  /* 0x000000ffff147224 */ /* 0x000fe200078e0013 */
[----:B------:R1:W-:Y:S01]  /*b6d0*/  STL [R1+0x83c], R16 ;  /* 0x00083c1001007387 */ /* 0x0003e20000100800 */
[----:B------:R-:W-:Y:S01]  /*b6e0*/  IMAD.HI.U32 R10, R13, R7, RZ ;  /* 0x000000070d0a7227 */ /* 0x000fe200078e00ff */
[----:B------:R-:W-:-:S02]  /*b6f0*/  ISETP.GT.U32.AND P2, PT, R11, R93, PT ;  /* 0x0000005d0b00720c */ /* 0x000fc40003f44070 */
[----:B------:R-:W-:Y:S01]  /*b700*/  LOP3.LUT R15, R14, 0x1c8, RZ, 0xfc, !PT ;  /* 0x000001c80e0f7812 */ /* 0x000fe200078efcff */
[--C-:B------:R-:W-:Y:S01]  /*b710*/  @!P5 IMAD.IADD R0, R0, 0x1, -R11.reuse ;  /* 0x000000010000d824 */ /* 0x100fe200078e0a0b */
[C---:B------:R-:W-:Y:S01]  /*b720*/  ISETP.GT.U32.AND P5, PT, R11.reuse, R6, PT ;  /* 0x000000060b00720c */ /* 0x040fe20003fa4070 */
[----:B------:R-:W-:Y:S02]  /*b730*/  @!P1 IMAD.MOV R20, RZ, RZ, -R20 ;  /* 0x000000ffff149224 */ /* 0x000fe400078e0a14 */
[--C-:B------:R-:W-:Y:S01]  /*b740*/  @!P0 IMAD.IADD R18, R18, 0x1, -R11.reuse ;  /* 0x0000000112128824 */ /* 0x100fe200078e0a0b */
[----:B-1----:R-:W-:Y:S01]  /*b750*/  IABS R16, R15 ;  /* 0x0000000f00107213 */ /* 0x002fe20000000000 */
[----:B------:R-:W-:Y:S01]  /*b760*/  IMAD.MOV R10, RZ, RZ, -R10 ;  /* 0x000000ffff0a7224 */ /* 0x000fe200078e0a0a */
[----:B------:R1:W-:Y:S01]  /*b770*/  STL [R1+0x3c], R20 ;  /* 0x00003c1401007387 */ /* 0x0003e20000100800 */
[----:B------:R-:W-:Y:S01]  /*b780*/  @!P6 IMAD.IADD R8, R8, 0x1, -R11 ;  /* 0x000000010808e824 */ /* 0x000fe200078e0a0b */
[C---:B------:R-:W-:Y:S01]  /*b790*/  ISETP.GT.U32.AND P6, PT, R11.reuse, R0, PT ;  /* 0x000000000b00720c */ /* 0x040fe20003fc4070 */
[----:B------:R-:W-:Y:S01]  /*b7a0*/  IMAD R7, R11, R10, R7 ;  /* 0x0000000a0b077224 */ /* 0x000fe200078e0207 */
[----:B------:R-:W-:Y:S01]  /*b7b0*/  ISETP.GE.AND P0, PT, R3, RZ, PT ;  /* 0x000000ff0300720c */ /* 0x000fe20003f06270 */
[--C-:B------:R-:W-:Y:S01]  /*b7c0*/  @!P2 IMAD.IADD R93, R93, 0x1, -R11.reuse ;  /* 0x000000015d5da824 */ /* 0x100fe200078e0a0b */
        /* <DEDUP_REMOVED lines=8> */
[----:B------:R-:W-:Y:S01]  /*b850*/  @!P6 IMAD.IADD R0, R0, 0x1, -R11 ;  /* 0x000000010000e824 */ /* 0x000fe200078e0a0b */
[----:B------:R-:W-:Y:S01]  /*b860*/  ISETP.GE.AND P6, PT, R17, RZ, PT ;  /* 0x000000ff1100720c */ /* 0x000fe20003fc6270 */
[----:B------:R-:W-:Y:S01]  /*b870*/  @!P4 IMAD.MOV R20, RZ, RZ, -R20 ;  /* 0x000000ffff14c224 */ /* 0x000fe200078e0a14 */
[----:B------:R-:W-:Y:S01]  /*b880*/  ISETP.GT.U32.AND P4, PT, R11, R7, PT ;  /* 0x000000070b00720c */ /* 0x000fe20003f84070 */
[----:B------:R-:W-:Y:S01]  /*b890*/  IMAD.MOV R17, RZ, RZ, -R19 ;  /* 0x000000ffff117224 */ /* 0x000fe200078e0a13 */
[----:B------:R-:W-:Y:S01]  /*b8a0*/  LOP3.LUT R3, R14, 0x1c2, RZ, 0xfc, !PT ;  /* 0x000001c20e037812 */ /* 0x000fe200078efcff */
[----:B------:R-:W-:Y:S01]  /*b8b0*/  @!P1 IMAD.IADD R8, R8, 0x1, -R11 ;  /* 0x0000000108089824 */ /* 0x000fe200078e0a0b */
[----:B------:R-:W-:Y:S01]  /*b8c0*/  ISETP.GE.AND P1, PT, R9, RZ, PT ;  /* 0x000000ff0900720c */ /* 0x000fe20003f26270 */
[----:B------:R-:W-:Y:S01]  /*b8d0*/  IMAD R9, R11, R17, R16 ;  /* 0x000000110b097224 */ /* 0x000fe200078e0210 */
[----:B------:R-:W-:Y:S01]  /*b8e0*/  STL [R1+0x38], R20 ;  /* 0x0000381401007387 */ /* 0x000fe20000100800 */
[----:B------:R-:W-:Y:S01]  /*b8f0*/  IMAD.HI.U32 R16, R13, R25, RZ ;  /* 0x000000190d107227 */ /* 0x000fe200078e00ff */
[----:B------:R-:W-:-:S02]  /*b900*/  IABS R10, R3 ;  /* 0x00000003000a7213 */ /* 0x000fc40000000000 */
[----:B------:R1:W-:Y:S01]  /*b910*/  STL [R1+0x18], R0 ;  /* 0x0000180001007387 */ /* 0x0003e20000100800 */
[--C-:B------:R-:W-:Y:S02]  /*b920*/  @!P5 IMAD.IADD R6, R6, 0x1, -R11.reuse ;  /* 0x000000010606d824 */ /* 0x100fe400078e0a0b */
[----:B------:R-:W-:Y:S02]  /*b930*/  @!P4 IMAD.IADD R7, R7, 0x1, -R11 ;  /* 0x000000010707c824 */ /* 0x000fe400078e0a0b */
[----:B------:R-:W-:Y:S02]  /*b940*/  IMAD.MOV R16, RZ, RZ, -R16 ;  /* 0x000000ffff107224 */ /* 0x000fe400078e0a10 */
[----:B------:R-:W-:Y:S01]  /*b950*/  IMAD.HI.U32 R18, R13, R10, RZ ;  /* 0x0000000a0d127227 */ /* 0x000fe200078e00ff */
[----:B------:R-:W-:-:S03]  /*b960*/  ISETP.GT.U32.AND P4, PT, R11, R7, PT ;  /* 0x000000070b00720c */ /* 0x000fc60003f84070 */
[----:B-1----:R-:W-:Y:S01]  /*b970*/  IMAD.MOV.U32 R0, RZ, RZ, R6 ;  /* 0x000000ffff007224 */ /* 0x002fe200078e0006 */
[C---:B------:R-:W-:Y:S01]  /*b980*/  LOP3.LUT R6, R14.reuse, 0x1d0, RZ, 0xfc, !PT ;  /* 0x000001d00e067812 */ /* 0x040fe200078efcff */
[C---:B------:R-:W-:Y:S02]  /*b990*/  IMAD R25, R11.reuse, R16, R25 ;  /* 0x000000100b197224 */ /* 0x040fe400078e0219 */
[----:B------:R-:W-:Y:S01]  /*b9a0*/  @!P6 IMAD.MOV R0, RZ, RZ, -R0 ;  /* 0x000000ffff00e224 */ /* 0x000fe200078e0a00 */
[----:B------:R-:W-:Y:S01]  /*b9b0*/  ISETP.GT.U32.AND P6, PT, R11, R9, PT ;  /* 0x000000090b00720c */ /* 0x000fe20003fc4070 */
[----:B------:R-:W-:Y:S01]  /*b9c0*/  IMAD.MOV.U32 R20, RZ, RZ, R8 ;  /* 0x000000ffff147224 */ /* 0x000fe200078e0008 */
[----:B------:R-:W-:Y:S01]  /*b9d0*/  IABS R24, R6 ;  /* 0x0000000600187213 */ /* 0x000fe20000000000 */
[----:B------:R-:W-:Y:S01]  /*b9e0*/  IMAD.MOV R18, RZ, RZ, -R18 ;  /* 0x000000ffff127224 */ /* 0x000fe200078e0a12 */
[C---:B------:R-:W-:Y:S01]  /*b9f0*/  LOP3.LUT R8, R14.reuse, 0x1d8, RZ, 0xfc, !PT ;  /* 0x000001d80e087812 */ /* 0x040fe200078efcff */
[----:B------:R-:W-:Y:S01]  /*ba00*/  @!P4 IMAD.IADD R7, R7, 0x1, -R11 ;  /* 0x000000010707c824 */ /* 0x000fe200078e0a0b */
[----:B------:R-:W-:Y:S01]  /*ba10*/  ISETP.GT.U32.AND P4, PT, R11, R25, PT ;  /* 0x000000190b00720c */ /* 0x000fe20003f84070 */
[----:B------:R-:W-:Y:S01]  /*ba20*/  @!P0 IMAD.MOV R20, RZ, RZ, -R20 ;  /* 0x000000ffff148224 */ /* 0x000fe200078e0a14 */
[----:B------:R-:W-:Y:S01]  /*ba30*/  ISETP.GE.AND P0, PT, R3, RZ, PT ;  /* 0x000000ff0300720c */ /* 0x000fe20003f06270 */
[----:B------:R-:W-:Y:S01]  /*ba40*/  IMAD R10, R11, R18, R10 ;  /* 0x000000120b0a7224 */ /* 0x000fe200078e020a */
[----:B------:R-:W-:-:S02]  /*ba50*/  LOP3.LUT R3, R14, 0x1d2, RZ, 0xfc, !PT ;  /* 0x000001d20e037812 */ /* 0x000fc400078efcff */
[----:B------:R-:W-:Y:S01]  /*ba60*/  STL [R1+0x34], R20 ;  /* 0x0000341401007387 */ /* 0x000fe20000100800 */
[--C-:B------:R-:W-:Y:S01]  /*ba70*/  @!P6 IMAD.IADD R9, R9, 0x1, -R11.reuse ;  /* 0x000000010909e824 */ /* 0x100fe200078e0a0b */
[----:B------:R-:W-:Y:S02]  /*ba80*/  ISETP.GT.U32.AND P5, PT, R11, R10, PT ;  /* 0x0000000a0b00720c */ /* 0x000fe40003fa4070 */
[----:B------:R1:W-:Y:S01]  /*ba90*/  STL [R1+0x30], R0 ;  /* 0x0000300001007387 */ /* 0x0003e20000100800 */
[----:B------:R-:W-:Y:S02]  /*baa0*/  IABS R23, R3 ;  /* 0x0000000300177213 */ /* 0x000fe40000000000 */
[----:B------:R-:W-:Y:S01]  /*bab0*/  @!P4 IMAD.IADD R25, R25, 0x1, -R11 ;  /* 0x000000011919c824 */ /* 0x000fe200078e0a0b */
[----:B------:R-:W-:Y:S02]  /*bac0*/  ISETP.GT.U32.AND P6, PT, R11, R9, PT ;  /* 0x000000090b00720c */ /* 0x000fe40003fc4070 */
[----:B------:R-:W-:-:S02]  /*bad0*/  IABS R22, R8 ;  /* 0x0000000800167213 */ /* 0x000fc40000000000 */
[----:B------:R-:W-:Y:S01]  /*bae0*/  ISETP.GT.U32.AND P4, PT, R11, R25, PT ;  /* 0x000000190b00720c */ /* 0x000fe20003f84070 */
[----:B-1----:R-:W-:Y:S02]  /*baf0*/  IMAD.MOV.U32 R0, RZ, RZ, R7 ;  /* 0x000000ffff007224 */ /* 0x002fe400078e0007 */
[----:B------:R-:W-:-:S04]  /*bb00*/  IMAD.HI.U32 R7, R13, R24, RZ ;  /* 0x000000180d077227 */ /* 0x000fc800078e00ff */
[----:B------:R-:W-:Y:S01]  /*bb10*/  @!P1 IMAD.MOV R0, RZ, RZ, -R0 ;  /* 0x000000ffff009224 */ /* 0x000fe200078e0a00 */
[----:B------:R-:W-:Y:S01]  /*bb20*/  ISETP.GE.AND P1, PT, R15, RZ, PT ;  /* 0x000000ff0f00720c */ /* 0x000fe20003f26270 */
[----:B------:R-:W-:Y:S02]  /*bb30*/  IMAD.MOV R15, RZ, RZ, -R7 ;  /* 0x000000ffff0f7224 */ /* 0x000fe400078e0a07 */
[----:B------:R-:W-:Y:S01]  /*bb40*/  IMAD.HI.U32 R7, R13, R23, RZ ;  /* 0x000000170d077227 */ /* 0x000fe200078e00ff */
[----:B------:R1:W-:Y:S03]  /*bb50*/  STL [R1+0x2c], R0 ;  /* 0x00002c0001007387 */ /* 0x0003e60000100800 */
[----:B------:R-:W-:Y:S02]  /*bb60*/  IMAD R24, R11, R15, R24 ;  /* 0x0000000f0b187224 */ /* 0x000fe400078e0218 */
[----:B------:R-:W-:-:S02]  /*bb70*/  IMAD.MOV R7, RZ, RZ, -R7 ;  /* 0x000000ffff077224 */ /* 0x000fc400078e0a07 */
[--C-:B------:R-:W-:Y:S02]  /*bb80*/  @!P5 IMAD.IADD R10, R10, 0x1, -R11.reuse ;  /* 0x000000010a0ad824 */ /* 0x100fe400078e0a0b */
[----:B------:R-:W-:Y:S01]  /*bb90*/  @!P6 IMAD.IADD R9, R9, 0x1, -R11 ;  /* 0x000000010909e824 */ /* 0x000fe200078e0a0b */
[C---:B------:R-:W-:Y:S01]  /*bba0*/  ISETP.GT.U32.AND P6, PT, R11.reuse, R24, PT ;  /* 0x000000180b00720c */ /* 0x040fe20003fc4070 */
[C---:B------:R-:W-:Y:S01]  /*bbb0*/  IMAD R23, R11.reuse, R7, R23 ;  /* 0x000000070b177224 */ /* 0x040fe200078e0217 */
[----:B------:R-:W-:Y:S01]  /*bbc0*/  ISETP.GT.U32.AND P5, PT, R11, R10, PT ;  /* 0x0000000a0b00720c */ /* 0x000fe20003fa4070 */
[----:B------:R-:W-:Y:S01]  /*bbd0*/  @!P4 IMAD.IADD R25, R25, 0x1, -R11 ;  /* 0x000000011919c824 */ /* 0x000fe200078e0a0b */
[C---:B------:R-:W-:Y:S01]  /*bbe0*/  LOP3.LUT R7, R14.reuse, 0x1ea, RZ, 0xfc, !PT ;  /* 0x000001ea0e077812 */ /* 0x040fe200078efcff */
[----:B-1----:R-:W-:Y:S01]  /*bbf0*/  IMAD.MOV.U32 R0, RZ, RZ, R9 ;  /* 0x000000ffff007224 */ /* 0x002fe200078e0009 */
[----:B------:R-:W-:Y:S02]  /*bc00*/  ISETP.GT.U32.AND P4, PT, R11, R23, PT ;  /* 0x000000170b00720c */ /* 0x000fe40003f84070 */
[----:B------:R-:W-:Y:S01]  /*bc10*/  LOP3.LUT R9, R14, 0x1da, RZ, 0xfc, !PT ;  /* 0x000001da0e097812 */ /* 0x000fe200078efcff */
[----:B------:R-:W-:Y:S01]  /*bc20*/  @!P1 IMAD.MOV R0, RZ, RZ, -R0 ;  /* 0x000000ffff009224 */ /* 0x000fe200078e0a00 */
[----:B------:R-:W-:-:S02]  /*bc30*/  ISETP.GE.AND P1, PT, R3, RZ, PT ;  /* 0x000000ff0300720c */ /* 0x000fc40003f26270 */
[----:B------:R-:W-:Y:S01]  /*bc40*/  IABS R21, R9 ;  /* 0x0000000900157213 */ /* 0x000fe20000000000 */
[--C-:B------:R-:W-:Y:S01]  /*bc50*/  @!P6 IMAD.IADD R24, R24, 0x1, -R11.reuse ;  /* 0x000000011818e824 */ /* 0x100fe200078e0a0b */
[----:B------:R-:W-:Y:S01]  /*bc60*/  LOP3.LUT R3, R14, 0x1e8, RZ, 0xfc, !PT ;  /* 0x000001e80e037812 */ /* 0x000fe200078efcff */
[--C-:B------:R-:W-:Y:S01]  /*bc70*/  @!P5 IMAD.IADD R10, R10, 0x1, -R11.reuse ;  /* 0x000000010a0ad824 */ /* 0x100fe200078e0a0b */
[----:B------:R-:W-:Y:S01]  /*bc80*/  ISETP.GE.AND P5, PT, R4, RZ, PT ;  /* 0x000000ff0400720c */ /* 0x000fe20003fa6270 */
[----:B------:R-:W-:Y:S01]  /*bc90*/  IMAD.HI.U32 R4, R13, R22, RZ ;  /* 0x000000160d047227 */ /* 0x000fe200078e00ff */
[----:B------:R-:W-:Y:S02]  /*bca0*/  ISETP.GT.U32.AND P6, PT, R11, R24, PT ;  /* 0x000000180b00720c */ /* 0x000fe40003fc4070 */
[----:B------:R-:W-:Y:S01]  /*bcb0*/  IABS R18, R3 ;  /* 0x0000000300127213 */ /* 0x000fe20000000000 */
[----:B------:R-:W-:Y:S01]  /*bcc0*/  @!P4 IMAD.IADD R23, R23, 0x1, -R11 ;  /* 0x000000011717c824 */ /* 0x000fe200078e0a0b */
[----:B------:R-:W-:Y:S01]  /*bcd0*/  IABS R17, R7 ;  /* 0x0000000700117213 */ /* 0x000fe20000000000 */
[----:B------:R-:W-:-:S02]  /*bce0*/  IMAD.MOV R4, RZ, RZ, -R4 ;  /* 0x000000ffff047224 */ /* 0x000fc400078e0a04 */
[----:B------:R-:W-:Y:S01]  /*bcf0*/  IMAD.HI.U32 R15, R13, R21, RZ ;  /* 0x000000150d0f7227 */ /* 0x000fe200078e00ff */
[----:B------:R-:W-:-:S03]  /*bd00*/  ISETP.GT.U32.AND P4, PT, R11, R23, PT ;  /* 0x000000170b00720c */ /* 0x000fc60003f84070 */
[C---:B------:R-:W-:Y:S01]  /*bd10*/  IMAD R22, R11.reuse, R4, R22 ;  /* 0x000000040b167224 */ /* 0x040fe200078e0216 */
[----:B------:R-:W-:Y:S01]  /*bd20*/  LOP3.LUT R4, R14, 0x1e0, RZ, 0xfc, !PT ;  /* 0x000001e00e047812 */ /* 0x000fe200078efcff */
[----:B------:R-:W-:Y:S02]  /*bd30*/  IMAD.MOV R15, RZ, RZ, -R15 ;  /* 0x000000ffff0f7224 */ /* 0x000fe400078e0a0f */
[----:B------:R-:W-:Y:S01]  /*bd40*/  @!P6 IMAD.IADD R24, R24, 0x1, -R11 ;  /* 0x000000011818e824 */ /* 0x000fe200078e0a0b */
[----:B------:R-:W-:Y:S01]  /*bd50*/  IABS R20, R4 ;  /* 0x0000000400147213 */ /* 0x000fe20000000000 */
[C---:B------:R-:W-:Y:S01]  /*bd60*/  IMAD R21, R11.reuse, R15, R21 ;  /* 0x0000000f0b157224 */ /* 0x040fe200078e0215 */
[----:B------:R-:W-:Y:S01]  /*bd70*/  ISETP.GT.U32.AND P6, PT, R11, R22, PT ;  /* 0x000000160b00720c */ /* 0x000fe20003fc4070 */
[----:B------:R-:W-:Y:S02]  /*bd80*/  IMAD.MOV.U32 R16, RZ, RZ, R10 ;  /* 0x000000ffff107224 */ /* 0x000fe400078e000a */
[----:B------:R-:W-:Y:S01]  /*bd90*/  @!P4 IMAD.IADD R23, R23, 0x1, -R11 ;  /* 0x000000011717c824 */ /* 0x000fe200078e0a0b */
[----:B------:R-:W-:Y:S01]  /*bda0*/  ISETP.GT.U32.AND P4, PT, R11, R21, PT ;  /* 0x000000150b00720c */ /* 0x000fe20003f84070 */
[----:B------:R-:W-:Y:S01]  /*bdb0*/  @!P0 IMAD.MOV R16, RZ, RZ, -R16 ;  /* 0x000000ffff108224 */ /* 0x000fe200078e0a10 */
[----:B------:R-:W-:Y:S01]  /*bdc0*/  ISETP.GE.AND P0, PT, R6, RZ, PT ;  /* 0x000000ff0600720c */ /* 0x000fe20003f06270 */
[----:B------:R-:W-:Y:S01]  /*bdd0*/  IMAD.HI.U32 R10, R13, R20, RZ ;  /* 0x000000140d0a7227 */ /* 0x000fe200078e00ff */
[----:B------:R-:W-:-:S02]  /*bde0*/  LOP3.LUT R6, R14, 0x1e2, RZ, 0xfc, !PT ;  /* 0x000001e20e067812 */ /* 0x000fc400078efcff */
[----:B------:R-:W-:Y:S01]  /*bdf0*/  STL [R1+0x28], R16 ;  /* 0x0000281001007387 */ /* 0x000fe20000100800 */
[----:B------:R-:W-:Y:S01]  /*be00*/  IMAD.MOV R10, RZ, RZ, -R10 ;  /* 0x000000ffff0a7224 */ /* 0x000fe200078e0a0a */
[----:B------:R-:W-:Y:S01]  /*be10*/  IABS R19, R6 ;  /* 0x0000000600137213 */ /* 0x000fe20000000000 */
[----:B------:R-:W-:Y:S01]  /*be20*/  @!P6 IMAD.IADD R22, R22, 0x1, -R11 ;  /* 0x000000011616e824 */ /* 0x000fe200078e0a0b */
[----:B------:R1:W-:Y:S01]  /*be30*/  STL [R1+0x24], R0 ;  /* 0x0000240001007387 */ /* 0x0003e20000100800 */
[----:B------:R-:W-:Y:S02]  /*be40*/  IMAD R20, R11, R10, R20 ;  /* 0x0000000a0b147224 */ /* 0x000fe400078e0214 */
[----:B------:R-:W-:-:S03]  /*be50*/  IMAD.HI.U32 R10, R13, R19, RZ ;  /* 0x000000130d0a7227 */ /* 0x000fc600078e00ff */
[----:B------:R-:W-:Y:S01]  /*be60*/  ISETP.GT.U32.AND P6, PT, R11, R20, PT ;  /* 0x000000140b00720c */ /* 0x000fe20003fc4070 */
[----:B------:R-:W-:Y:S01]  /*be70*/  @!P4 IMAD.IADD R21, R21, 0x1, -R11 ;  /* 0x000000011515c824 */ /* 0x000fe200078e0a0b */
[C---:B------:R-:W-:Y:S01]  /*be80*/  ISETP.GT.U32.AND P4, PT, R11.reuse, R22, PT ;  /* 0x000000160b00720c */ /* 0x040fe20003f84070 */
[----:B------:R-:W-:Y:S01]  /*be90*/  IMAD.MOV R10, RZ, RZ, -R10 ;  /* 0x000000ffff0a7224 */ /* 0x000fe200078e0a0a */
[C---:B-1----:R-:W-:Y:S01]  /*bea0*/  LOP3.LUT R0, R14.reuse, 0x1f2, RZ, 0xfc, !PT ;  /* 0x000001f20e007812 */ /* 0x042fe200078efcff */
[----:B------:R-:W-:Y:S02]  /*beb0*/  @!P0 IMAD.MOV R24, RZ, RZ, -R24 ;  /* 0x000000ffff188224 */ /* 0x000fe400078e0a18 */
[----:B------:R-:W-:Y:S01]  /*bec0*/  IMAD R19, R11, R10, R19 ;  /* 0x0000000a0b137224 */ /* 0x000fe200078e0213 */
[----:B------:R-:W-:Y:S01]  /*bed0*/  LOP3.LUT R10, R14, 0x1f0, RZ, 0xfc, !PT ;  /* 0x000001f00e0a7812 */ /* 0x000fe200078efcff */
[----:B------:R-:W-:Y:S01]  /*bee0*/  IMAD.HI.U32 R16, R13, R18, RZ ;  /* 0x000000120d107227 */ /* 0x000fe200078e00ff */
[----:B------:R1:W-:Y:S02]  /*bef0*/  STL [R1+0x14], R0 ;  /* 0x0000140001007387 */ /* 0x0003e40000100800 */
[C---:B------:R-:W-:Y:S01]  /*bf00*/  ISETP.GT.U32.AND P0, PT, R11.reuse, R19, PT ;  /* 0x000000130b00720c */ /* 0x040fe20003f04070 */
[--C-:B------:R-:W-:Y:S01]  /*bf10*/  @!P6 IMAD.IADD R20, R20, 0x1, -R11.reuse ;  /* 0x000000011414e824 */ /* 0x100fe200078e0a0b */
[----:B------:R-:W-:Y:S01]  /*bf20*/  ISETP.GT.U32.AND P6, PT, R11, R21, PT ;  /* 0x000000150b00720c */ /* 0x000fe20003fc4070 */
[----:B------:R-:W-:Y:S01]  /*bf30*/  @!P4 IMAD.IADD R22, R22, 0x1, -R11 ;  /* 0x000000011616c824 */ /* 0x000fe200078e0a0b */
[----:B------:R-:W-:Y:S01]  /*bf40*/  ISETP.GE.AND P4, PT, R8, RZ, PT ;  /* 0x000000ff0800720c */ /* 0x000fe20003f86270 */
[----:B------:R-:W-:-:S04]  /*bf50*/  IMAD.HI.U32 R15, R13, R17, RZ ;  /* 0x000000110d0f7227 */ /* 0x000fc800078e00ff */
[----:B------:R-:W-:Y:S02]  /*bf60*/  IMAD.MOV R16, RZ, RZ, -R16 ;  /* 0x000000ffff107224 */ /* 0x000fe400078e0a10 */
[----:B------:R-:W-:Y:S02]  /*bf70*/  IMAD.MOV R15, RZ, RZ, -R15 ;  /* 0x000000ffff0f7224 */ /* 0x000fe400078e0a0f */
[C---:B------:R-:W-:Y:S01]  /*bf80*/  IMAD R18, R11.reuse, R16, R18 ;  /* 0x000000100b127224 */ /* 0x040fe200078e0212 */
[----:B------:R-:W-:Y:S01]  /*bf90*/  IABS R16, R10 ;  /* 0x0000000a00107213 */ /* 0x000fe20000000000 */
[----:B------:R-:W-:Y:S01]  /*bfa0*/  @!P5 IMAD.MOV R25, RZ, RZ, -R25 ;  /* 0x000000ffff19d224 */ /* 0x000fe200078e0a19 */
[C---:B------:R-:W-:Y:S01]  /*bfb0*/  ISETP.GT.U32.AND P5, PT, R11.reuse, R20, PT ;  /* 0x000000140b00720c */ /* 0x040fe20003fa4070 */
[----:B------:R-:W-:Y:S01]  /*bfc0*/  IMAD R17, R11, R15, R17 ;  /* 0x0000000f0b117224 */ /* 0x000fe200078e0211 */
[----:B------:R-:W-:Y:S01]  /*bfd0*/  IABS R15, R0 ;  /* 0x00000000000f7213 */ /* 0x000fe20000000000 */
[----:B------:R-:W-:Y:S01]  /*bfe0*/  @!P0 IMAD.IADD R19, R19, 0x1, -R11 ;  /* 0x0000000113138824 */ /* 0x000fe200078e0a0b */
[----:B------:R-:W-:Y:S01]  /*bff0*/  ISETP.GE.AND P0, PT, R4, RZ, PT ;  /* 0x000000ff0400720c */ /* 0x000fe20003f06270 */
[----:B------:R-:W-:Y:S01]  /*c000*/  IMAD.HI.U32 R92, R13, R16, RZ ;  /* 0x000000100d5c7227 */ /* 0x000fe200078e00ff */
[----:B-1----:R-:W-:-:S02]  /*c010*/  LOP3.LUT R0, R14, 0x1f8, RZ, 0xfc, !PT ;  /* 0x000001f80e007812 */ /* 0x002fc400078efcff */
[----:B------:R-:W-:Y:S01]  /*c020*/  IABS R4, R63 ;  /* 0x0000003f00047213 */ /* 0x000fe20000000000 */
[--C-:B------:R-:W-:Y:S01]  /*c030*/  @!P6 IMAD.IADD R21, R21, 0x1, -R11.reuse ;  /* 0x000000011515e824 */ /* 0x100fe200078e0a0b */
[C---:B------:R-:W-:Y:S01]  /*c040*/  ISETP.GT.U32.AND P6, PT, R11.reuse, R17, PT ;  /* 0x000000110b00720c */ /* 0x040fe20003fc4070 */
[----:B------:R-:W-:Y:S01]  /*c050*/  @!P4 IMAD.MOV R22, RZ, RZ, -R22 ;  /* 0x000000ffff16c224 */ /* 0x000fe200078e0a16 */
[----:B------:R-:W-:Y:S01]  /*c060*/  ISETP.GT.U32.AND P4, PT, R11, R19, PT ;  /* 0x000000130b00720c */ /* 0x000fe20003f84070 */
[----:B------:R-:W-:Y:S01]  /*c070*/  IMAD.HI.U32 R8, R13, R15, RZ ;  /* 0x0000000f0d087227 */ /* 0x000fe200078e00ff */
[----:B------:R1:W-:Y:S03]  /*c080*/  STL [R1+0x48], R0 ;  /* 0x0000480001007387 */ /* 0x0003e60000100800 */
[----:B------:R-:W-:Y:S01]  /*c090*/  IMAD.MOV R92, RZ, RZ, -R92 ;  /* 0x000000ffff5c7224 */ /* 0x000fe200078e0a5c */
[----:B------:R2:W-:Y:S01]  /*c0a0*/  STL [R1+0x4c], R63 ;  /* 0x00004c3f01007387 */ /* 0x0005e20000100800 */
[----:B------:R-:W-:Y:S01]  /*c0b0*/  @!P5 IMAD.IADD R20, R20, 0x1, -R11 ;  /* 0x000000011414d824 */ /* 0x000fe200078e0a0b */
[----:B------:R-:W-:Y:S01]  /*c0c0*/  ISETP.GE.AND P5, PT, R9, RZ, PT ;  /* 0x000000ff0900720c */ /* 0x000fe20003fa6270 */
[----:B------:R-:W-:-:S02]  /*c0d0*/  IMAD.MOV R8, RZ, RZ, -R8 ;  /* 0x000000ffff087224 */ /* 0x000fc400078e0a08 */
[C---:B------:R-:W-:Y:S02]  /*c0e0*/  IMAD R16, R11.reuse, R92, R16 ;  /* 0x0000005c0b107224 */ /* 0x040fe400078e0210 */
[----:B------:R-:W-:Y:S01]  /*c0f0*/  @!P1 IMAD.MOV R23, RZ, RZ, -R23 ;  /* 0x000000ffff179224 */ /* 0x000fe200078e0a17 */
[C---:B------:R-:W-:Y:S01]  /*c100*/  ISETP.GT.U32.AND P1, PT, R11.reuse, R18, PT ;  /* 0x000000120b00720c */ /* 0x040fe20003f24070 */
[C---:B------:R-:W-:Y:S02]  /*c110*/  IMAD R15, R11.reuse, R8, R15 ;  /* 0x000000080b0f7224 */ /* 0x040fe400078e020f */
[----:B------:R-:W-:Y:S01]  /*c120*/  @!P0 IMAD.MOV R20, RZ, RZ, -R20 ;  /* 0x000000ffff148224 */ /* 0x000fe200078e0a14 */
[----:B------:R-:W-:Y:S01]  /*c130*/  ISETP.GT.U32.AND P0, PT, R11, R16, PT ;  /* 0x000000100b00720c */ /* 0x000fe20003f04070 */
[--C-:B------:R-:W-:Y:S01]  /*c140*/  @!P6 IMAD.IADD R17, R17, 0x1, -R11.reuse ;  /* 0x000000011111e824 */ /* 0x100fe200078e0a0b */
[----:B------:R-:W3:Y:S01]  /*c150*/  LDC.64 R8, c[0x0][0x3a8] ;  /* 0x0000ea00ff087b82 */ /* 0x000ee20000000a00 */
[----:B------:R-:W-:Y:S01]  /*c160*/  @!P4 IMAD.IADD R19, R19, 0x1, -R11 ;  /* 0x000000011313c824 */ /* 0x000fe200078e0a0b */
[C---:B------:R-:W-:Y:S01]  /*c170*/  ISETP.GT.U32.AND P4, PT, R11.reuse, R15, PT ;  /* 0x0000000f0b00720c */ /* 0x040fe20003f84070 */
[----:B------:R-:W-:Y:S01]  /*c180*/  @!P5 IMAD.MOV R21, RZ, RZ, -R21 ;  /* 0x000000ffff15d224 */ /* 0x000fe200078e0a15 */
[----:B------:R-:W-:-:S03]  /*c190*/  ISETP.GT.U32.AND P6, PT, R11, R17, PT ;  /* 0x000000110b00720c */ /* 0x000fc60003fc4070 */
[--C-:B------:R-:W-:Y:S01]  /*c1a0*/  @!P1 IMAD.IADD R18, R18, 0x1, -R11.reuse ;  /* 0x0000000112129824 */ /* 0x100fe200078e0a0b */
[----:B------:R-:W-:Y:S02]  /*c1b0*/  ISETP.GE.AND P1, PT, R6, RZ, PT ;  /* 0x000000ff0600720c */ /* 0x000fe40003f26270 */
[----:B------:R-:W-:Y:S01]  /*c1c0*/  IABS R6, R0 ;  /* 0x0000000000067213 */ /* 0x000fe20000000000 */
[--C-:B------:R-:W-:Y:S01]  /*c1d0*/  @!P0 IMAD.IADD R16, R16, 0x1, -R11.reuse ;  /* 0x0000000110108824 */ /* 0x100fe200078e0a0b */
[----:B------:R-:W-:Y:S01]  /*c1e0*/  ISETP.GT.U32.AND P5, PT, R11, R18, PT ;  /* 0x000000120b00720c */ /* 0x000fe20003fa4070 */
[----:B-1----:R-:W1:Y:S01]  /*c1f0*/  LDC R0, c[0x0][0x3a0] ;  /* 0x0000e800ff007b82 */ /* 0x002e620000000800 */
[----:B------:R-:W-:Y:S01]  /*c200*/  ISETP.GE.AND P0, PT, R10, RZ, PT ;  /* 0x000000ff0a00720c */ /* 0x000fe20003f06270 */
[----:B------:R-:W-:Y:S01]  /*c210*/  @!P4 IMAD.IADD R15, R15, 0x1, -R11 ;  /* 0x000000010f0fc824 */ /* 0x000fe200078e0a0b */
[----:B------:R-:W-:Y:S01]  /*c220*/  ISETP.GT.U32.AND P4, PT, R11, R16, PT ;  /* 0x000000100b00720c */ /* 0x000fe20003f84070 */
[----:B------:R-:W-:-:S04]  /*c230*/  IMAD.HI.U32 R92, R13, R6, RZ ;  /* 0x000000060d5c7227 */ /* 0x000fc800078e00ff */
[--C-:B------:R-:W-:Y:S01]  /*c240*/  @!P6 IMAD.IADD R17, R17, 0x1, -R11.reuse ;  /* 0x000000011111e824 */ /* 0x100fe200078e0a0b */
[----:B------:R-:W-:Y:S01]  /*c250*/  ISETP.GE.AND P6, PT, R7, RZ, PT ;  /* 0x000000ff0700720c */ /* 0x000fe20003fc6270 */
[----:B------:R-:W-:Y:S02]  /*c260*/  IMAD.MOV R7, RZ, RZ, -R92 ;  /* 0x000000ffff077224 */ /* 0x000fe400078e0a5c */
[--C-:B------:R-:W-:Y:S01]  /*c270*/  @!P5 IMAD.IADD R18, R18, 0x1, -R11.reuse ;  /* 0x000000011212d824 */ /* 0x100fe200078e0a0b */
[----:B------:R-:W-:Y:S01]  /*c280*/  ISETP.GE.AND P5, PT, R3, RZ, PT ;  /* 0x000000ff0300720c */ /* 0x000fe20003fa6270 */
[----:B------:R-:W-:Y:S02]  /*c290*/  IMAD R6, R11, R7, R6 ;  /* 0x000000070b067224 */ /* 0x000fe400078e0206 */
[----:B------:R-:W-:Y:S02]  /*c2a0*/  @!P4 IMAD.IADD R16, R16, 0x1, -R11 ;  /* 0x000000011010c824 */ /* 0x000fe400078e0a0b */
[----:B------:R-:W-:Y:S01]  /*c2b0*/  IMAD.HI.U32 R3, R13, R4, RZ ;  /* 0x000000040d037227 */ /* 0x000fe200078e00ff */
[----:B------:R-:W-:-:S03]  /*c2c0*/  ISETP.GT.U32.AND P4, PT, R11, R6, PT ;  /* 0x000000060b00720c */ /* 0x000fc60003f84070 */
[----:B------:R-:W-:Y:S02]  /*c2d0*/  IMAD.MOV R3, RZ, RZ, -R3 ;  /* 0x000000ffff037224 */ /* 0x000fe400078e0a03 */
[----:B------:R-:W-:Y:S02]  /*c2e0*/  @!P6 IMAD.MOV R17, RZ, RZ, -R17 ;  /* 0x000000ffff11e224 */ /* 0x000fe400078e0a11 */
[C---:B------:R-:W-:Y:S02]  /*c2f0*/  IMAD R4, R11.reuse, R3, R4 ;  /* 0x000000030b047224 */ /* 0x040fe400078e0204 */
[C---:B-1----:R-:W-:Y:S02]  /*c300*/  VIADD R3, R0.reuse, 0xfffffff7 ;  /* 0xfffffff700037836 */ /* 0x042fe40000000000 */
[----:B------:R-:W-:Y:S02]  /*c310*/  VIADD R7, R0, 0xffffffff ;  /* 0xffffffff00077836 */ /* 0x000fe40000000000 */
[----:B------:R-:W-:Y:S01]  /*c320*/  @!P4 IMAD.IADD R6, R6, 0x1, -R11 ;  /* 0x000000010606c824 */ /* 0x000fe200078e0a0b */
[----:B------:R-:W-:Y:S01]  /*c330*/  ISETP.GT.U32.AND P4, PT, R11, R4, PT ;  /* 0x000000040b00720c */ /* 0x000fe20003f84070 */
[----:B------:R-:W-:Y:S01]  /*c340*/  @!P0 IMAD.MOV R16, RZ, RZ, -R16 ;  /* 0x000000ffff108224 */ /* 0x000fe200078e0a10 */
[----:B------:R-:W-:Y:S01]  /*c350*/  ISETP.GE.U32.AND P6, PT, R3, 0x7fffffb8, PT ;  /* 0x7fffffb80300780c */ /* 0x000fe20003fc6070 */
[----:B0-----:R-:W-:-:S02]  /*c360*/  IMAD R3, R2, UR4, RZ ;  /* 0x0000000402037c24 */ /* 0x001fc4000f8e02ff */
[----:B------:R-:W-:Y:S01]  /*c370*/  @!P5 IMAD.MOV R18, RZ, RZ, -R18 ;  /* 0x000000ffff12d224 */ /* 0x000fe200078e0a12 */
[----:B------:R-:W-:Y:S01]  /*c380*/  ISETP.GE.U32.AND P5, PT, R7, 0x7fffffc0, PT ;  /* 0x7fffffc00700780c */ /* 0x000fe20003fa6070 */
[C---:B---3--:R-:W-:Y:S02]  /*c390*/  IMAD.SHL.U32 R7, R8.reuse, 0x2, RZ ;  /* 0x0000000208077824 */ /* 0x048fe400078e00ff */
[C---:B------:R-:W-:Y:S02]  /*c3a0*/  IMAD R10, R8.reuse, 0x3, RZ ;  /* 0x00000003080a7824 */ /* 0x040fe400078e02ff */
[----:B------:R-:W-:Y:S02]  /*c3b0*/  IMAD.SHL.U32 R92, R8, 0x4, RZ ;  /* 0x00000004085c7824 */ /* 0x000fe400078e00ff */
[----:B------:R-:W-:Y:S01]  /*c3c0*/  @!P4 IMAD.IADD R4, R4, 0x1, -R11 ;  /* 0x000000010404c824 */ /* 0x000fe200078e0a0b */
[----:B------:R-:W-:Y:S01]  /*c3d0*/  ISETP.GT.U32.AND P4, PT, R11, R6, PT ;  /* 0x000000060b00720c */ /* 0x000fe20003f84070 */
[----:B--2---:R-:W-:-:S02]  /*c3e0*/  IMAD R63, R8, 0x5, RZ ;  /* 0x00000005083f7824 */ /* 0x004fc400078e02ff */
[C---:B------:R-:W-:Y:S01]  /*c3f0*/  IMAD R64, R8.reuse, 0x7, RZ ;  /* 0x0000000708407824 */ /* 0x040fe200078e02ff */
[----:B------:R-:W-:Y:S01]  /*c400*/  ISETP.GT.U32.AND P0, PT, R11, R4, PT ;  /* 0x000000040b00720c */ /* 0x000fe20003f04070 */
[C---:B------:R-:W-:Y:S02]  /*c410*/  IMAD R65, R8.reuse, 0x9, RZ ;  /* 0x0000000908417824 */ /* 0x040fe400078e02ff */
[C---:B------:R-:W-:Y:S02]  /*c420*/  IMAD R81, R8.reuse, 0xa, RZ ;  /* 0x0000000a08517824 */ /* 0x040fe400078e02ff */
[C---:B------:R-:W-:Y:S02]  /*c430*/  IMAD R66, R8.reuse, 0xb, RZ ;  /* 0x0000000b08427824 */ /* 0x040fe400078e02ff */
[----:B------:R-:W-:Y:S02]  /*c440*/  IMAD R67, R8, 0xc, RZ ;  /* 0x0000000c08437824 */ /* 0x000fe400078e02ff */
[----:B------:R-:W-:Y:S01]  /*c450*/  @!P4 IMAD.IADD R6, R6, 0x1, -R11 ;  /* 0x000000010606c824 */ /* 0x000fe200078e0a0b */
[----:B----4-:R-:W-:Y:S01]  /*c460*/  IADD3 R2, P4, PT, R3, UR12, RZ ;  /* 0x0000000c03027c10 */ /* 0x010fe2000ff9e0ff */
[----:B------:R-:W-:-:S02]  /*c470*/  IMAD R68, R8, 0xd, RZ ;  /* 0x0000000d08447824 */ /* 0x000fc400078e02ff */
[----:B------:R-:W-:Y:S01]  /*c480*/  @!P0 IMAD.IADD R4, R4, 0x1, -R11 ;  /* 0x0000000104048824 */ /* 0x000fe200078e0a0b */
[----:B------:R-:W-:Y:S01]  /*c490*/  LEA.HI.X.SX32 R3, R3, UR13, 0x1, P4 ;  /* 0x0000000d03037c11 */ /* 0x000fe2000a0f0eff */
[C---:B------:R-:W-:Y:S01]  /*c4a0*/  IMAD R82, R8.reuse, 0xe, RZ ;  /* 0x0000000e08527824 */ /* 0x040fe200078e02ff */
[----:B------:R-:W-:Y:S01]  /*c4b0*/  IADD3 R80, P4, PT, R7, R2, RZ ;  /* 0x0000000207507210 */ /* 0x000fe20007f9e0ff */
[C---:B------:R-:W-:Y:S02]  /*c4c0*/  IMAD R69, R8.reuse, 0xf, RZ ;  /* 0x0000000f08457824 */ /* 0x040fe400078e02ff */
[C---:B------:R-:W-:Y:S02]  /*c4d0*/  IMAD.SHL.U32 R0, R8.reuse, 0x10, RZ ;  /* 0x0000001008007824 */ /* 0x040fe400078e00ff */
[----:B------:R0:W-:Y:S01]  /*c4e0*/  STL [R1+0x110], R80 ;  /* 0x0001105001007387 */ /* 0x0001e20000100800 */
[C---:B------:R-:W-:Y:S02]  /*c4f0*/  IMAD R70, R8.reuse, 0x11, RZ ;  /* 0x0000001108467824 */ /* 0x040fe400078e02ff */
[----:B------:R-:W-:-:S02]  /*c500*/  IMAD R83, R8, 0x12, RZ ;  /* 0x0000001208537824 */ /* 0x000fc400078e02ff */
[C---:B------:R-:W-:Y:S02]  /*c510*/  IMAD R71, R8.reuse, 0x13, RZ ;  /* 0x0000001308477824 */ /* 0x040fe400078e02ff */
[C---:B------:R-:W-:Y:S02]  /*c520*/  IMAD R84, R8.reuse, 0x14, RZ ;  /* 0x0000001408547824 */ /* 0x040fe400078e02ff */
[----:B------:R-:W-:Y:S01]  /*c530*/  IMAD R72, R8, 0x15, RZ ;  /* 0x0000001508487824 */ /* 0x000fe200078e02ff */
[----:B0-----:R-:W-:Y:S01]  /*c540*/  IADD3 R80, P0, PT, R10, R2, RZ ;  /* 0x000000020a507210 */ /* 0x001fe20007f1e0ff */
[C---:B------:R-:W-:Y:S02]  /*c550*/  IMAD R85, R8.reuse, 0x16, RZ ;  /* 0x0000001608557824 */ /* 0x040fe400078e02ff */
[C---:B------:R-:W-:Y:S02]  /*c560*/  IMAD R73, R8.reuse, 0x17, RZ ;  /* 0x0000001708497824 */ /* 0x040fe400078e02ff */
[----:B------:R0:W-:Y:S01]  /*c570*/  STL [R1+0x118], R80 ;  /* 0x0001185001007387 */ /* 0x0001e20000100800 */
[----:B------:R-:W-:-:S02]  /*c580*/  IMAD R86, R8, 0x18, RZ ;  /* 0x0000001808567824 */ /* 0x000fc400078e02ff */
[C---:B------:R-:W-:Y:S02]  /*c590*/  IMAD R74, R8.reuse, 0x19, RZ ;  /* 0x00000019084a7824 */ /* 0x040fe400078e02ff */
[----:B------:R-:W-:Y:S01]  /*c5a0*/  @!P1 IMAD.MOV R19, RZ, RZ, -R19 ;  /* 0x000000ffff139224 */ /* 0x000fe200078e0a13 */
[----:B------:R-:W-:Y:S01]  /*c5b0*/  ISETP.GT.U32.AND P1, PT, R11, R15, PT ;  /* 0x0000000f0b00720c */ /* 0x000fe20003f24070 */
[C---:B------:R-:W-:Y:S02]  /*c5c0*/  IMAD R87, R8.reuse, 0x1a, RZ ;  /* 0x0000001a08577824 */ /* 0x040fe400078e02ff */
[C---:B------:R-:W-:Y:S01]  /*c5d0*/  IMAD R75, R8.reuse, 0x1b, RZ ;  /* 0x0000001b084b7824 */ /* 0x040fe200078e02ff */
[----:B0-----:R-:W-:Y:S01]  /*c5e0*/  LEA.HI.X.SX32 R80, R7, R3, 0x1, P4 ;  /* 0x0000000307507211 */ /* 0x001fe200020f0eff */
[----:B------:R-:W-:Y:S01]  /*c5f0*/  IMAD R76, R8, 0x1d, RZ ;  /* 0x0000001d084c7824 */ /* 0x000fe200078e02ff */
[----:B------:R-:W-:Y:S01]  /*c600*/  IADD3 R7, P4, PT, R92, R2, RZ ;  /* 0x000000025c077210 */ /* 0x000fe20007f9e0ff */
[----:B------:R-:W-:-:S02]  /*c610*/  IMAD R88, R8, 0x1e, RZ ;  /* 0x0000001e08587824 */ /* 0x000fc400078e02ff */
[----:B------:R-:W-:Y:S01]  /*c620*/  STL [R1+0x10c], R80 ;  /* 0x00010c5001007387 */ /* 0x000fe20000100800 */
[C---:B------:R-:W-:Y:S02]  /*c630*/  IMAD R77, R8.reuse, 0x1f, RZ ;  /* 0x0000001f084d7824 */ /* 0x040fe400078e02ff */
[C---:B------:R-:W-:Y:S01]  /*c640*/  IMAD.SHL.U32 R89, R8.reuse, 0x20, RZ ;  /* 0x0000002008597824 */ /* 0x040fe200078e00ff */
[----:B------:R0:W-:Y:S01]  /*c650*/  STL [R1+0x120], R7 ;  /* 0x0001200701007387 */ /* 0x0001e20000100800 */
[----:B------:R-:W-:Y:S01]  /*c660*/  @!P1 IMAD.IADD R15, R15, 0x1, -R11 ;  /* 0x000000010f0f9824 */ /* 0x000fe200078e0a0b */
[----:B------:R-:W-:Y:S01]  /*c670*/  ISETP.NE.U32.AND P1, PT, R5, RZ, PT ;  /* 0x000000ff0500720c */ /* 0x000fe20003f25070 */
[C---:B------:R-:W-:Y:S02]  /*c680*/  IMAD R5, R8.reuse, 0x1c, RZ ;  /* 0x0000001c08057824 */ /* 0x040fe400078e02ff */
[C---:B------:R-:W-:Y:S02]  /*c690*/  IMAD R78, R8.reuse, 0x21, RZ ;  /* 0x00000021084e7824 */ /* 0x040fe400078e02ff */
[----:B------:R-:W-:-:S02]  /*c6a0*/  IMAD R90, R8, 0x22, RZ ;  /* 0x00000022085a7824 */ /* 0x000fc400078e02ff */
[----:B------:R-:W-:Y:S01]  /*c6b0*/  IMAD R79, R8, 0x23, RZ ;  /* 0x00000023084f7824 */ /* 0x000fe200078e02ff */
[-C--:B0-----:R-:W-:Y:S01]  /*c6c0*/  LEA.HI.X.SX32 R7, R10, R3.reuse, 0x1, P0 ;  /* 0x000000030a077211 */ /* 0x081fe200000f0eff */
[C---:B------:R-:W-:Y:S01]  /*c6d0*/  IMAD R91, R8.reuse, 0x24, RZ ;  /* 0x00000024085b7824 */ /* 0x040fe200078e02ff */
[C---:B------:R-:W-:Y:S01]  /*c6e0*/  IADD3 R10, P0, PT, R63.reuse, R2, RZ ;  /* 0x000000023f0a7210 */ /* 0x040fe20007f1e0ff */
[----:B------:R-:W-:Y:S02]  /*c6f0*/  IMAD R80, R8, 0x25, RZ ;  /* 0x0000002508507824 */ /* 0x000fe400078e02ff */
[----:B------:R0:W-:Y:S01]  /*c700*/  STL [R1+0x114], R7 ;  /* 0x0001140701007387 */ /* 0x0001e20000100800 */
[----:B------:R-:W-:-:S03]  /*c710*/  LEA.HI.X.SX32 R63, R63, R3, 0x1, P0 ;  /* 0x000000033f3f7211 */ /* 0x000fc600000f0eff */
[----:B------:R1:W-:Y:S01]  /*c720*/  STL [R1+0x128], R10 ;  /* 0x0001280a01007387 */ /* 0x0003e20000100800 */
[----:B0-----:R-:W-:Y:S01]  /*c730*/  LEA.HI.X.SX32 R7, R92, R3, 0x1, P4 ;  /* 0x000000035c077211 */ /* 0x001fe200020f0eff */
[----:B------:R-:W-:-:S04]  /*c740*/  IMAD R92, R8, 0x6, RZ ;  /* 0x00000006085c7824 */ /* 0x000fc800078e02ff */
[----:B------:R0:W-:Y:S01]  /*c750*/  STL [R1+0x11c], R7 ;  /* 0x00011c0701007387 */ /* 0x0001e20000100800 */
[----:B-1----:R-:W-:-:S05]  /*c760*/  IADD3 R10, P4, PT, R92, R2, RZ ;  /* 0x000000025c0a7210 */ /* 0x002fca0007f9e0ff */
[----:B------:R1:W-:Y:S01]  /*c770*/  STL [R1+0x130], R10 ;  /* 0x0001300a01007387 */ /* 0x0003e20000100800 */
[----:B------:R-:W-:-:S03]  /*c780*/  LEA.HI.X.SX32 R92, R92, R3, 0x1, P4 ;  /* 0x000000035c5c7211 */ /* 0x000fc600020f0eff */
[----:B------:R2:W-:Y:S01]  /*c790*/  STL [R1+0x124], R63 ;  /* 0x0001243f01007387 */ /* 0x0005e20000100800 */
[C---:B0-----:R-:W-:Y:S02]  /*c7a0*/  IMAD R7, R8.reuse, 0x26, RZ ;  /* 0x0000002608077824 */ /* 0x041fe400078e02ff */
[----:B-1----:R-:W-:Y:S01]  /*c7b0*/  IMAD.SHL.U32 R10, R8, 0x8, RZ ;  /* 0x00000008080a7824 */ /* 0x002fe200078e00ff */
[----:B--2---:R-:W-:-:S05]  /*c7c0*/  IADD3 R63, P0, PT, R64, R2, RZ ;  /* 0x00000002403f7210 */ /* 0x004fca0007f1e0ff */
[----:B------:R0:W-:Y:S01]  /*c7d0*/  STL [R1+0x138], R63 ;  /* 0x0001383f01007387 */ /* 0x0001e20000100800 */
[----:B------:R-:W-:-:S03]  /*c7e0*/  LEA.HI.X.SX32 R64, R64, R3, 0x1, P0 ;  /* 0x0000000340407211 */ /* 0x000fc600000f0eff */
[----:B0-----:R0:W5:Y:S04]  /*c7f0*/  LDL.LU R63, [R1+0xd4c] ;  /* 0x000d4c00013f7983 */ /* 0x0011680000300800 */
[----:B------:R1:W-:Y:S02]  /*c800*/  STL [R1+0x12c], R92 ;  /* 0x00012c5c01007387 */ /* 0x0003e40000100800 */
[----:B-1----:R-:W-:-:S05]  /*c810*/  IADD3 R92, P4, PT, R10, R2, RZ ;  /* 0x000000020a5c7210 */ /* 0x002fca0007f9e0ff */
[----:B------:R1:W-:Y:S01]  /*c820*/  STL [R1+0x140], R92 ;  /* 0x0001405c01007387 */ /* 0x0003e20000100800 */
[----:B------:R-:W-:-:S03]  /*c830*/  LEA.HI.X.SX32 R10, R10, R3, 0x1, P4 ;  /* 0x000000030a0a7211 */ /* 0x000fc600020f0eff */
[----:B------:R2:W-:Y:S01]  /*c840*/  STL [R1+0x134], R64 ;  /* 0x0001344001007387 */ /* 0x0005e20000100800 */
[----:B-1----:R-:W-:Y:S01]  /*c850*/  IMAD R92, R8, 0x27, RZ ;  /* 0x00000027085c7824 */ /* 0x002fe200078e02ff */
[----:B--2---:R-:W-:-:S05]  /*c860*/  IADD3 R64, P0, PT, R65, R2, RZ ;  /* 0x0000000241407210 */ /* 0x004fca0007f1e0ff */
[----:B------:R1:W-:Y:S01]  /*c870*/  STL [R1+0x148], R64 ;  /* 0x0001484001007387 */ /* 0x0003e20000100800 */
[----:B------:R-:W-:-:S03]  /*c880*/  LEA.HI.X.SX32 R65, R65, R3, 0x1, P0 ;  /* 0x0000000341417211 */ /* 0x000fc600000f0eff */
[----:B-1----:R0:W5:Y:S04]  /*c890*/  LDL.LU R64, [R1+0xd48] ;  /* 0x000d480001407983 */ /* 0x0021680000300800 */
        /* <DEDUP_REMOVED lines=141> */
[----:B-1----:R-:W-:-:S04]  /*d170*/  IADD3 R91, P4, PT, R7, R2, RZ ;  /* 0x00000002075b7210 */ /* 0x002fc80007f9e0ff */
[----:B------:R-:W-:Y:S01]  /*d180*/  LEA.HI.X.SX32 R7, R7, R3, 0x1, P4 ;  /* 0x0000000307077211 */ /* 0x000fe200020f0eff */
[----:B------:R1:W-:Y:S04]  /*d190*/  STL [R1+0xa38], R91 ;  /* 0x000a385b01007387 */ /* 0x0003e80000100800 */
[----:B------:R2:W-:Y:S01]  /*d1a0*/  STL [R1+0xa2c], R80 ;  /* 0x000a2c5001007387 */ /* 0x0005e20000100800 */
[----:B-1----:R-:W-:Y:S01]  /*d1b0*/  IMAD R91, R8, 0x36, RZ ;  /* 0x00000036085b7824 */ /* 0x002fe200078e02ff */
[----:B--2---:R-:W-:-:S05]  /*d1c0*/  IADD3 R80, P0, PT, R92, R2, RZ ;  /* 0x000000025c507210 */ /* 0x004fca0007f1e0ff */
[----:B------:R1:W-:Y:S04]  /*d1d0*/  STL [R1+0xa40], R80 ;  /* 0x000a405001007387 */ /* 0x0003e80000100800 */
[----:B------:R2:W-:Y:S01]  /*d1e0*/  STL [R1+0xa34], R7 ;  /* 0x000a340701007387 */ /* 0x0005e20000100800 */
[----:B-1----:R-:W-:Y:S01]  /*d1f0*/  IADD3 R80, P4, PT, R10, R2, RZ ;  /* 0x000000020a507210 */ /* 0x002fe20007f9e0ff */
[----:B--2---:R-:W-:-:S04]  /*d200*/  IMAD R7, R8, 0x37, RZ ;  /* 0x0000003708077824 */ /* 0x004fc800078e02ff */
[----:B------:R1:W-:Y:S01]  /*d210*/  STL [R1+0xa48], R80 ;  /* 0x000a485001007387 */ /* 0x0003e20000100800 */
[-C--:B------:R-:W-:Y:S02]  /*d220*/  LEA.HI.X.SX32 R10, R10, R3.reuse, 0x1, P4 ;  /* 0x000000030a0a7211 */ /* 0x080fe400020f0eff */
[----:B-1----:R-:W-:Y:S01]  /*d230*/  LEA.HI.X.SX32 R80, R92, R3, 0x1, P0 ;  /* 0x000000035c507211 */ /* 0x002fe200000f0eff */
[----:B------:R-:W-:-:S04]  /*d240*/  IMAD R92, R8, 0x2a, RZ ;  /* 0x0000002a085c7824 */ /* 0x000fc800078e02ff */
        /* <DEDUP_REMOVED lines=62> */
[----:B------:R1:W-:Y:S04]  /*d630*/  STL [R1+0xab0], R88 ;  /* 0x000ab05801007387 */ /* 0x0003e80000100800 */
[----:B-1----:R0:W5:Y:S04]  /*d640*/  LDL.LU R88, [R1+0xce8] ;  /* 0x000ce80001587983 */ /* 0x0021680000300800 */
[----:B------:R1:W-:Y:S01]  /*d650*/  STL [R1+0xaa4], R89 ;  /* 0x000aa45901007387 */ /* 0x0003e20000100800 */
[----:B------:R-:W-:Y:S02]  /*d660*/  LEA.HI.X.SX32 R90, R90, R3, 0x1, P0 ;  /* 0x000000035a5a7211 */ /* 0x000fe400000f0eff */
[----:B-1----:R-:W-:-:S05]  /*d670*/  IADD3 R89, P4, PT, R91, R2, RZ ;  /* 0x000000025b597210 */ /* 0x002fca0007f9e0ff */
[----:B------:R1:W-:Y:S02]  /*d680*/  STL [R1+0xab8], R89 ;  /* 0x000ab85901007387 */ /* 0x0003e40000100800 */
[----:B-1----:R-:W-:Y:S01]  /*d690*/  IMAD R89, R8, 0x3e, RZ ;  /* 0x0000003e08597824 */ /* 0x002fe200078e02ff */
[----:B------:R-:W-:-:S05]  /*d6a0*/  LEA.HI.X.SX32 R91, R91, R3, 0x1, P4 ;  /* 0x000000035b5b7211 */ /* 0x000fca00020f0eff */
[----:B------:R0:W5:Y:S04]  /*d6b0*/  LDL.LU R89, [R1+0xce4] ;  /* 0x000ce40001597983 */ /* 0x0001680000300800 */
[----:B------:R1:W-:Y:S02]  /*d6c0*/  STL [R1+0xaac], R90 ;  /* 0x000aac5a01007387 */ /* 0x0003e40000100800 */
[----:B-1----:R-:W-:-:S05]  /*d6d0*/  IADD3 R90, P0, PT, R7, R2, RZ ;  /* 0x00000002075a7210 */ /* 0x002fca0007f1e0ff */
[----:B------:R1:W-:Y:S01]  /*d6e0*/  STL [R1+0xac0], R90 ;  /* 0x000ac05a01007387 */ /* 0x0003e20000100800 */
[----:B------:R-:W-:-:S03]  /*d6f0*/  LEA.HI.X.SX32 R7, R7, R3, 0x1, P0 ;  /* 0x0000000307077211 */ /* 0x000fc600000f0eff */
[----:B-1----:R0:W5:Y:S01]  /*d700*/  LDL.LU R90, [R1+0xce0] ;  /* 0x000ce000015a7983 */ /* 0x0021620000300800 */
[----:B------:R-:W-:-:S03]  /*d710*/  USHF.L.U32 UR4, UR7, 0x15, URZ ;  /* 0x0000001507047899 */ /* 0x000fc600080006ff */
[----:B------:R1:W-:Y:S02]  /*d720*/  STL [R1+0xab4], R91 ;  /* 0x000ab45b01007387 */ /* 0x0003e40000100800 */
[----:B-1----:R-:W-:-:S04]  /*d730*/  IADD3 R91, P4, PT, R10, R2, RZ ;  /* 0x000000020a5b7210 */ /* 0x002fc80007f9e0ff */
[----:B------:R-:W-:Y:S01]  /*d740*/  LEA.HI.X.SX32 R10, R10, R3, 0x1, P4 ;  /* 0x000000030a0a7211 */ /* 0x000fe200020f0eff */
[----:B------:R1:W-:Y:S04]  /*d750*/  STL [R1+0xac8], R91 ;  /* 0x000ac85b01007387 */ /* 0x0003e80000100800 */
[----:B------:R2:W-:Y:S01]  /*d760*/  STL [R1+0xabc], R7 ;  /* 0x000abc0701007387 */ /* 0x0005e20000100800 */
[-C--:B-1----:R-:W-:Y:S02]  /*d770*/  IADD3 R91, P0, PT, R92, R2.reuse, RZ ;  /* 0x000000025c5b7210 */ /* 0x082fe40007f1e0ff */
[----:B--2---:R-:W-:-:S03]  /*d780*/  IADD3 R7, P4, PT, R0, R2, RZ ;  /* 0x0000000200077210 */ /* 0x004fc60007f9e0ff */
[----:B------:R1:W-:Y:S04]  /*d790*/  STL [R1+0xad0], R91 ;  /* 0x000ad05b01007387 */ /* 0x0003e80000100800 */
[----:B------:R2:W-:Y:S04]  /*d7a0*/  STL [R1+0xac4], R10 ;  /* 0x000ac40a01007387 */ /* 0x0005e80000100800 */
[----:B------:R3:W-:Y:S01]  /*d7b0*/  STL [R1+0xad8], R7 ;  /* 0x000ad80701007387 */ /* 0x0007e20000100800 */
[-C--:B-1----:R-:W-:Y:S01]  /*d7c0*/  LEA.HI.X.SX32 R91, R92, R3.reuse, 0x1, P0 ;  /* 0x000000035c5b7211 */ /* 0x082fe200000f0eff */
[----:B------:R-:W-:Y:S01]  /*d7d0*/  IMAD R92, R8, 0x3b, RZ ;  /* 0x0000003b085c7824 */ /* 0x000fe200078e02ff */
[----:B------:R-:W-:Y:S01]  /*d7e0*/  LEA.HI.X.SX32 R0, R0, R3, 0x1, P4 ;  /* 0x0000000300007211 */ /* 0x000fe200020f0eff */
[----:B--2---:R-:W-:-:S02]  /*d7f0*/  IMAD R10, R8, 0x3c, RZ ;  /* 0x0000003c080a7824 */ /* 0x004fc400078e02ff */
[----:B------:R1:W-:Y:S01]  /*d800*/  STL [R1+0xacc], R91 ;  /* 0x000acc5b01007387 */ /* 0x0003e20000100800 */
[----:B---3--:R-:W2:Y:S01]  /*d810*/  S2R R7, SR_TID.X ;  /* 0x0000000000077919 */ /* 0x008ea20000002100 */
[----:B-1----:R-:W-:-:S05]  /*d820*/  IADD3 R91, P0, PT, R92, R2, RZ ;  /* 0x000000025c5b7210 */ /* 0x002fca0007f1e0ff */
[----:B------:R1:W-:Y:S01]  /*d830*/  STL [R1+0xae0], R91 ;  /* 0x000ae05b01007387 */ /* 0x0003e20000100800 */
[----:B------:R-:W-:-:S03]  /*d840*/  LEA.HI.X.SX32 R92, R92, R3, 0x1, P0 ;  /* 0x000000035c5c7211 */ /* 0x000fc600000f0eff */
[----:B-1----:R0:W5:Y:S04]  /*d850*/  LDL.LU R91, [R1+0xcdc] ;  /* 0x000cdc00015b7983 */ /* 0x0021680000300800 */
[----:B------:R1:W-:Y:S01]  /*d860*/  STL [R1+0xad4], R0 ;  /* 0x000ad40001007387 */ /* 0x0003e20000100800 */
[----:B--2---:R-:W-:Y:S02]  /*d870*/  LOP3.LUT R7, R7, 0x3f, RZ, 0xc0, !PT ;  /* 0x0000003f07077812 */ /* 0x004fe400078ec0ff */
[----:B-1----:R-:W-:-:S05]  /*d880*/  IADD3 R0, P4, PT, R10, R2, RZ ;  /* 0x000000020a007210 */ /* 0x002fca0007f9e0ff */
[----:B------:R1:W-:Y:S04]  /*d890*/  STL [R1+0xae8], R0 ;  /* 0x000ae80001007387 */ /* 0x0003e80000100800 */
[----:B-1----:R0:W5:Y:S01]  /*d8a0*/  LDL.LU R0, [R1+0xcd8] ;  /* 0x000cd80001007983 */ /* 0x0021620000300800 */
[----:B------:R-:W-:Y:S01]  /*d8b0*/  LEA.HI.X.SX32 R10, R10, R3, 0x1, P4 ;  /* 0x000000030a0a7211 */ /* 0x000fe200020f0eff */
[----:B------:R-:W-:Y:S01]  /*d8c0*/  IMAD R7, R7, R9, RZ ;  /* 0x0000000907077224 */ /* 0x000fe200078e02ff */
[----:B------:R-:W-:Y:S01]  /*d8d0*/  ULOP3.LUT UR4, UR4, 0x600000, URZ, 0xc0, !UPT ;  /* 0x0060000004047892 */ /* 0x000fe2000f8ec0ff */
[----:B------:R1:W-:Y:S01]  /*d8e0*/  STL [R1+0xadc], R92 ;  /* 0x000adc5c01007387 */ /* 0x0003e20000100800 */
[----:B------:R-:W-:Y:S01]  /*d8f0*/  UIADD3 UR11, UPT, UPT, UR9, 0x14000, URZ ;  /* 0x00014000090b7890 */ /* 0x000fe2000fffe0ff */
[----:B-1----:R-:W-:-:S04]  /*d900*/  IADD3 R92, P0, PT, R5, R2, RZ ;  /* 0x00000002055c7210 */ /* 0x002fc80007f1e0ff */
[----:B------:R-:W-:Y:S01]  /*d910*/  LEA.HI.X.SX32 R5, R5, R3, 0x1, P0 ;  /* 0x0000000305057211 */ /* 0x000fe200000f0eff */
[----:B------:R1:W-:Y:S04]  /*d920*/  STL [R1+0xaf0], R92 ;  /* 0x000af05c01007387 */ /* 0x0003e80000100800 */
[----:B------:R2:W-:Y:S04]  /*d930*/  STL [R1+0xae4], R10 ;  /* 0x000ae40a01007387 */ /* 0x0005e80000100800 */
[----:B------:R3:W-:Y:S01]  /*d940*/  STL [R1+0xaec], R5 ;  /* 0x000aec0501007387 */ /* 0x0007e20000100800 */
[----:B-1----:R-:W-:Y:S01]  /*d950*/  IMAD R92, R8, 0x3e, RZ ;  /* 0x0000003e085c7824 */ /* 0x002fe200078e02ff */
[----:B--2---:R-:W-:-:S04]  /*d960*/  IADD3 R10, P4, PT, R7, UR14, RZ ;  /* 0x0000000e070a7c10 */ /* 0x004fc8000ff9e0ff */
[----:B------:R-:W-:Y:S01]  /*d970*/  IADD3 R92, P0, PT, R92, R2, RZ ;  /* 0x000000025c5c7210 */ /* 0x000fe20007f1e0ff */
[----:B---3--:R0:W5:Y:S01]  /*d980*/  LDL.LU R5, [R1+0xcd4] ;  /* 0x000cd40001057983 */ /* 0x0081620000300800 */
[----:B------:R-:W-:Y:S01]  /*d990*/  LEA.HI.X.SX32 R7, R7, UR15, 0x1, P4 ;  /* 0x0000000f07077c11 */ /* 0x000fe2000a0f0eff */
[----:B------:R-:W-:Y:S02]  /*d9a0*/  UIADD3 UR10, UPT, UPT, UR8, UR4, URZ ;  /* 0x00000004080a7290 */ /* 0x000fe4000fffe0ff */
[----:B------:R0:W-:Y:S01]  /*d9b0*/  STL [R1+0xaf8], R92 ;  /* 0x000af85c01007387 */ /* 0x0001e20000100800 */
[----:B------:R-:W-:Y:S01]  /*d9c0*/  UMOV UR6, 0x1 ;  /* 0x0000000100067882 */ /* 0x000fe20000000000 */
[----:B------:R-:W-:Y:S08]  /*d9d0*/  BRA.U UP0, `(.L_x_5) ;  /* 0x0000000100187547 */ /* 0x000ff0000b800000 */
[----:B------:R-:W-:Y:S01]  /*d9e0*/  ELECT P4, URZ, PT ;  /* 0x0000000000ff782f */ /* 0x000fe20003880000 */
[----:B0-----:R-:W-:Y:S01]  /*d9f0*/  IMAD.MOV.U32 R92, RZ, RZ, 0x1 ;  /* 0x00000001ff5c7424 */ /* 0x001fe200078e00ff */
[----:B------:R-:W-:Y:S01]  /*da00*/  UMOV UR4, 0x40 ;  /* 0x0000004000047882 */ /* 0x000fe20000000000 */
[----:B------:R-:W-:Y:S01]  /*da10*/  UVIRTCOUNT.DEALLOC.SMPOOL 0x80 ;  /* 0x000000800000784c */ /* 0x000fe20000000000 */
[----:B------:R-:W-:-:S09]  /*da20*/  ULEA UR4, UR5, UR4, 0x18 ;  /* 0x0000000405047291 */ /* 0x000fd2000f8ec0ff */
[----:B------:R1:W-:Y:S03]  /*da30*/  @P4 STS.U8 [UR4], R92 ;  /* 0x0000005cff004988 */ /* 0x0003e60008000004 */
.L_x_5:
[----:B01----:R-:W-:Y:S01]  /*da40*/  IMAD R92, R8, 0x3e, RZ ;  /* 0x0000003e085c7824 */ /* 0x003fe200078e02ff */
[----:B------:R-:W-:Y:S01]  /*da50*/  STTM.x64 tmem[UR10], RZ ;  /* 0x000000ff000079ed */ /* 0x000fe2000834000a */
[----:B------:R-:W-:Y:S01]  /*da60*/  VOTEU.ALL UP1, P1 ;  /* 0x0000000000ff7886 */ /* 0x000fe20000820000 */
[----:B------:R-:W-:Y:S01]  /*da70*/  VOTEU.ALL UP2, P1 ;  /* 0x0000000000ff7886 */ /* 0x000fe20000840000 */
[----:B------:R-:W0:Y:S01]  /*da80*/  LDCU.64 UR22, c[0x0][0x358] ;  /* 0x00006b00ff1677ac */ /* 0x000e220008000a00 */
[----:B------:R-:W-:Y:S01]  /*da90*/  LEA.HI.X.SX32 R92, R92, R3, 0x1, P0 ;  /* 0x000000035c5c7211 */ /* 0x000fe200000f0eff */
[----:B------:R-:W-:Y:S01]  /*daa0*/  STTM.x64 tmem[UR10+0x40], RZ ;  /* 0x000040ff000079ed */ /* 0x000fe2000834000a */
[----:B------:R-:W-:Y:S01]  /*dab0*/  STTM.x64 tmem[UR10+0x80], RZ ;  /* 0x000080ff000079ed */ /* 0x000fe2000834000a */
[----:B------:R-:W1:Y:S02]  /*dac0*/  LDCU UR12, c[0x0][0x3b0] ;  /* 0x00007600ff0c77ac */ /* 0x000e640008000800 */
[----:B------:R2:W-:Y:S01]  /*dad0*/  STL [R1+0xaf4], R92 ;  /* 0x000af45c01007387 */ /* 0x0005e20000100800 */
[----:B------:R-:W3:Y:S01]  /*dae0*/  LDCU UR24, c[0x0][0x3b0] ;  /* 0x00007600ff1877ac */ /* 0x000ee20008000800 */
[----:B------:R-:W-:Y:S01]  /*daf0*/  STTM.x64 tmem[UR10+0xc0], RZ ;  /* 0x0000c0ff000079ed */ /* 0x000fe2000834000a */
[----:B------:R-:W-:Y:S01]  /*db00*/  STTM.x64 tmem[UR10+0x100], RZ ;  /* 0x000100ff000079ed */ /* 0x000fe2000834000a */
[----:B------:R-:W-:Y:S01]  /*db10*/  STTM.x64 tmem[UR10+0x140], RZ ;  /* 0x000140ff000079ed */ /* 0x000fe2000834000a */
[----:B------:R-:W4:Y:S01]  /*db20*/  LDCU UR26, c[0x0][0x3b0] ;  /* 0x00007600ff1a77ac */ /* 0x000f220008000800 */
[----:B--2---:R-:W-:Y:S01]  /*db30*/  IADD3 R92, P4, PT, R2, R8, RZ ;  /* 0x00000008025c7210 */ /* 0x004fe20007f9e0ff */
[----:B------:R-:W-:Y:S01]  /*db40*/  STTM.x64 tmem[UR10+0x180], RZ ;  /* 0x000180ff000079ed */ /* 0x000fe2000834000a */
[----:B------:R-:W-:Y:S01]  /*db50*/  STTM.x64 tmem[UR10+0x1c0], RZ ;  /* 0x0001c0ff000079ed */ /* 0x000fe2000834000a */
[----:B------:R-:W2:Y:S01]  /*db60*/  FENCE.VIEW.ASYNC.T ;  /* 0x00000000000073c6 */ /* 0x000ea20000000200 */
[----:B------:R-:W0:Y:S01]  /*db70*/  LDCU UR28, c[0x0][0x3b0] ;  /* 0x00007600ff1c77ac */ /* 0x000e220008000800 */
[----:B------:R1:W-:Y:S01]  /*db80*/  STL [R1+0x108], R92 ;  /* 0x0001085c01007387 */ /* 0x0003e20000100800 */
[----:B------:R-:W0:Y:S03]  /*db90*/  LDCU UR20, c[0x0][0x3b0] ;  /* 0x00007600ff1477ac */ /* 0x000e260008000800 */
[----:B-----5:R0:W-:Y:S01]  /*dba0*/  STL.64 [R1+0x11c8], R84 ;  /* 0x0011c85401007387 */ /* 0x0201e20000100a00 */
[----:B------:R-:W0:Y:S03]  /*dbb0*/  LDCU UR32, c[0x0][0x3b0] ;  /* 0x00007600ff2077ac */ /* 0x000e260008000800 */
[----:B------:R-:W-:Y:S01]  /*dbc0*/  STL.64 [R1+0x11c0], R82 ;  /* 0x0011c05201007387 */ /* 0x000fe20000100a00 */
[----:B------:R-:W-:-:S04]  /*dbd0*/  @!UP1 UIADD3 UR4, UPT, UPT, -UR6, 0x100000, URZ ;  /* 0x0010000006049890 */ /* 0x000fc8000fffe1ff */
[----:B------:R-:W-:Y:S02]  /*dbe0*/  @!UP1 USHF.L.U32 UR5, UR4, 0xb, URZ ;  /* 0x0000000b04059899 */ /* 0x000fe400080006ff */
[----:B------:R-:W-:Y:S01]  /*dbf0*/  @!UP1 USHF.L.U32 UR4, UR4, 0x1, URZ ;  /* 0x0000000104049899 */ /* 0x000fe200080006ff */
[----:B-1----:R-:W0:Y:S01]  /*dc00*/  LDC R92, c[0x0][0x3a0] ;  /* 0x0000e800ff5c7b82 */ /* 0x002e220000000800 */
[----:B------:R-:W1:Y:S01]  /*dc10*/  LDCU UR30, c[0x0][0x3b0] ;  /* 0x00007600ff1e77ac */ /* 0x000e620008000800 */
[----:B------:R-:W-:Y:S01]  /*dc20*/  STL [R1+0x11b8], R80 ;  /* 0x0011b85001007387 */ /* 0x000fe20000100800 */
[----:B------:R-:W0:Y:S05]  /*dc30*/  LDCU UR34, c[0x0][0x3b0] ;  /* 0x00007600ff2277ac */ /* 0x000e2a0008000800 */
[----:B--2---:R-:W-:Y:S06]  /*dc40*/  BAR.SYNC.DEFER_BLOCKING 0x0 ;  /* 0x0000000000007b1d */ /* 0x004fec0000010000 */
[----:B------:R-:W2:Y:S01]  /*dc50*/  LDCU UR36, c[0x0][0x3b0] ;  /* 0x00007600ff2477ac */ /* 0x000ea20008000800 */
[----:B------:R-:W-:Y:S01]  /*dc60*/  STL.64 [R1+0x11b0], R78 ;  /* 0x0011b04e01007387 */ /* 0x000fe20000100a00 */
[----:B------:R-:W0:Y:S03]  /*dc70*/  LDCU UR38, c[0x0][0x3b0] ;  /* 0x00007600ff2677ac */ /* 0x000e260008000800 */
[----:B------:R-:W-:Y:S01]  /*dc80*/  STL.64 [R1+0x11a8], R76 ;  /* 0x0011a84c01007387 */ /* 0x000fe20000100a00 */
[----:B------:R-:W0:Y:S03]  /*dc90*/  LDCU UR42, c[0x0][0x3b0] ;  /* 0x00007600ff2a77ac */ /* 0x000e260008000800 */
[----:B------:R-:W-:Y:S01]  /*dca0*/  STL.64 [R1+0x11a0], R74 ;  /* 0x0011a04a01007387 */ /* 0x000fe20000100a00 */
[C---:B0-----:R-:W-:Y:S01]  /*dcb0*/  VIADD R85, R92.reuse, 0xffffffef ;  /* 0xffffffef5c557836 */ /* 0x041fe20000000000 */
[----:B------:R-:W0:Y:S02]  /*dcc0*/  LDCU UR44, c[0x0][0x3b0] ;  /* 0x00007600ff2c77ac */ /* 0x000e240008000800 */
[----:B------:R-:W-:Y:S01]  /*dcd0*/  STL.64 [R1+0x1198], R72 ;  /* 0x0011984801007387 */ /* 0x000fe20000100a00 */
[----:B------:R-:W-:Y:S01]  /*dce0*/  VIADD R92, R92, 0xffffffe7 ;  /* 0xffffffe75c5c7836 */ /* 0x000fe20000000000 */
[----:B------:R-:W-:-:S02]  /*dcf0*/  ISETP.GE.U32.AND P0, PT, R85, 0x7fffffb0, PT ;  /* 0x7fffffb05500780c */ /* 0x000fc40003f06070 */
[----:B------:R0:W-:Y:S04]  /*dd00*/  STL.64 [R1+0x1190], R70 ;  /* 0x0011904601007387 */ /* 0x0001e80000100a00 */
[----:B------:R-:W0:Y:S02]  /*dd10*/  FENCE.VIEW.ASYNC.S ;  /* 0x00000000000073c6 */ /* 0x000e240000000000 */
[----:B0-----:R0:W1:Y:S01]  /*dd20*/  @!UP2 SYNCS.EXCH.64 URZ, [UR11], UR4 ;  /* 0x000000040bffa5b2 */ /* 0x0010620008000100 */
[----:B------:R-:W0:Y:S01]  /*dd30*/  LDCU UR14, c[0x0][0x3b0] ;  /* 0x00007600ff0e77ac */ /* 0x000e220008000800 */
[----:B------:R-:W-:Y:S01]  /*dd40*/  STL.64 [R1+0x1188], R68 ;  /* 0x0011884401007387 */ /* 0x000fe20000100a00 */
[----:B------:R-:W0:Y:S03]  /*dd50*/  LDCU UR16, c[0x0][0x3b0] ;  /* 0x00007600ff1077ac */ /* 0x000e260008000800 */
[----:B------:R0:W-:Y:S01]  /*dd60*/  STL.64 [R1+0x1180], R66 ;  /* 0x0011804201007387 */ /* 0x0001e20000100a00 */
[----:B------:R-:W1:Y:S03]  /*dd70*/  LDCU UR46, c[0x0][0x3b0] ;  /* 0x00007600ff2e77ac */ /* 0x000e660008000800 */
[----:B------:R-:W-:Y:S01]  /*dd80*/  STL.64 [R1+0x1178], R64 ;  /* 0x0011784001007387 */ /* 0x000fe20000100a00 */
[----:B------:R-:W-:Y:S01]  /*dd90*/  PRMT R70, RZ, 0x7610, R70 ;  /* 0x00007610ff467816 */ /* 0x000fe20000000046 */
[----:B0-----:R-:W0:Y:S02]  /*dda0*/  LDCU UR5, c[0x0][0x3b0] ;  /* 0x00007600ff0577ac */ /* 0x001e240008000800 */
[----:B------:R-:W-:Y:S01]  /*ddb0*/  STL.64 [R1+0x1170], R62 ;  /* 0x0011703e01007387 */ /* 0x000fe20000100a00 */
[----:B------:R-:W-:Y:S01]  /*ddc0*/  PRMT R80, RZ, 0x7610, R80 ;  /* 0x00007610ff507816 */ /* 0x000fe20000000050 */
[----:B------:R-:W0:Y:S02]  /*ddd0*/  LDCU UR18, c[0x0][0x3b0] ;  /* 0x00007600ff1277ac */ /* 0x000e240008000800 */
[----:B------:R-:W-:Y:S01]  /*dde0*/  STL.64 [R1+0x1168], R60 ;  /* 0x0011683c01007387 */ /* 0x000fe20000100a00 */
[----:B------:R-:W-:Y:S01]  /*ddf0*/  LEA.HI.X.SX32 R67, R8, R3, 0x1, P4 ;  /* 0x0000000308437211 */ /* 0x000fe200020f0eff */
[----:B------:R-:W0:Y:S01]  /*de00*/  LDCU UR48, c[0x0][0x3b0] ;  /* 0x00007600ff3077ac */ /* 0x000e220008000800 */
[----:B------:R-:W-:Y:S01]  /*de10*/  ISETP.GE.U32.AND P4, PT, R92, 0x7fffffa8, PT ;  /* 0x7fffffa85c00780c */ /* 0x000fe20003f86070 */
[----:B------:R-:W-:Y:S01]  /*de20*/  STL.64 [R1+0x1160], R58 ;  /* 0x0011603a01007387 */ /* 0x000fe20000100a00 */
[----:B------:R-:W-:Y:S01]  /*de30*/  PRMT R73, RZ, 0x7610, R73 ;  /* 0x00007610ff497816 */ /* 0x000fe20000000049 */
[----:B------:R-:W0:Y:S02]  /*de40*/  LDCU UR50, c[0x0][0x3b0] ;  /* 0x00007600ff3277ac */ /* 0x000e240008000800 */
[----:B------:R-:W-:Y:S01]  /*de50*/  STL.64 [R1+0x1158], R56 ;  /* 0x0011583801007387 */ /* 0x000fe20000100a00 */
[----:B------:R-:W0:Y:S03]  /*de60*/  LDCU UR52, c[0x0][0x3b0] ;  /* 0x00007600ff3477ac */ /* 0x000e260008000800 */
        /* <DEDUP_REMOVED lines=25> */
[----:B------:R-:W0:Y:S01]  /*e000*/  LDCU UR17, c[0x0][0x3b0] ;  /* 0x00007600ff1177ac */ /* 0x000e220008000800 */
[----:B-1----:R-:W-:Y:S06]  /*e010*/  BAR.SYNC.DEFER_BLOCKING 0x0 ;  /* 0x0000000000007b1d */ /* 0x002fec0000010000 */
[----:B------:R-:W1:Y:S01]  /*e020*/  LDCU UR19, c[0x0][0x3b0] ;  /* 0x00007600ff1377ac */ /* 0x000e620008000800 */
[----:B------:R-:W-:Y:S01]  /*e030*/  STL.64 [R1+0x10e8], R28 ;  /* 0x0010e81c01007387 */ /* 0x000fe20000100a00 */
[----:B------:R-:W0:Y:S03]  /*e040*/  LDCU UR21, c[0x0][0x3b0] ;  /* 0x00007600ff1577ac */ /* 0x000e260008000800 */
[----:B------:R-:W-:Y:S01]  /*e050*/  STL.64 [R1+0x10e0], R26 ;  /* 0x0010e01a01007387 */ /* 0x000fe20000100a00 */
[----:B------:R-:W0:Y:S03]  /*e060*/  LDCU UR25, c[0x0][0x3b0] ;  /* 0x00007600ff1977ac */ /* 0x000e260008000800 */
[----:B------:R-:W-:Y:S01]  /*e070*/  STL [R1+0x1094], R25 ;  /* 0x0010941901007387 */ /* 0x000fe20000100800 */
[----:B------:R-:W0:Y:S03]  /*e080*/  LDCU UR27, c[0x0][0x3b0] ;  /* 0x00007600ff1b77ac */ /* 0x000e260008000800 */
[----:B------:R1:W-:Y:S01]  /*e090*/  STL [R1+0x1090], R24 ;  /* 0x0010901801007387 */ /* 0x0003e20000100800 */
[----:B------:R-:W0:Y:S03]  /*e0a0*/  LDCU UR29, c[0x0][0x3b0] ;  /* 0x00007600ff1d77ac */ /* 0x000e260008000800 */
[----:B------:R-:W-:Y:S01]  /*e0b0*/  STL [R1+0x108c], R23 ;  /* 0x00108c1701007387 */ /* 0x000fe20000100800 */
[----:B------:R-:W0:Y:S03]  /*e0c0*/  LDCU UR31, c[0x0][0x3b0] ;  /* 0x00007600ff1f77ac */ /* 0x000e260008000800 */
[----:B------:R-:W-:Y:S01]  /*e0d0*/  STL [R1+0x1088], R22 ;  /* 0x0010881601007387 */ /* 0x000fe20000100800 */
[----:B------:R-:W-:Y:S01]  /*e0e0*/  PRMT R69, RZ, 0x7610, R69 ;  /* 0x00007610ff457816 */ /* 0x000fe20000000045 */
[----:B-1----:R-:W1:Y:S01]  /*e0f0*/  LDC R24, c[0x0][0x3a0] ;  /* 0x0000e800ff187b82 */ /* 0x002e620000000800 */
[----:B------:R-:W0:Y:S01]  /*e100*/  LDCU UR33, c[0x0][0x3b0] ;  /* 0x00007600ff2177ac */ /* 0x000e220008000800 */
[----:B------:R-:W-:Y:S01]  /*e110*/  STL [R1+0x1084], R21 ;  /* 0x0010841501007387 */ /* 0x000fe20000100800 */
[----:B------:R-:W0:Y:S03]  /*e120*/  LDCU UR35, c[0x0][0x3b0] ;  /* 0x00007600ff2377ac */ /* 0x000e260008000800 */
        /* <DEDUP_REMOVED lines=30> */
[----:B------:R-:W2:Y:S01]  /*e310*/  LDL R84, [R1+0x13c] ;  /* 0x00013c0001547983 */ /* 0x000ea20000100800 */
[----:B------:R-:W0:Y:S03]  /*e320*/  LDCU UR61, c[0x0][0x3b0] ;  /* 0x00007600ff3d77ac */ /* 0x000e260008000800 */
[----:B------:R-:W2:Y:S01]  /*e330*/  LDL R85, [R1+0x140] ;  /* 0x0001400001557983 */ /* 0x000ea20000100800 */
[----:B------:R-:W0:Y:S03]  /*e340*/  LDCU UR69, c[0x0][0x3b0] ;  /* 0x00007600ff4577ac */ /* 0x000e260008000800 */
[----:B------:R-:W3:Y:S04]  /*e350*/  @!P5 LDG.E.U8 R70, desc[UR22][R2.64] ;  /* 0x000000160246d981 */ /* 0x000ee8000c1e1100 */
[----:B------:R-:W4:Y:S04]  /*e360*/  LDL R82, [R1+0x17c] ;  /* 0x00017c0001527983 */ /* 0x000f280000100800 */
[----:B------:R-:W4:Y:S04]  /*e370*/  LDL R83, [R1+0x180] ;  /* 0x0001800001537983 */ /* 0x000f280000100800 */
[----:B------:R-:W4:Y:S04]  /*e380*/  LDL R78, [R1+0x9c4] ;  /* 0x0009c400014e7983 */ /* 0x000f280000100800 */
[----:B------:R-:W4:Y:S04]  /*e390*/  LDL R79, [R1+0x9c8] ;  /* 0x0009c800014f7983 */ /* 0x000f280000100800 */
[----:B------:R-:W4:Y:S04]  /*e3a0*/  LDL R76, [R1+0xa04] ;  /* 0x000a0400014c7983 */ /* 0x000f280000100800 */
[----:B------:R-:W4:Y:S04]  /*e3b0*/  LDL R77, [R1+0xa08] ;  /* 0x000a0800014d7983 */ /* 0x000f280000100800 */
[----:B------:R-:W4:Y:S01]  /*e3c0*/  LDL.LU R63, [R1+0x14] ;  /* 0x00001400013f7983 */ /* 0x000f220000300800 */
[----:B-1----:R-:W-:-:S03]  /*e3d0*/  VIADD R92, R24, 0xffffffdf ;  /* 0xffffffdf185c7836 */ /* 0x002fc60000000000 */
[----:B------:R-:W-:Y:S01]  /*e3e0*/  STL [R1+0x104], R67 ;  /* 0x0001044301007387 */ /* 0x000fe20000100800 */
[----:B--2---:R-:W-:-:S03]  /*e3f0*/  @!P6 LOP3.LUT R85, R85, R84, RZ, 0x3c, !PT ;  /* 0x000000545555e212 */ /* 0x004fc600078e3cff */
[----:B---3--:R1:W-:Y:S01]  /*e400*/  STL [R1+0x800], R70 ;  /* 0x0008004601007387 */ /* 0x0083e20000100800 */
[----:B------:R-:W-:-:S03]  /*e410*/  @!P6 LOP3.LUT R84, R85, R84, RZ, 0x3c, !PT ;  /* 0x000000545554e212 */ /* 0x000fc600078e3cff */
[----:B------:R-:W2:Y:S01]  /*e420*/  LDL R71, [R1+0xa48] ;  /* 0x000a480001477983 */ /* 0x000ea20000100800 */
[----:B----4-:R-:W-:-:S03]  /*e430*/  @!P0 LOP3.LUT R83, R83, R82, RZ, 0x3c, !PT ;  /* 0x0000005253538212 */ /* 0x010fc600078e3cff */
[----:B-1----:R-:W2:Y:S01]  /*e440*/  LDL R70, [R1+0xa44] ;  /* 0x000a440001467983 */ /* 0x002ea20000100800 */
[----:B------:R-:W-:Y:S02]  /*e450*/  @!P6 LOP3.LUT R85, R85, R84, RZ, 0x3c, !PT ;  /* 0x000000545555e212 */ /* 0x000fe400078e3cff */
[----:B------:R-:W-:Y:S02]  /*e460*/  @!P0 LOP3.LUT R82, R83, R82, RZ, 0x3c, !PT ;  /* 0x0000005253528212 */ /* 0x000fe400078e3cff */
[----:B------:R-:W-:Y:S01]  /*e470*/  @!P4 LOP3.LUT R79, R79, R78, RZ, 0x3c, !PT ;  /* 0x0000004e4f4fc212 */ /* 0x000fe200078e3cff */
[----:B------:R-:W3:Y:S01]  /*e480*/  @!P6 LDG.E.U8 R69, desc[UR22][R84.64] ;  /* 0x000000165445e981 */ /* 0x000ee2000c1e1100 */
[----:B------:R-:W-:Y:S02]  /*e490*/  @!P0 LOP3.LUT R83, R83, R82, RZ, 0x3c, !PT ;  /* 0x0000005253538212 */ /* 0x000fe400078e3cff */
[----:B------:R-:W-:-:S03]  /*e4a0*/  @!P4 LOP3.LUT R78, R79, R78, RZ, 0x3c, !PT ;  /* 0x0000004e4f4ec212 */ /* 0x000fc600078e3cff */
[----:B------:R-:W4:Y:S01]  /*e4b0*/  @!P0 LDG.E.U8 R80, desc[UR22][R82.64] ;  /* 0x0000001652508981 */ /* 0x000f22000c1e1100 */
[----:B------:R-:W-:-:S05]  /*e4c0*/  @!P4 LOP3.LUT R79, R79, R78, RZ, 0x3c, !PT ;  /* 0x0000004e4f4fc212 */ /* 0x000fca00078e3cff */
[----:B------:R-:W4:Y:S01]  /*e4d0*/  @!P4 LDG.E.U8 R73, desc[UR22][R78.64] ;  /* 0x000000164e49c981 */ /* 0x000f22000c1e1100 */
[----:B------:R-:W-:Y:S01]  /*e4e0*/  ISETP.GE.U32.AND P5, PT, R92, 0x7fffffa0, PT ;  /* 0x7fffffa05c00780c */ /* 0x000fe20003fa6070 */
[----:B------:R-:W-:-:S05]  /*e4f0*/  VIADD R92, R24, 0xffffffd7 ;  /* 0xffffffd7185c7836 */ /* 0x000fca0000000000 */
[----:B------:R-:W-:Y:S01]  /*e500*/  ISETP.GE.U32.AND P6, PT, R92, 0x7fffff98, PT ;  /* 0x7fffff985c00780c */ /* 0x000fe20003fc6070 */
[----:B------:R-:W-:Y:S04]  /*e510*/  STL [R1+0x106c], R2 ;  /* 0x00106c0201007387 */ /* 0x000fe80000100800 */
[----:B------:R-:W-:Y:S02]  /*e520*/  STL [R1+0x1068], R3 ;  /* 0x0010680301007387 */ /* 0x000fe40000100800 */
[-C--:B------:R-:W-:Y:S02]  /*e530*/  @!P5 LOP3.LUT R77, R77, R76.reuse, RZ, 0x3c, !PT ;  /* 0x0000004c4d4dd212 */ /* 0x080fe400078e3cff */
[----:B------:R-:W4:Y:S04]  /*e540*/  LDL R74, [R1+0xa84] ;  /* 0x000a8400014a7983 */ /* 0x000f280000100800 */
[----:B------:R-:W4:Y:S01]  /*e550*/  LDL R75, [R1+0xa88] ;  /* 0x000a8800014b7983 */ /* 0x000f220000100800 */
[----:B------:R-:W-:-:S02]  /*e560*/  @!P5 LOP3.LUT R76, R77, R76, RZ, 0x3c, !PT ;  /* 0x0000004c4d4cd212 */ /* 0x000fc400078e3cff */
[----:B------:R-:W-:Y:S01]  /*e570*/  PRMT R62, RZ, 0x7610, R62 ;  /* 0x00007610ff3e7816 */ /* 0x000fe2000000003e */
[----:B------:R-:W4:Y:S01]  /*e580*/  LDL.LU.64 R84, [R1+0x11c8] ;  /* 0x0011c80001547983 */ /* 0x000f220000300a00 */
[----:B------:R-:W-:Y:S02]  /*e590*/  @!P5 LOP3.LUT R77, R77, R76, RZ, 0x3c, !PT ;  /* 0x0000004c4d4dd212 */ /* 0x000fe400078e3cff */
[----:B------:R-:W-:-:S03]  /*e5a0*/  PRMT R68, RZ, 0x7610, R68 ;  /* 0x00007610ff447816 */ /* 0x000fc60000000044 */
[----:B------:R-:W4:Y:S01]  /*e5b0*/  @!P5 LDG.E.U8 R62, desc[UR22][R76.64] ;  /* 0x000000164c3ed981 */ /* 0x000f22000c1e1100 */
[----:B--2---:R-:W-:-:S04]  /*e5c0*/  @!P6 LOP3.LUT R71, R71, R70, RZ, 0x3c, !PT ;  /* 0x000000464747e212 */ /* 0x004fc800078e3cff */
[----:B------:R-:W-:-:S04]  /*e5d0*/  @!P6 LOP3.LUT R70, R71, R70, RZ, 0x3c, !PT ;  /* 0x000000464746e212 */ /* 0x000fc800078e3cff */
[----:B------:R-:W-:Y:S01]  /*e5e0*/  @!P6 LOP3.LUT R71, R71, R70, RZ, 0x3c, !PT ;  /* 0x000000464747e212 */ /* 0x000fe200078e3cff */
[----:B---3--:R1:W-:Y:S04]  /*e5f0*/  STL [R1+0x7fc], R69 ;  /* 0x0007fc4501007387 */ /* 0x0083e80000100800 */
[----:B------:R-:W2:Y:S04]  /*e600*/  LDL R72, [R1+0xac8] ;  /* 0x000ac80001487983 */ /* 0x000ea80000100800 */
[----:B------:R-:W3:Y:S04]  /*e610*/  @!P6 LDG.E.U8 R68, desc[UR22][R70.64] ;  /* 0x000000164644e981 */ /* 0x000ee8000c1e1100 */
[----:B-1----:R-:W2:Y:S04]  /*e620*/  LDL R69, [R1+0xac4] ;  /* 0x000ac40001457983 */ /* 0x002ea80000100800 */
[----:B------:R-:W2:Y:S04]  /*e630*/  LDL.LU.64 R82, [R1+0x11c0] ;  /* 0x0011c00001527983 */ /* 0x000ea80000300a00 */
[----:B----4-:R1:W-:Y:S04]  /*e640*/  STL [R1+0x7e8], R80 ;  /* 0x0007e85001007387 */ /* 0x0103e80000100800 */
[----:B-1----:R-:W4:Y:S04]  /*e650*/  LDL.LU R80, [R1+0x11b8] ;  /* 0x0011b80001507983 */ /* 0x002f280000300800 */
[----:B------:R-:W4:Y:S04]  /*e660*/  LDL.LU.64 R78, [R1+0x11b0] ;  /* 0x0011b000014e7983 */ /* 0x000f280000300a00 */
[----:B------:R1:W-:Y:S04]  /*e670*/  STL [R1+0x7e4], R73 ;  /* 0x0007e44901007387 */ /* 0x0003e80000100800 */
[----:B-1----:R-:W4:Y:S01]  /*e680*/  LDL R73, [R1+0x108] ;  /* 0x0001080001497983 */ /* 0x002f220000100800 */
[----:B------:R-:W-:Y:S01]  /*e690*/  VIADD R92, R24, 0xffffffcf ;  /* 0xffffffcf185c7836 */ /* 0x000fe20000000000 */
[----:B------:R-:W-:-:S02]  /*e6a0*/  PRMT R65, RZ, 0x7610, R65 ;  /* 0x00007610ff417816 */ /* 0x000fc40000000041 */
[----:B------:R-:W4:Y:S02]  /*e6b0*/  LDL.LU.64 R76, [R1+0x11a8] ;  /* 0x0011a800014c7983 */ /* 0x000f240000300a00 */
[----:B------:R-:W-:Y:S01]  /*e6c0*/  ISETP.GE.U32.AND P0, PT, R92, 0x7fffff90, PT ;  /* 0x7fffff905c00780c */ /* 0x000fe20003f06070 */
[----:B------:R-:W-:-:S05]  /*e6d0*/  VIADD R92, R24, 0xffffffc7 ;  /* 0xffffffc7185c7836 */ /* 0x000fca0000000000 */
[----:B------:R-:W-:Y:S01]  /*e6e0*/  ISETP.GE.U32.AND P4, PT, R92, 0x7fffff88, PT ;  /* 0x7fffff885c00780c */ /* 0x000fe20003f86070 */
[----:B------:R-:W-:-:S06]  /*e6f0*/  VIADD R92, R24, 0xfffffffe ;  /* 0xfffffffe185c7836 */ /* 0x000fcc0000000000 */
[----:B------:R-:W-:-:S04]  /*e700*/  @!P0 LOP3.LUT R75, R75, R74, RZ, 0x3c, !PT ;  /* 0x0000004a4b4b8212 */ /* 0x000fc800078e3cff */
[C---:B------:R-:W-:Y:S02]  /*e710*/  @!P0 LOP3.LUT R74, R75.reuse, R74, RZ, 0x3c, !PT ;  /* 0x0000004a4b4a8212 */ /* 0x040fe400078e3cff */
[----:B------:R-:W-:Y:S02]  /*e720*/  ISETP.GE.U32.AND P6, PT, R92, 0x7fffffbf, PT ;  /* 0x7fffffbf5c00780c */ /* 0x000fe40003fc6070 */
[----:B------:R-:W-:Y:S01]  /*e730*/  @!P0 LOP3.LUT R75, R75, R74, RZ, 0x3c, !PT ;  /* 0x0000004a4b4b8212 */ /* 0x000fe200078e3cff */
[----:B------:R1:W-:Y:S01]  /*e740*/  STL [R1+0x7e0], R62 ;  /* 0x0007e03e01007387 */ /* 0x0003e20000100800 */
[----:B------:R-:W-:-:S03]  /*e750*/  ISETP.GE.AND P5, PT, R63, RZ, PT ;  /* 0x000000ff3f00720c */ /* 0x000fc60003fa6270 */
[----:B------:R-:W4:Y:S01]  /*e760*/  LDL R63, [R1+0x148] ;  /* 0x00014800013f7983 */ /* 0x000f220000100800 */
[----:B------:R-:W-:-:S03]  /*e770*/  PRMT R64, RZ, 0x7610, R64 ;  /* 0x00007610ff407816 */ /* 0x000fc60000000040 */
[----:B------:R-:W4:Y:S04]  /*e780*/  LDL R70, [R1+0x184] ;  /* 0x0001840001467983 */ /* 0x000f280000100800 */
[----:B-1----:R-:W4:Y:S04]  /*e790*/  LDL R62, [R1+0x144] ;  /* 0x00014400013e7983 */ /* 0x002f280000100800 */
[----:B------:R-:W4:Y:S04]  /*e7a0*/  LDL R71, [R1+0x188] ;  /* 0x0001880001477983 */ /* 0x000f280000100800 */
[----:B------:R-:W4:Y:S01]  /*e7b0*/  @!P0 LDG.E.U8 R65, desc[UR22][R74.64] ;  /* 0x000000164a418981 */ /* 0x000f22000c1e1100 */
[----:B------:R-:W-:-:S03]  /*e7c0*/  PRMT R66, RZ, 0x7610, R66 ;  /* 0x00007610ff427816 */ /* 0x000fc60000000042 */
[----:B------:R-:W4:Y:S04]  /*e7d0*/  LDL.LU.64 R74, [R1+0x11a0] ;  /* 0x0011a000014a7983 */ /* 0x000f280000300a00 */
[----:B---3--:R2:W-:Y:S02]  /*e7e0*/  STL [R1+0x7dc], R68 ;  /* 0x0007dc4401007387 */ /* 0x0085e40000100800 */
[----:B--2---:R-:W-:-:S05]  /*e7f0*/  @!P4 IMAD.MOV.U32 R68, RZ, RZ, R72 ;  /* 0x000000ffff44c224 */ /* 0x004fca00078e0048 */
[----:B------:R-:W2:Y:S01]  /*e800*/  @!P4 LDG.E.U8 R64, desc[UR22][R68.64] ;  /* 0x000000164440c981 */ /* 0x000ea2000c1e1100 */
[----:B------:R-:W-:Y:S02]  /*e810*/  VIADD R92, R24, 0xfffffff6 ;  /* 0xfffffff6185c7836 */ /* 0x000fe40000000000 */
[----:B----4-:R-:W-:Y:S01]  /*e820*/  @!P6 IMAD.MOV.U32 R72, RZ, RZ, R73 ;  /* 0x000000ffff48e224 */ /* 0x010fe200078e0049 */
[----:B------:R-:W3:Y:S01]  /*e830*/  LDL R68, [R1+0x9cc] ;  /* 0x0009cc0001447983 */ /* 0x000ee20000100800 */
[----:B------:R-:W-:-:S03]  /*e840*/  @!P6 IMAD.MOV.U32 R73, RZ, RZ, R67 ;  /* 0x000000ffff49e224 */ /* 0x000fc600078e0043 */
[----:B------:R-:W3:Y:S04]  /*e850*/  LDL R69, [R1+0x9d0] ;  /* 0x0009d00001457983 */ /* 0x000ee80000100800 */
[----:B------:R-:W4:Y:S01]  /*e860*/  @!P6 LDG.E.U8 R66, desc[UR22][R72.64] ;  /* 0x000000164842e981 */ /* 0x000f22000c1e1100 */
[----:B------:R-:W-:Y:S01]  /*e870*/  ISETP.GE.U32.AND P0, PT, R92, 0x7fffffb7, PT ;  /* 0x7fffffb75c00780c */ /* 0x000fe20003f06070 */
[----:B------:R-:W-:-:S05]  /*e880*/  VIADD R92, R24, 0xffffffee ;  /* 0xffffffee185c7836 */ /* 0x000fca0000000000 */
[----:B------:R-:W-:Y:S02]  /*e890*/  ISETP.GE.U32.AND P4, PT, R92, 0x7fffffaf, PT ;  /* 0x7fffffaf5c00780c */ /* 0x000fe40003f86070 */
[----:B------:R-:W-:Y:S02]  /*e8a0*/  PRMT R60, RZ, 0x7610, R60 ;  /* 0x00007610ff3c7816 */ /* 0x000fe4000000003c */
[----:B------:R-:W-:-:S03]  /*e8b0*/  PRMT R61, RZ, 0x7610, R61 ;  /* 0x00007610ff3d7816 */ /* 0x000fc6000000003d */
[----:B------:R-:W-:-:S06]  /*e8c0*/  @!P0 LOP3.LUT R63, R63, R62, RZ, 0x3c, !PT ;  /* 0x0000003e3f3f8212 */ /* 0x000fcc00078e3cff */
[----:B------:R-:W-:Y:S02]  /*e8d0*/  @!P4 LOP3.LUT R71, R71, R70, RZ, 0x3c, !PT ;  /* 0x000000464747c212 */ /* 0x000fe400078e3cff */
[----:B------:R-:W-:Y:S02]  /*e8e0*/  @!P0 LOP3.LUT R62, R63, R62, RZ, 0x3c, !PT ;  /* 0x0000003e3f3e8212 */ /* 0x000fe400078e3cff */
[----:B------:R-:W-:Y:S02]  /*e8f0*/  @!P4 LOP3.LUT R70, R71, R70, RZ, 0x3c, !PT ;  /* 0x000000464746c212 */ /* 0x000fe400078e3cff */
[----:B------:R-:W-:Y:S02]  /*e900*/  @!P0 LOP3.LUT R63, R63, R62, RZ, 0x3c, !PT ;  /* 0x0000003e3f3f8212 */ /* 0x000fe400078e3cff */
[----:B------:R-:W-:-:S03]  /*e910*/  @!P4 LOP3.LUT R71, R71, R70, RZ, 0x3c, !PT ;  /* 0x000000464747c212 */ /* 0x000fc600078e3cff */
[----:B------:R-:W3:Y:S04]  /*e920*/  @!P0 LDG.E.U8 R61, desc[UR22][R62.64] ;  /* 0x000000163e3d8981 */ /* 0x000ee8000c1e1100 */
[----:B------:R-:W3:Y:S04]  /*e930*/  @!P4 LDG.E.U8 R60, desc[UR22][R70.64] ;  /* 0x00000016463cc981 */ /* 0x000ee8000c1e1100 */
[----:B--2---:R1:W-:Y:S04]  /*e940*/  STL [R1+0x7c4], R64 ;  /* 0x0007c44001007387 */ /* 0x0043e80000100800 */
[----:B-1----:R-:W2:Y:S04]  /*e950*/  LDL R64, [R1+0xa0c] ;  /* 0x000a0c0001407983 */ /* 0x002ea80000100800 */
[----:B------:R1:W-:Y:S04]  /*e960*/  STL [R1+0x7c8], R65 ;  /* 0x0007c84101007387 */ /* 0x0003e80000100800 */
[----:B-1----:R-:W2:Y:S04]  /*e970*/  LDL R65, [R1+0xa10] ;  /* 0x000a100001417983 */ /* 0x002ea80000100800 */
[----:B------:R-:W2:Y:S04]  /*e980*/  LDL.LU.64 R72, [R1+0x1198] ;  /* 0x0011980001487983 */ /* 0x000ea80000300a00 */
[----:B----4-:R1:W-:Y:S04]  /*e990*/  STL [R1+0x7c0], R66 ;  /* 0x0007c04201007387 */ /* 0x0103e80000100800 */
[----:B------:R-:W4:Y:S01]  /*e9a0*/  LDL R67, [R1+0xa50] ;  /* 0x000a500001437983 */ /* 0x000f220000100800 */
[----:B------:R-:W-:-:S03]  /*e9b0*/  VIADD R92, R24, 0xffffffe6 ;  /* 0xffffffe6185c7836 */ /* 0x000fc60000000000 */
[----:B------:R-:W4:Y:S04]  /*e9c0*/  LDL R62, [R1+0xa8c] ;  /* 0x000a8c00013e7983 */ /* 0x000f280000100800 */
[----:B-1----:R-:W4:Y:S01]  /*e9d0*/  LDL R66, [R1+0xa4c] ;  /* 0x000a4c0001427983 */ /* 0x002f220000100800 */
[----:B------:R-:W-:Y:S01]  /*e9e0*/  ISETP.GE.U32.AND P6, PT, R92, 0x7fffffa7, PT ;  /* 0x7fffffa75c00780c */ /* 0x000fe20003fc6070 */
[----:B------:R-:W-:Y:S02]  /*e9f0*/  VIADD R92, R24, 0xffffffde ;  /* 0xffffffde185c7836 */ /* 0x000fe40000000000 */
[----:B------:R-:W4:Y:S03]  /*ea00*/  LDL R63, [R1+0xa90] ;  /* 0x000a9000013f7983 */ /* 0x000f260000100800 */
[----:B------:R-:W-:Y:S01]  /*ea10*/  ISETP.GE.U32.AND P0, PT, R92, 0x7fffff9f, PT ;  /* 0x7fffff9f5c00780c */ /* 0x000fe20003f06070 */
[----:B------:R-:W-:Y:S01]  /*ea20*/  VIADD R92, R24, 0xffffffd6 ;  /* 0xffffffd6185c7836 */ /* 0x000fe20000000000 */
[----:B------:R-:W4:Y:S04]  /*ea30*/  LDL.LU.64 R70, [R1+0x1190] ;  /* 0x0011900001467983 */ /* 0x000f280000300a00 */
[----:B------:R-:W-:-:S02]  /*ea40*/  ISETP.GE.U32.AND P4, PT, R92, 0x7fffff97, PT ;  /* 0x7fffff975c00780c */ /* 0x000fc40003f86070 */
[----:B------:R-:W-:Y:S02]  /*ea50*/  PRMT R54, RZ, 0x7610, R54 ;  /* 0x00007610ff367816 */ /* 0x000fe40000000036 */
[----:B------:R-:W-:Y:S01]  /*ea60*/  PRMT R55, RZ, 0x7610, R55 ;  /* 0x00007610ff377816 */ /* 0x000fe20000000037 */
[----:B---3--:R1:W-:Y:S04]  /*ea70*/  STL [R1+0x7a8], R60 ;  /* 0x0007a83c01007387 */ /* 0x0083e80000100800 */
[----:B-1----:R-:W3:Y:S04]  /*ea80*/  LDL R60, [R1+0xacc] ;  /* 0x000acc00013c7983 */ /* 0x002ee80000100800 */
[----:B------:R1:W-:Y:S04]  /*ea90*/  STL [R1+0x7bc], R61 ;  /* 0x0007bc3d01007387 */ /* 0x0003e80000100800 */
[----:B-1----:R-:W3:Y:S01]  /*eaa0*/  LDL R61, [R1+0xad0] ;  /* 0x000ad000013d7983 */ /* 0x002ee20000100800 */
[----:B--2---:R-:W-:-:S04]  /*eab0*/  @!P0 LOP3.LUT R65, R65, R64, RZ, 0x3c, !PT ;  /* 0x0000004041418212 */ /* 0x004fc800078e3cff */
[----:B------:R-:W-:-:S04]  /*eac0*/  @!P0 LOP3.LUT R64, R65, R64, RZ, 0x3c, !PT ;  /* 0x0000004041408212 */ /* 0x000fc800078e3cff */
[----:B------:R-:W-:-:S05]  /*ead0*/  @!P0 LOP3.LUT R65, R65, R64, RZ, 0x3c, !PT ;  /* 0x0000004041418212 */ /* 0x000fca00078e3cff */
[----:B------:R-:W2:Y:S01]  /*eae0*/  @!P0 LDG.E.U8 R55, desc[UR22][R64.64] ;  /* 0x0000001640378981 */ /* 0x000ea2000c1e1100 */
[----:B----4-:R-:W-:-:S04]  /*eaf0*/  @!P4 LOP3.LUT R67, R67, R66, RZ, 0x3c, !PT ;  /* 0x000000424343c212 */ /* 0x010fc800078e3cff */
[----:B------:R-:W-:-:S04]  /*eb00*/  @!P4 LOP3.LUT R66, R67, R66, RZ, 0x3c, !PT ;  /* 0x000000424342c212 */ /* 0x000fc800078e3cff */
[----:B------:R-:W-:-:S05]  /*eb10*/  @!P4 LOP3.LUT R67, R67, R66, RZ, 0x3c, !PT ;  /* 0x000000424343c212 */ /* 0x000fca00078e3cff */
[----:B------:R-:W4:Y:S01]  /*eb20*/  @!P4 LDG.E.U8 R54, desc[UR22][R66.64] ;  /* 0x000000164236c981 */ /* 0x000f22000c1e1100 */
[----:B------:R-:W-:-:S04]  /*eb30*/  @!P6 LOP3.LUT R69, R69, R68, RZ, 0x3c, !PT ;  /* 0x000000444545e212 */ /* 0x000fc800078e3cff */
[C---:B------:R-:W-:Y:S02]  /*eb40*/  @!P6 LOP3.LUT R68, R69.reuse, R68, RZ, 0x3c, !PT ;  /* 0x000000444544e212 */ /* 0x040fe400078e3cff */
[----:B------:R-:W-:Y:S02]  /*eb50*/  PRMT R59, RZ, 0x7610, R59 ;  /* 0x00007610ff3b7816 */ /* 0x000fe4000000003b */
[----:B------:R-:W-:Y:S01]  /*eb60*/  @!P6 LOP3.LUT R69, R69, R68, RZ, 0x3c, !PT ;  /* 0x000000444545e212 */ /* 0x000fe200078e3cff */
[----:B------:R-:W-:-:S04]  /*eb70*/  VIADD R92, R24, 0xffffffce ;  /* 0xffffffce185c7836 */ /* 0x000fc80000000000 */
[----:B------:R-:W2:Y:S01]  /*eb80*/  @!P6 LDG.E.U8 R59, desc[UR22][R68.64] ;  /* 0x00000016443be981 */ /* 0x000ea2000c1e1100 */
[----:B------:R-:W-:Y:S01]  /*eb90*/  ISETP.GE.U32.AND P6, PT, R92, 0x7fffff8f, PT ;  /* 0x7fffff8f5c00780c */ /* 0x000fe20003fc6070 */
[----:B------:R-:W-:Y:S02]  /*eba0*/  VIADD R92, R24, 0xffffffc6 ;  /* 0xffffffc6185c7836 */ /* 0x000fe40000000000 */
[----:B------:R-:W2:Y:S04]  /*ebb0*/  LDL.LU.64 R68, [R1+0x1188] ;  /* 0x0011880001447983 */ /* 0x000ea80000300a00 */
[----:B------:R-:W2:Y:S04]  /*ebc0*/  LDL R64, [R1+0x10c] ;  /* 0x00010c0001407983 */ /* 0x000ea80000100800 */
[----:B------:R-:W2:Y:S01]  /*ebd0*/  LDL R65, [R1+0x110] ;  /* 0x0001100001417983 */ /* 0x000ea20000100800 */
[----:B------:R-:W-:-:S02]  /*ebe0*/  ISETP.GE.U32.AND P0, PT, R92, 0x7fffff87, PT ;  /* 0x7fffff875c00780c */ /* 0x000fc40003f06070 */
[-C--:B------:R-:W-:Y:S01]  /*ebf0*/  @!P6 LOP3.LUT R63, R63, R62.reuse, RZ, 0x3c, !PT ;  /* 0x0000003e3f3fe212 */ /* 0x080fe200078e3cff */
[----:B------:R-:W2:Y:S03]  /*ec00*/  LDL.LU.64 R66, [R1+0x1180] ;  /* 0x0011800001427983 */ /* 0x000ea60000300a00 */
[C---:B------:R-:W-:Y:S02]  /*ec10*/  @!P6 LOP3.LUT R62, R63.reuse, R62, RZ, 0x3c, !PT ;  /* 0x0000003e3f3ee212 */ /* 0x040fe400078e3cff */
[----:B------:R-:W-:Y:S02]  /*ec20*/  PRMT R57, RZ, 0x7610, R57 ;  /* 0x00007610ff397816 */ /* 0x000fe40000000039 */
[----:B------:R-:W-:Y:S02]  /*ec30*/  @!P6 LOP3.LUT R63, R63, R62, RZ, 0x3c, !PT ;  /* 0x0000003e3f3fe212 */ /* 0x000fe400078e3cff */
[----:B------:R-:W-:-:S03]  /*ec40*/  PRMT R56, RZ, 0x7610, R56 ;  /* 0x00007610ff387816 */ /* 0x000fc60000000038 */
[----:B------:R-:W2:Y:S01]  /*ec50*/  @!P6 LDG.E.U8 R57, desc[UR22][R62.64] ;  /* 0x000000163e39e981 */ /* 0x000ea2000c1e1100 */
[----:B---3--:R-:W-:-:S04]  /*ec60*/  @!P0 LOP3.LUT R61, R61, R60, RZ, 0x3c, !PT ;  /* 0x0000003c3d3d8212 */ /* 0x008fc800078e3cff */
[----:B------:R-:W-:-:S04]  /*ec70*/  @!P0 LOP3.LUT R60, R61, R60, RZ, 0x3c, !PT ;  /* 0x0000003c3d3c8212 */ /* 0x000fc800078e3cff */
[----:B------:R-:W-:-:S05]  /*ec80*/  @!P0 LOP3.LUT R61, R61, R60, RZ, 0x3c, !PT ;  /* 0x0000003c3d3d8212 */ /* 0x000fca00078e3cff */
[----:B------:R-:W3:Y:S04]  /*ec90*/  @!P0 LDG.E.U8 R56, desc[UR22][R60.64] ;  /* 0x000000163c388981 */ /* 0x000ee8000c1e1100 */
[----:B----4-:R1:W-:Y:S04]  /*eca0*/  STL [R1+0x79c], R54 ;  /* 0x00079c3601007387 */ /* 0x0103e80000100800 */
[----:B-1----:R-:W4:Y:S04]  /*ecb0*/  LDL R54, [R1+0x14c] ;  /* 0x00014c0001367983 */ /* 0x002f280000100800 */
[----:B--2---:R1:W-:Y:S04]  /*ecc0*/  STL [R1+0x7a0], R55 ;  /* 0x0007a03701007387 */ /* 0x0043e80000100800 */
[----:B------:R-:W2:Y:S04]  /*ecd0*/  LDL R62, [R1+0x994] ;  /* 0x00099400013e7983 */ /* 0x000ea80000100800 */
[----:B------:R-:W2:Y:S04]  /*ece0*/  LDL R63, [R1+0x998] ;  /* 0x00099800013f7983 */ /* 0x000ea80000100800 */
[----:B-1----:R-:W4:Y:S01]  /*ecf0*/  LDL R55, [R1+0x150] ;  /* 0x0001500001377983 */ /* 0x002f220000100800 */
[----:B------:R-:W-:-:S05]  /*ed00*/  VIADD R92, R24, 0xfffffffd ;  /* 0xfffffffd185c7836 */ /* 0x000fca0000000000 */
[----:B------:R-:W-:Y:S01]  /*ed10*/  ISETP.GE.U32.AND P4, PT, R92, 0x7fffffbe, PT ;  /* 0x7fffffbe5c00780c */ /* 0x000fe20003f86070 */
[----:B------:R-:W-:Y:S01]  /*ed20*/  VIADD R92, R24, 0xfffffff5 ;  /* 0xfffffff5185c7836 */ /* 0x000fe20000000000 */
[----:B------:R-:W-:-:S11]  /*ed30*/  PRMT R58, RZ, 0x7610, R58 ;  /* 0x00007610ff3a7816 */ /* 0x000fd6000000003a */
[----:B------:R-:W-:-:S04]  /*ed40*/  @!P4 LOP3.LUT R65, R65, R64, RZ, 0x3c, !PT ;  /* 0x000000404141c212 */ /* 0x000fc800078e3cff */
[C---:B------:R-:W-:Y:S02]  /*ed50*/  @!P4 LOP3.LUT R64, R65.reuse, R64, RZ, 0x3c, !PT ;  /* 0x000000404140c212 */ /* 0x040fe400078e3cff */
[----:B------:R-:W-:Y:S02]  /*ed60*/  ISETP.GE.U32.AND P6, PT, R92, 0x7fffffb6, PT ;  /* 0x7fffffb65c00780c */ /* 0x000fe40003fc6070 */
[----:B------:R-:W-:Y:S01]  /*ed70*/  @!P4 LOP3.LUT R65, R65, R64, RZ, 0x3c, !PT ;  /* 0x000000404141c212 */ /* 0x000fe200078e3cff */
[----:B------:R-:W-:-:S04]  /*ed80*/  VIADD R92, R24, 0xffffffed ;  /* 0xffffffed185c7836 */ /* 0x000fc80000000000 */
[----:B------:R-:W2:Y:S01]  /*ed90*/  @!P4 LDG.E.U8 R58, desc[UR22][R64.64] ;  /* 0x00000016403ac981 */ /* 0x000ea2000c1e1100 */
[----:B------:R-:W-:-:S03]  /*eda0*/  ISETP.GE.U32.AND P0, PT, R92, 0x7fffffae, PT ;  /* 0x7fffffae5c00780c */ /* 0x000fc60003f06070 */
[----:B------:R-:W-:Y:S04]  /*edb0*/  STL [R1+0x7a4], R59 ;  /* 0x0007a43b01007387 */ /* 0x000fe80000100800 */
[----:B------:R-:W2:Y:S04]  /*edc0*/  LDL R60, [R1+0x9d4] ;  /* 0x0009d400013c7983 */ /* 0x000ea80000100800 */
[----:B------:R-:W2:Y:S01]  /*edd0*/  LDL R61, [R1+0x9d8] ;  /* 0x0009d800013d7983 */ /* 0x000ea20000100800 */
[----:B------:R-:W-:-:S03]  /*ede0*/  PRMT R52, RZ, 0x7610, R52 ;  /* 0x00007610ff347816 */ /* 0x000fc60000000034 */
[----:B---3--:R1:W-:Y:S01]  /*edf0*/  STL [R1+0x784], R56 ;  /* 0x0007843801007387 */ /* 0x0083e20000100800 */
[----:B------:R-:W-:-:S03]  /*ee00*/  PRMT R53, RZ, 0x7610, R53 ;  /* 0x00007610ff357816 */ /* 0x000fc60000000035 */
[----:B-1----:R-:W3:Y:S04]  /*ee10*/  LDL R56, [R1+0xa14] ;  /* 0x000a140001387983 */ /* 0x002ee80000100800 */
[----:B------:R1:W-:Y:S04]  /*ee20*/  STL [R1+0x788], R57 ;  /* 0x0007883901007387 */ /* 0x0003e80000100800 */
[----:B-1----:R-:W3:Y:S01]  /*ee30*/  LDL R57, [R1+0xa18] ;  /* 0x000a180001397983 */ /* 0x002ee20000100800 */
[----:B----4-:R-:W-:Y:S01]  /*ee40*/  @!P6 LOP3.LUT R55, R55, R54, RZ, 0x3c, !PT ;  /* 0x000000363737e212 */ /* 0x010fe200078e3cff */
[----:B------:R-:W-:Y:S01]  /*ee50*/  VIADD R92, R24, 0xffffffe5 ;  /* 0xffffffe5185c7836 */ /* 0x000fe20000000000 */
[----:B--2---:R-:W-:Y:S01]  /*ee60*/  @!P0 LOP3.LUT R63, R63, R62, RZ, 0x3c, !PT ;  /* 0x0000003e3f3f8212 */ /* 0x004fe200078e3cff */
[----:B------:R-:W2:Y:S01]  /*ee70*/  LDL.LU.64 R64, [R1+0x1178] ;  /* 0x0011780001407983 */ /* 0x000ea20000300a00 */
[----:B------:R-:W-:-:S02]  /*ee80*/  @!P6 LOP3.LUT R54, R55, R54, RZ, 0x3c, !PT ;  /* 0x000000363736e212 */ /* 0x000fc400078e3cff */
[----:B------:R-:W-:Y:S02]  /*ee90*/  @!P0 LOP3.LUT R62, R63, R62, RZ, 0x3c, !PT ;  /* 0x0000003e3f3e8212 */ /* 0x000fe400078e3cff */
[----:B------:R-:W-:Y:S02]  /*eea0*/  @!P6 LOP3.LUT R55, R55, R54, RZ, 0x3c, !PT ;  /* 0x000000363737e212 */ /* 0x000fe400078e3cff */
[----:B------:R-:W-:-:S03]  /*eeb0*/  @!P0 LOP3.LUT R63, R63, R62, RZ, 0x3c, !PT ;  /* 0x0000003e3f3f8212 */ /* 0x000fc600078e3cff */
[----:B------:R-:W4:Y:S04]  /*eec0*/  @!P6 LDG.E.U8 R53, desc[UR22][R54.64] ;  /* 0x000000163635e981 */ /* 0x000f28000c1e1100 */
[----:B------:R-:W2:Y:S01]  /*eed0*/  @!P0 LDG.E.U8 R52, desc[UR22][R62.64] ;  /* 0x000000163e348981 */ /* 0x000ea2000c1e1100 */
[----:B------:R-:W-:Y:S01]  /*eee0*/  ISETP.GE.U32.AND P4, PT, R92, 0x7fffffa6, PT ;  /* 0x7fffffa65c00780c */ /* 0x000fe20003f86070 */
[----:B------:R-:W-:Y:S02]  /*eef0*/  VIADD R92, R24, 0xffffffdd ;  /* 0xffffffdd185c7836 */ /* 0x000fe40000000000 */
[----:B------:R1:W-:Y:S04]  /*ef00*/  STL [R1+0x780], R58 ;  /* 0x0007803a01007387 */ /* 0x0003e80000100800 */
[----:B------:R-:W4:Y:S01]  /*ef10*/  LDL R59, [R1+0xa58] ;  /* 0x000a5800013b7983 */ /* 0x000f220000100800 */
[----:B------:R-:W-:-:S03]  /*ef20*/  ISETP.GE.U32.AND P6, PT, R92, 0x7fffff9e, PT ;  /* 0x7fffff9e5c00780c */ /* 0x000fc60003fc6070 */
[----:B------:R-:W4:Y:S04]  /*ef30*/  LDL R54, [R1+0xa94] ;  /* 0x000a940001367983 */ /* 0x000f280000100800 */
[----:B-1----:R-:W4:Y:S01]  /*ef40*/  LDL R58, [R1+0xa54] ;  /* 0x000a5400013a7983 */ /* 0x002f220000100800 */
[----:B------:R-:W-:-:S03]  /*ef50*/  @!P4 LOP3.LUT R61, R61, R60, RZ, 0x3c, !PT ;  /* 0x0000003c3d3dc212 */ /* 0x000fc600078e3cff */
[----:B------:R-:W4:Y:S01]  /*ef60*/  LDL R55, [R1+0xa98] ;  /* 0x000a980001377983 */ /* 0x000f220000100800 */
[C---:B------:R-:W-:Y:S02]  /*ef70*/  @!P4 LOP3.LUT R60, R61.reuse, R60, RZ, 0x3c, !PT ;  /* 0x0000003c3d3cc212 */ /* 0x040fe400078e3cff */
[----:B------:R-:W-:Y:S01]  /*ef80*/  PRMT R51, RZ, 0x7610, R51 ;  /* 0x00007610ff337816 */ /* 0x000fe20000000033 */
[----:B------:R-:W4:Y:S01]  /*ef90*/  LDL.LU.64 R62, [R1+0x1170] ;  /* 0x00117000013e7983 */ /* 0x000f220000300a00 */
[----:B------:R-:W-:Y:S02]  /*efa0*/  @!P4 LOP3.LUT R61, R61, R60, RZ, 0x3c, !PT ;  /* 0x0000003c3d3dc212 */ /* 0x000fe400078e3cff */
[----:B------:R-:W-:-:S03]  /*efb0*/  PRMT R47, RZ, 0x7610, R47 ;  /* 0x00007610ff2f7816 */ /* 0x000fc6000000002f */
[----:B------:R-:W4:Y:S01]  /*efc0*/  @!P4 LDG.E.U8 R51, desc[UR22][R60.64] ;  /* 0x000000163c33c981 */ /* 0x000f22000c1e1100 */
[----:B---3--:R-:W-:-:S04]  /*efd0*/  @!P6 LOP3.LUT R57, R57, R56, RZ, 0x3c, !PT ;  /* 0x000000383939e212 */ /* 0x008fc800078e3cff */
[----:B------:R-:W-:-:S04]  /*efe0*/  @!P6 LOP3.LUT R56, R57, R56, RZ, 0x3c, !PT ;  /* 0x000000383938e212 */ /* 0x000fc800078e3cff */
[----:B------:R-:W-:-:S05]  /*eff0*/  @!P6 LOP3.LUT R57, R57, R56, RZ, 0x3c, !PT ;  /* 0x000000383939e212 */ /* 0x000fca00078e3cff */
[----:B------:R1:W3:Y:S04]  /*f000*/  @!P6 LDG.E.U8 R47, desc[UR22][R56.64] ;  /* 0x00000016382fe981 */ /* 0x0002e8000c1e1100 */
[----:B--2---:R2:W-:Y:S04]  /*f010*/  STL [R1+0x768], R52 ;  /* 0x0007683401007387 */ /* 0x0045e80000100800 */
[----:B--2---:R-:W2:Y:S04]  /*f020*/  LDL R52, [R1+0xad4] ;  /* 0x000ad40001347983 */ /* 0x004ea80000100800 */
[----:B----4-:R4:W-:Y:S04]  /*f030*/  STL [R1+0x77c], R53 ;  /* 0x00077c3501007387 */ /* 0x0109e80000100800 */
[----:B----4-:R-:W2:Y:S04]  /*f040*/  LDL R53, [R1+0xad8] ;  /* 0x000ad80001357983 */ /* 0x010ea80000100800 */
[----:B------:R-:W4:Y:S04]  /*f050*/  LDL.LU.64 R60, [R1+0x1168] ;  /* 0x00116800013c7983 */ /* 0x000f280000300a00 */
[----:B------:R-:W1:Y:S04]  /*f060*/  LDL R56, [R1+0x114] ;  /* 0x0001140001387983 */ /* 0x000e680000100800 */
[----:B------:R-:W1:Y:S01]  /*f070*/  LDL R57, [R1+0x118] ;  /* 0x0001180001397983 */ /* 0x000e620000100800 */
        /* <DEDUP_REMOVED lines=9> */
[----:B------:R-:W3:Y:S01]  /*f110*/  @!P0 LDG.E.U8 R46, desc[UR22][R58.64] ;  /* 0x000000163a2e8981 */ /* 0x000ee2000c1e1100 */
[----:B------:R-:W-:Y:S01]  /*f120*/  ISETP.GE.U32.AND P6, PT, R92, 0x7fffff86, PT ;  /* 0x7fffff865c00780c */ /* 0x000fe20003fc6070 */
[----:B------:R-:W-:-:S05]  /*f130*/  VIADD R92, R24, 0xfffffffc ;  /* 0xfffffffc185c7836 */ /* 0x000fca0000000000 */
[----:B------:R-:W-:Y:S02]  /*f140*/  ISETP.GE.U32.AND P0, PT, R92, 0x7fffffbd, PT ;  /* 0x7fffffbd5c00780c */ /* 0x000fe40003f06070 */
[-C--:B------:R-:W-:Y:S01]  /*f150*/  @!P4 LOP3.LUT R55, R55, R54.reuse, RZ, 0x3c, !PT ;  /* 0x000000363737c212 */ /* 0x080fe200078e3cff */
[----:B------:R-:W4:Y:S01]  /*f160*/  LDL.LU.64 R58, [R1+0x1160] ;  /* 0x00116000013a7983 */ /* 0x000f220000300a00 */
[----:B------:R-:W-:Y:S02]  /*f170*/  PRMT R48, RZ, 0x7610, R48 ;  /* 0x00007610ff307816 */ /* 0x000fe40000000030 */
[C---:B------:R-:W-:Y:S02]  /*f180*/  @!P4 LOP3.LUT R54, R55.reuse, R54, RZ, 0x3c, !PT ;  /* 0x000000363736c212 */ /* 0x040fe400078e3cff */
[----:B------:R-:W-:Y:S02]  /*f190*/  PRMT R49, RZ, 0x7610, R49 ;  /* 0x00007610ff317816 */ /* 0x000fe40000000031 */
[----:B------:R-:W-:-:S02]  /*f1a0*/  @!P4 LOP3.LUT R55, R55, R54, RZ, 0x3c, !PT ;  /* 0x000000363737c212 */ /* 0x000fc400078e3cff */
[----:B------:R-:W-:-:S03]  /*f1b0*/  PRMT R50, RZ, 0x7610, R50 ;  /* 0x00007610ff327816 */ /* 0x000fc60000000032 */
[----:B------:R-:W4:Y:S01]  /*f1c0*/  @!P4 LDG.E.U8 R49, desc[UR22][R54.64] ;  /* 0x000000163631c981 */ /* 0x000f22000c1e1100 */
[----:B--2---:R-:W-:-:S04]  /*f1d0*/  @!P6 LOP3.LUT R53, R53, R52, RZ, 0x3c, !PT ;  /* 0x000000343535e212 */ /* 0x004fc800078e3cff */
[----:B------:R-:W-:-:S04]  /*f1e0*/  @!P6 LOP3.LUT R52, R53, R52, RZ, 0x3c, !PT ;  /* 0x000000343534e212 */ /* 0x000fc800078e3cff */
[----:B------:R-:W-:Y:S02]  /*f1f0*/  @!P6 LOP3.LUT R53, R53, R52, RZ, 0x3c, !PT ;  /* 0x000000343535e212 */ /* 0x000fe400078e3cff */
[----:B-1----:R-:W-:-:S03]  /*f200*/  @!P0 LOP3.LUT R57, R57, R56, RZ, 0x3c, !PT ;  /* 0x0000003839398212 */ /* 0x002fc600078e3cff */
[----:B------:R-:W2:Y:S01]  /*f210*/  @!P6 LDG.E.U8 R48, desc[UR22][R52.64] ;  /* 0x000000163430e981 */ /* 0x000ea2000c1e1100 */
[----:B------:R-:W-:-:S04]  /*f220*/  @!P0 LOP3.LUT R56, R57, R56, RZ, 0x3c, !PT ;  /* 0x0000003839388212 */ /* 0x000fc800078e3cff */
[----:B------:R-:W-:-:S05]  /*f230*/  @!P0 LOP3.LUT R57, R57, R56, RZ, 0x3c, !PT ;  /* 0x0000003839398212 */ /* 0x000fca00078e3cff */
[----:B------:R-:W4:Y:S04]  /*f240*/  @!P0 LDG.E.U8 R50, desc[UR22][R56.64] ;  /* 0x0000001638328981 */ /* 0x000f28000c1e1100 */
[----:B---3--:R1:W-:Y:S04]  /*f250*/  STL [R1+0x75c], R46 ;  /* 0x00075c2e01007387 */ /* 0x0083e80000100800 */
[----:B-1----:R-:W3:Y:S04]  /*f260*/  LDL R46, [R1+0x154] ;  /* 0x00015400012e7983 */ /* 0x002ee80000100800 */
[----:B------:R1:W-:Y:S04]  /*f270*/  STL [R1+0x760], R47 ;  /* 0x0007602f01007387 */ /* 0x0003e80000100800 */
[----:B------:R-:W3:Y:S04]  /*f280*/  LDL R54, [R1+0x99c] ;  /* 0x00099c0001367983 */ /* 0x000ee80000100800 */
[----:B------:R-:W3:Y:S04]  /*f290*/  LDL R55, [R1+0x9a0] ;  /* 0x0009a00001377983 */ /* 0x000ee80000100800 */
[----:B-1----:R-:W3:Y:S04]  /*f2a0*/  LDL R47, [R1+0x158] ;  /* 0x00015800012f7983 */ /* 0x002ee80000100800 */
[----:B------:R-:W-:Y:S04]  /*f2b0*/  STL [R1+0x764], R51 ;  /* 0x0007643301007387 */ /* 0x000fe80000100800 */
[----:B------:R-:W3:Y:S04]  /*f2c0*/  LDL R52, [R1+0x9dc] ;  /* 0x0009dc0001347983 */ /* 0x000ee80000100800 */
[----:B------:R-:W3:Y:S04]  /*f2d0*/  LDL R53, [R1+0x9e0] ;  /* 0x0009e00001357983 */ /* 0x000ee80000100800 */
[----:B--2---:R1:W-:Y:S04]  /*f2e0*/  STL [R1+0x744], R48 ;  /* 0x0007443001007387 */ /* 0x0043e80000100800 */
[----:B-1----:R-:W2:Y:S04]  /*f2f0*/  LDL R48, [R1+0xa1c] ;  /* 0x000a1c0001307983 */ /* 0x002ea80000100800 */
[----:B----4-:R1:W-:Y:S04]  /*f300*/  STL [R1+0x748], R49 ;  /* 0x0007483101007387 */ /* 0x0103e80000100800 */
[----:B-1----:R-:W2:Y:S04]  /*f310*/  LDL R49, [R1+0xa20] ;  /* 0x000a200001317983 */ /* 0x002ea80000100800 */
[----:B------:R-:W4:Y:S04]  /*f320*/  LDL.LU.64 R56, [R1+0x1158] ;  /* 0x0011580001387983 */ /* 0x000f280000300a00 */
[----:B------:R1:W-:Y:S04]  /*f330*/  STL [R1+0x740], R50 ;  /* 0x0007403201007387 */ /* 0x0003e80000100800 */
[----:B------:R-:W4:Y:S04]  /*f340*/  LDL R51, [R1+0xa60] ;  /* 0x000a600001337983 */ /* 0x000f280000100800 */
[----:B-1----:R-:W4:Y:S01]  /*f350*/  LDL R50, [R1+0xa5c] ;  /* 0x000a5c0001327983 */ /* 0x002f220000100800 */
[----:B------:R-:W-:-:S05]  /*f360*/  VIADD R92, R24, 0xfffffff4 ;  /* 0xfffffff4185c7836 */ /* 0x000fca0000000000 */
[----:B------:R-:W-:Y:S01]  /*f370*/  ISETP.GE.U32.AND P4, PT, R92, 0x7fffffb5, PT ;  /* 0x7fffffb55c00780c */ /* 0x000fe20003f86070 */
[----:B------:R-:W-:-:S05]  /*f380*/  VIADD R92, R24, 0xffffffec ;  /* 0xffffffec185c7836 */ /* 0x000fca0000000000 */
[----:B------:R-:W-:Y:S01]  /*f390*/  ISETP.GE.U32.AND P6, PT, R92, 0x7fffffad, PT ;  /* 0x7fffffad5c00780c */ /* 0x000fe20003fc6070 */
[----:B------:R-:W-:-:S06]  /*f3a0*/  VIADD R92, R24, 0xffffffe4 ;  /* 0xffffffe4185c7836 */ /* 0x000fcc0000000000 */
[----:B---3--:R-:W-:-:S04]  /*f3b0*/  @!P4 LOP3.LUT R47, R47, R46, RZ, 0x3c, !PT ;  /* 0x0000002e2f2fc212 */ /* 0x008fc800078e3cff */
[----:B------:R-:W-:Y:S02]  /*f3c0*/  @!P4 LOP3.LUT R46, R47, R46, RZ, 0x3c, !PT ;  /* 0x0000002e2f2ec212 */ /* 0x000fe400078e3cff */
[----:B------:R-:W-:Y:S02]  /*f3d0*/  @!P6 LOP3.LUT R55, R55, R54, RZ, 0x3c, !PT ;  /* 0x000000363737e212 */ /* 0x000fe400078e3cff */
[----:B------:R-:W-:Y:S02]  /*f3e0*/  PRMT R45, RZ, 0x7610, R45 ;  /* 0x00007610ff2d7816 */ /* 0x000fe4000000002d */
[----:B------:R-:W-:Y:S01]  /*f3f0*/  ISETP.GE.U32.AND P0, PT, R92, 0x7fffffa5, PT ;  /* 0x7fffffa55c00780c */ /* 0x000fe20003f06070 */
[----:B------:R-:W-:Y:S01]  /*f400*/  VIADD R92, R24, 0xffffffdc ;  /* 0xffffffdc185c7836 */ /* 0x000fe20000000000 */
[----:B------:R-:W-:Y:S02]  /*f410*/  @!P4 LOP3.LUT R47, R47, R46, RZ, 0x3c, !PT ;  /* 0x0000002e2f2fc212 */ /* 0x000fe400078e3cff */
[----:B------:R-:W-:-:S02]  /*f420*/  @!P6 LOP3.LUT R54, R55, R54, RZ, 0x3c, !PT ;  /* 0x000000363736e212 */ /* 0x000fc400078e3cff */
[----:B------:R-:W-:Y:S01]  /*f430*/  PRMT R44, RZ, 0x7610, R44 ;  /* 0x00007610ff2c7816 */ /* 0x000fe2000000002c */
[----:B------:R1:W3:Y:S01]  /*f440*/  @!P4 LDG.E.U8 R45, desc[UR22][R46.64] ;  /* 0x000000162e2dc981 */ /* 0x0002e2000c1e1100 */
[----:B------:R-:W-:Y:S01]  /*f450*/  ISETP.GE.U32.AND P4, PT, R92, 0x7fffff9d, PT ;  /* 0x7fffff9d5c00780c */ /* 0x000fe20003f86070 */
[----:B------:R-:W-:Y:S01]  /*f460*/  VIADD R92, R24, 0xffffffd4 ;  /* 0xffffffd4185c7836 */ /* 0x000fe20000000000 */
[----:B------:R-:W-:-:S05]  /*f470*/  @!P6 LOP3.LUT R55, R55, R54, RZ, 0x3c, !PT ;  /* 0x000000363737e212 */ /* 0x000fca00078e3cff */
[----:B------:R-:W3:Y:S04]  /*f480*/  @!P6 LDG.E.U8 R44, desc[UR22][R54.64] ;  /* 0x00000016362ce981 */ /* 0x000ee8000c1e1100 */
[----:B------:R-:W1:Y:S04]  /*f490*/  LDL R46, [R1+0xa9c] ;  /* 0x000a9c00012e7983 */ /* 0x000e680000100800 */
[----:B------:R-:W1:Y:S01]  /*f4a0*/  LDL R47, [R1+0xaa0] ;  /* 0x000aa000012f7983 */ /* 0x000e620000100800 */
[----:B------:R-:W-:Y:S02]  /*f4b0*/  ISETP.GE.U32.AND P6, PT, R92, 0x7fffff95, PT ;  /* 0x7fffff955c00780c */ /* 0x000fe40003fc6070 */
[----:B------:R-:W-:Y:S01]  /*f4c0*/  PRMT R38, RZ, 0x7610, R38 ;  /* 0x00007610ff267816 */ /* 0x000fe20000000026 */
[----:B------:R-:W3:Y:S01]  /*f4d0*/  LDL.LU.64 R54, [R1+0x1150] ;  /* 0x0011500001367983 */ /* 0x000ee20000300a00 */
[----:B------:R-:W-:-:S02]  /*f4e0*/  PRMT R39, RZ, 0x7610, R39 ;  /* 0x00007610ff277816 */ /* 0x000fc40000000027 */
        /* <DEDUP_REMOVED lines=10> */
[----:B------:R-:W-:Y:S01]  /*f590*/  PRMT R43, RZ, 0x7610, R43 ;  /* 0x00007610ff2b7816 */ /* 0x000fe2000000002b */
[----:B------:R-:W-:Y:S01]  /*f5a0*/  VIADD R92, R24, 0xffffffcc ;  /* 0xffffffcc185c7836 */ /* 0x000fe20000000000 */
[----:B------:R-:W-:-:S05]  /*f5b0*/  @!P0 LOP3.LUT R53, R53, R52, RZ, 0x3c, !PT ;  /* 0x0000003435358212 */ /* 0x000fca00078e3cff */
[----:B------:R-:W2:Y:S01]  /*f5c0*/  @!P0 LDG.E.U8 R43, desc[UR22][R52.64] ;  /* 0x00000016342b8981 */ /* 0x000ea2000c1e1100 */
[----:B------:R-:W-:Y:S02]  /*f5d0*/  ISETP.GE.U32.AND P0, PT, R92, 0x7fffff8d, PT ;  /* 0x7fffff8d5c00780c */ /* 0x000fe40003f06070 */
[----:B------:R-:W-:-:S11]  /*f5e0*/  PRMT R42, RZ, 0x7610, R42 ;  /* 0x00007610ff2a7816 */ /* 0x000fd6000000002a */
[----:B-1----:R-:W-:-:S04]  /*f5f0*/  @!P0 LOP3.LUT R47, R47, R46, RZ, 0x3c, !PT ;  /* 0x0000002e2f2f8212 */ /* 0x002fc800078e3cff */
[C---:B------:R-:W-:Y:S01]  /*f600*/  @!P0 LOP3.LUT R46, R47.reuse, R46, RZ, 0x3c, !PT ;  /* 0x0000002e2f2e8212 */ /* 0x040fe200078e3cff */
[----:B---3--:R1:W-:Y:S03]  /*f610*/  STL [R1+0x728], R44 ;  /* 0x0007282c01007387 */ /* 0x0083e60000100800 */
[----:B------:R-:W-:-:S05]  /*f620*/  @!P0 LOP3.LUT R47, R47, R46, RZ, 0x3c, !PT ;  /* 0x0000002e2f2f8212 */ /* 0x000fca00078e3cff */
[----:B------:R-:W3:Y:S04]  /*f630*/  @!P0 LDG.E.U8 R42, desc[UR22][R46.64] ;  /* 0x000000162e2a8981 */ /* 0x000ee8000c1e1100 */
[----:B-1----:R-:W3:Y:S04]  /*f640*/  LDL R44, [R1+0xadc] ;  /* 0x000adc00012c7983 */ /* 0x002ee80000100800 */
[----:B------:R1:W-:Y:S04]  /*f650*/  STL [R1+0x73c], R45 ;  /* 0x00073c2d01007387 */ /* 0x0003e80000100800 */
[----:B-1----:R-:W3:Y:S04]  /*f660*/  LDL R45, [R1+0xae0] ;  /* 0x000ae000012d7983 */ /* 0x002ee80000100800 */
[----:B------:R-:W3:Y:S04]  /*f670*/  LDL.LU.64 R52, [R1+0x1148] ;  /* 0x0011480001347983 */ /* 0x000ee80000300a00 */
[----:B------:R-:W3:Y:S04]  /*f680*/  LDL R48, [R1+0x11c] ;  /* 0x00011c0001307983 */ /* 0x000ee80000100800 */
[----:B------:R-:W3:Y:S04]  /*f690*/  LDL R49, [R1+0x120] ;  /* 0x0001200001317983 */ /* 0x000ee80000100800 */
[----:B------:R-:W3:Y:S04]  /*f6a0*/  LDL.LU.64 R50, [R1+0x1140] ;  /* 0x0011400001327983 */ /* 0x000ee80000300a00 */
        /* <DEDUP_REMOVED lines=9> */
[----:B------:R1:W-:Y:S04]  /*f740*/  STL [R1+0x724], R43 ;  /* 0x0007242b01007387 */ /* 0x0003e80000100800 */
[----:B------:R-:W-:Y:S01]  /*f750*/  ISETP.GE.U32.AND P6, PT, R92, 0x7fffffbc, PT ;  /* 0x7fffffbc5c00780c */ /* 0x000fe20003fc6070 */
[----:B------:R-:W-:Y:S01]  /*f760*/  VIADD R92, R24, 0xfffffff3 ;  /* 0xfffffff3185c7836 */ /* 0x000fe20000000000 */
[----:B------:R-:W-:-:S04]  /*f770*/  PRMT R35, RZ, 0x7610, R35 ;  /* 0x00007610ff237816 */ /* 0x000fc80000000023 */
[----:B------:R-:W-:Y:S01]  /*f780*/  ISETP.GE.U32.AND P0, PT, R92, 0x7fffffb4, PT ;  /* 0x7fffffb45c00780c */ /* 0x000fe20003f06070 */
[----:B------:R-:W-:Y:S01]  /*f790*/  VIADD R92, R24, 0xffffffeb ;  /* 0xffffffeb185c7836 */ /* 0x000fe20000000000 */
[----:B---3--:R3:W-:Y:S01]  /*f7a0*/  STL [R1+0x708], R42 ;  /* 0x0007082a01007387 */ /* 0x0087e20000100800 */
[----:B-1----:R-:W-:Y:S01]  /*f7b0*/  @!P4 IMAD.MOV.U32 R43, RZ, RZ, R44 ;  /* 0x000000ffff2bc224 */ /* 0x002fe200078e002c */
[----:B------:R-:W-:Y:S02]  /*f7c0*/  PRMT R34, RZ, 0x7610, R34 ;  /* 0x00007610ff227816 */ /* 0x000fe40000000022 */
[----:B------:R-:W2:Y:S01]  /*f7d0*/  LDL R44, [R1+0x9e4] ;  /* 0x0009e400012c7983 */ /* 0x000ea20000100800 */
[----:B---3--:R-:W-:Y:S01]  /*f7e0*/  @!P4 IMAD.MOV.U32 R42, RZ, RZ, R45 ;  /* 0x000000ffff2ac224 */ /* 0x008fe200078e002d */
[----:B------:R-:W-:Y:S02]  /*f7f0*/  PRMT R36, RZ, 0x7610, R36 ;  /* 0x00007610ff247816 */ /* 0x000fe40000000024 */
[----:B------:R-:W3:Y:S04]  /*f800*/  LDL R45, [R1+0x9e8] ;  /* 0x0009e800012d7983 */ /* 0x000ee80000100800 */
[----:B------:R1:W3:Y:S01]  /*f810*/  @!P4 LDG.E.U8 R35, desc[UR22][R42.64] ;  /* 0x000000162a23c981 */ /* 0x0002e2000c1e1100 */
[----:B------:R-:W-:-:S02]  /*f820*/  ISETP.GE.U32.AND P4, PT, R92, 0x7fffffac, PT ;  /* 0x7fffffac5c00780c */ /* 0x000fc40003f86070 */
[----:B------:R-:W-:-:S04]  /*f830*/  @!P6 LOP3.LUT R49, R49, R48, RZ, 0x3c, !PT ;  /* 0x000000303131e212 */ /* 0x000fc800078e3cff */
[C---:B------:R-:W-:Y:S01]  /*f840*/  @!P6 LOP3.LUT R48, R49.reuse, R48, RZ, 0x3c, !PT ;  /* 0x000000303130e212 */ /* 0x040fe200078e3cff */
[----:B------:R-:W1:Y:S03]  /*f850*/  LDL R42, [R1+0xa24] ;  /* 0x000a2400012a7983 */ /* 0x000e660000100800 */
[----:B------:R-:W-:Y:S01]  /*f860*/  @!P6 LOP3.LUT R49, R49, R48, RZ, 0x3c, !PT ;  /* 0x000000303131e212 */ /* 0x000fe200078e3cff */
[----:B------:R-:W1:Y:S01]  /*f870*/  LDL R43, [R1+0xa28] ;  /* 0x000a2800012b7983 */ /* 0x000e620000100800 */
[----:B------:R-:W-:-:S03]  /*f880*/  PRMT R37, RZ, 0x7610, R37 ;  /* 0x00007610ff257816 */ /* 0x000fc60000000025 */
[----:B------:R-:W3:Y:S01]  /*f890*/  @!P6 LDG.E.U8 R34, desc[UR22][R48.64] ;  /* 0x000000163022e981 */ /* 0x000ee2000c1e1100 */
[----:B----4-:R-:W-:Y:S01]  /*f8a0*/  @!P0 LOP3.LUT R39, R39, R38, RZ, 0x3c, !PT ;  /* 0x0000002627278212 */ /* 0x010fe200078e3cff */
[----:B------:R-:W-:Y:S01]  /*f8b0*/  VIADD R92, R24, 0xffffffe3 ;  /* 0xffffffe3185c7836 */ /* 0x000fe20000000000 */
[----:B--2---:R-:W-:Y:S01]  /*f8c0*/  @!P4 LOP3.LUT R47, R47, R46, RZ, 0x3c, !PT ;  /* 0x0000002e2f2fc212 */ /* 0x004fe200078e3cff */
[----:B------:R-:W2:Y:S01]  /*f8d0*/  LDL.LU.64 R48, [R1+0x1138] ;  /* 0x0011380001307983 */ /* 0x000ea20000300a00 */
[----:B------:R-:W-:Y:S02]  /*f8e0*/  @!P0 LOP3.LUT R38, R39, R38, RZ, 0x3c, !PT ;  /* 0x0000002627268212 */ /* 0x000fe400078e3cff */
[----:B------:R-:W-:Y:S02]  /*f8f0*/  @!P4 LOP3.LUT R46, R47, R46, RZ, 0x3c, !PT ;  /* 0x0000002e2f2ec212 */ /* 0x000fe400078e3cff */
[----:B------:R-:W-:Y:S02]  /*f900*/  @!P0 LOP3.LUT R39, R39, R38, RZ, 0x3c, !PT ;  /* 0x0000002627278212 */ /* 0x000fe400078e3cff */
[----:B------:R-:W-:-:S03]  /*f910*/  @!P4 LOP3.LUT R47, R47, R46, RZ, 0x3c, !PT ;  /* 0x0000002e2f2fc212 */ /* 0x000fc600078e3cff */
[----:B------:R-:W4:Y:S04]  /*f920*/  @!P0 LDG.E.U8 R37, desc[UR22][R38.64] ;  /* 0x0000001626258981 */ /* 0x000f28000c1e1100 */
[----:B------:R-:W2:Y:S01]  /*f930*/  @!P4 LDG.E.U8 R36, desc[UR22][R46.64] ;  /* 0x000000162e24c981 */ /* 0x000ea2000c1e1100 */
[----:B------:R-:W-:Y:S01]  /*f940*/  ISETP.GE.U32.AND P6, PT, R92, 0x7fffffa4, PT ;  /* 0x7fffffa45c00780c */ /* 0x000fe20003fc6070 */
[----:B------:R-:W-:-:S05]  /*f950*/  VIADD R92, R24, 0xffffffdb ;  /* 0xffffffdb185c7836 */ /* 0x000fca0000000000 */
[----:B------:R-:W-:Y:S02]  /*f960*/  ISETP.GE.U32.AND P0, PT, R92, 0x7fffff9c, PT ;  /* 0x7fffff9c5c00780c */ /* 0x000fe40003f06070 */
[----:B------:R-:W-:Y:S02]  /*f970*/  PRMT R40, RZ, 0x7610, R40 ;  /* 0x00007610ff287816 */ /* 0x000fe40000000028 */
[----:B------:R-:W-:-:S03]  /*f980*/  PRMT R41, RZ, 0x7610, R41 ;  /* 0x00007610ff297816 */ /* 0x000fc60000000029 */
[----:B---3--:R-:W-:-:S04]  /*f990*/  @!P6 LOP3.LUT R45, R45, R44, RZ, 0x3c, !PT ;  /* 0x0000002c2d2de212 */ /* 0x008fc800078e3cff */
[----:B------:R-:W-:-:S04]  /*f9a0*/  @!P6 LOP3.LUT R44, R45, R44, RZ, 0x3c, !PT ;  /* 0x0000002c2d2ce212 */ /* 0x000fc800078e3cff */
[----:B------:R-:W-:-:S05]  /*f9b0*/  @!P6 LOP3.LUT R45, R45, R44, RZ, 0x3c, !PT ;  /* 0x0000002c2d2de212 */ /* 0x000fca00078e3cff */
[----:B------:R-:W3:Y:S01]  /*f9c0*/  @!P6 LDG.E.U8 R41, desc[UR22][R44.64] ;  /* 0x000000162c29e981 */ /* 0x000ee2000c1e1100 */
[----:B-1----:R-:W-:-:S03]  /*f9d0*/  @!P0 LOP3.LUT R43, R43, R42, RZ, 0x3c, !PT ;  /* 0x0000002a2b2b8212 */ /* 0x002fc600078e3cff */
[----:B------:R1:W-:Y:S01]  /*f9e0*/  STL [R1+0x700], R34 ;  /* 0x0007002201007387 */ /* 0x0003e20000100800 */
[----:B------:R-:W-:-:S04]  /*f9f0*/  @!P0 LOP3.LUT R42, R43, R42, RZ, 0x3c, !PT ;  /* 0x0000002a2b2a8212 */ /* 0x000fc800078e3cff */
[----:B------:R-:W-:Y:S01]  /*fa00*/  @!P0 LOP3.LUT R43, R43, R42, RZ, 0x3c, !PT ;  /* 0x0000002a2b2b8212 */ /* 0x000fe200078e3cff */
[----:B-1----:R-:W3:Y:S04]  /*fa10*/  LDL R34, [R1+0xa64] ;  /* 0x000a640001227983 */ /* 0x002ee80000100800 */
[----:B------:R1:W-:Y:S04]  /*fa20*/  STL [R1+0x704], R35 ;  /* 0x0007042301007387 */ /* 0x0003e80000100800 */
[----:B------:R-:W3:Y:S04]  /*fa30*/  LDL R38, [R1+0xaa4] ;  /* 0x000aa40001267983 */ /* 0x000ee80000100800 */
[----:B------:R-:W3:Y:S04]  /*fa40*/  LDL R39, [R1+0xaa8] ;  /* 0x000aa80001277983 */ /* 0x000ee80000100800 */
[----:B-1----:R-:W3:Y:S04]  /*fa50*/  LDL R35, [R1+0xa68] ;  /* 0x000a680001237983 */ /* 0x002ee80000100800 */
[----:B------:R-:W3:Y:S04]  /*fa60*/  LDL.LU.64 R46, [R1+0x1130] ;  /* 0x00113000012e7983 */ /* 0x000ee80000300a00 */
[----:B------:R-:W3:Y:S04]  /*fa70*/  @!P0 LDG.E.U8 R40, desc[UR22][R42.64] ;  /* 0x000000162a288981 */ /* 0x000ee8000c1e1100 */
[----:B--2---:R1:W-:Y:S04]  /*fa80*/  STL [R1+0x6e8], R36 ;  /* 0x0006e82401007387 */ /* 0x0043e80000100800 */
[----:B-1----:R-:W2:Y:S04]  /*fa90*/  LDL R36, [R1+0xae4] ;  /* 0x000ae40001247983 */ /* 0x002ea80000100800 */
[----:B----4-:R1:W-:Y:S04]  /*faa0*/  STL [R1+0x6fc], R37 ;  /* 0x0006fc2501007387 */ /* 0x0103e80000100800 */
[----:B-1----:R-:W2:Y:S01]  /*fab0*/  LDL R37, [R1+0xae8] ;  /* 0x000ae80001257983 */ /* 0x002ea20000100800 */
[----:B------:R-:W-:-:S03]  /*fac0*/  VIADD R92, R24, 0xffffffd3 ;  /* 0xffffffd3185c7836 */ /* 0x000fc60000000000 */
[----:B------:R-:W4:Y:S02]  /*fad0*/  LDL.LU.64 R44, [R1+0x1128] ;  /* 0x00112800012c7983 */ /* 0x000f240000300a00 */
[----:B------:R-:W-:Y:S01]  /*fae0*/  ISETP.GE.U32.AND P4, PT, R92, 0x7fffff94, PT ;  /* 0x7fffff945c00780c */ /* 0x000fe20003f86070 */
[----:B------:R-:W-:Y:S01]  /*faf0*/  VIADD R92, R24, 0xffffffcb ;  /* 0xffffffcb185c7836 */ /* 0x000fe20000000000 */
[----:B------:R-:W4:Y:S04]  /*fb00*/  LDL.LU.64 R42, [R1+0x1120] ;  /* 0x00112000012a7983 */ /* 0x000f280000300a00 */
[----:B------:R-:W-:Y:S01]  /*fb10*/  ISETP.GE.U32.AND P6, PT, R92, 0x7fffff8c, PT ;  /* 0x7fffff8c5c00780c */ /* 0x000fe20003fc6070 */
[----:B------:R-:W-:-:S05]  /*fb20*/  VIADD R92, R24, 0xffffffc3 ;  /* 0xffffffc3185c7836 */ /* 0x000fca0000000000 */
[----:B------:R-:W-:Y:S02]  /*fb30*/  ISETP.GE.U32.AND P0, PT, R92, 0x7fffff84, PT ;  /* 0x7fffff845c00780c */ /* 0x000fe40003f06070 */
[----:B------:R-:W-:Y:S02]  /*fb40*/  PRMT R29, RZ, 0x7610, R29 ;  /* 0x00007610ff1d7816 */ /* 0x000fe4000000001d */
[----:B------:R-:W-:Y:S02]  /*fb50*/  PRMT R31, RZ, 0x7610, R31 ;  /* 0x00007610ff1f7816 */ /* 0x000fe4000000001f */
[----:B------:R-:W-:Y:S02]  /*fb60*/  PRMT R28, RZ, 0x7610, R28 ;  /* 0x00007610ff1c7816 */ /* 0x000fe4000000001c */
[----:B---3--:R-:W-:Y:S02]  /*fb70*/  @!P6 LOP3.LUT R39, R39, R38, RZ, 0x3c, !PT ;  /* 0x000000262727e212 */ /* 0x008fe400078e3cff */
[----:B------:R-:W-:-:S02]  /*fb80*/  @!P4 LOP3.LUT R35, R35, R34, RZ, 0x3c, !PT ;  /* 0x000000222323c212 */ /* 0x000fc400078e3cff */
[----:B------:R-:W-:Y:S02]  /*fb90*/  @!P6 LOP3.LUT R38, R39, R38, RZ, 0x3c, !PT ;  /* 0x000000262726e212 */ /* 0x000fe400078e3cff */
[----:B------:R-:W-:Y:S01]  /*fba0*/  @!P4 LOP3.LUT R34, R35, R34, RZ, 0x3c, !PT ;  /* 0x000000222322c212 */ /* 0x000fe200078e3cff */
[----:B------:R1:W-:Y:S01]  /*fbb0*/  STL [R1+0x6e0], R40 ;  /* 0x0006e02801007387 */ /* 0x0003e20000100800 */
[----:B------:R-:W-:Y:S02]  /*fbc0*/  @!P6 LOP3.LUT R39, R39, R38, RZ, 0x3c, !PT ;  /* 0x000000262727e212 */ /* 0x000fe400078e3cff */
[----:B------:R-:W-:-:S03]  /*fbd0*/  @!P4 LOP3.LUT R35, R35, R34, RZ, 0x3c, !PT ;  /* 0x000000222323c212 */ /* 0x000fc600078e3cff */
[----:B------:R3:W3:Y:S04]  /*fbe0*/  @!P6 LDG.E.U8 R29, desc[UR22][R38.64] ;  /* 0x00000016261de981 */ /* 0x0006e8000c1e1100 */
[----:B-1----:R-:W3:Y:S04]  /*fbf0*/  LDL R40, [R1+0x124] ;  /* 0x0001240001287983 */ /* 0x002ee80000100800 */
[----:B------:R1:W-:Y:S04]  /*fc00*/  STL [R1+0x6e4], R41 ;  /* 0x0006e42901007387 */ /* 0x0003e80000100800 */
[----:B------:R-:W3:Y:S04]  /*fc10*/  LDL R38, [R1+0x9ac] ;  /* 0x0009ac0001267983 */ /* 0x000ee80000100800 */
[----:B------:R-:W3:Y:S04]  /*fc20*/  LDL R39, [R1+0x9b0] ;  /* 0x0009b00001277983 */ /* 0x000ee80000100800 */
[----:B-1----:R-:W3:Y:S04]  /*fc30*/  LDL R41, [R1+0x128] ;  /* 0x0001280001297983 */ /* 0x002ee80000100800 */
[----:B------:R1:W4:Y:S04]  /*fc40*/  @!P4 LDG.E.U8 R31, desc[UR22][R34.64] ;  /* 0x00000016221fc981 */ /* 0x000328000c1e1100 */
[----:B------:R-:W1:Y:S04]  /*fc50*/  LDL R34, [R1+0x164] ;  /* 0x0001640001227983 */ /* 0x000e680000100800 */
[----:B------:R-:W1:Y:S01]  /*fc60*/  LDL R35, [R1+0x168] ;  /* 0x0001680001237983 */ /* 0x000e620000100800 */
[----:B--2---:R-:W-:-:S04]  /*fc70*/  @!P0 LOP3.LUT R37, R37, R36, RZ, 0x3c, !PT ;  /* 0x0000002425258212 */ /* 0x004fc800078e3cff */
[----:B------:R-:W-:-:S04]  /*fc80*/  @!P0 LOP3.LUT R36, R37, R36, RZ, 0x3c, !PT ;  /* 0x0000002425248212 */ /* 0x000fc800078e3cff */
[----:B------:R-:W-:-:S05]  /*fc90*/  @!P0 LOP3.LUT R37, R37, R36, RZ, 0x3c, !PT ;  /* 0x0000002425258212 */ /* 0x000fca00078e3cff */
[----:B------:R-:W2:Y:S01]  /*fca0*/  @!P0 LDG.E.U8 R28, desc[UR22][R36.64] ;  /* 0x00000016241c8981 */ /* 0x000ea2000c1e1100 */
[----:B------:R-:W-:-:S05]  /*fcb0*/  VIADD R92, R24, 0xfffffffa ;  /* 0xfffffffa185c7836 */ /* 0x000fca0000000000 */
[----:B------:R-:W-:Y:S01]  /*fcc0*/  ISETP.GE.U32.AND P4, PT, R92, 0x7fffffbb, PT ;  /* 0x7fffffbb5c00780c */ /* 0x000fe20003f86070 */
[----:B------:R-:W-:Y:S01]  /*fcd0*/  VIADD R92, R24, 0xfffffff2 ;  /* 0xfffffff2185c7836 */ /* 0x000fe20000000000 */
[----:B------:R-:W-:Y:S01]  /*fce0*/  PRMT R27, RZ, 0x7610, R27 ;  /* 0x00007610ff1b7816 */ /* 0x000fe2000000001b */
[----:B------:R-:W4:Y:S03]  /*fcf0*/  LDL R36, [R1+0x9ec] ;  /* 0x0009ec0001247983 */ /* 0x000f260000100800 */
[----:B------:R-:W-:Y:S01]  /*fd00*/  ISETP.GE.U32.AND P6, PT, R92, 0x7fffffb3, PT ;  /* 0x7fffffb35c00780c */ /* 0x000fe20003fc6070 */
[----:B------:R-:W-:Y:S01]  /*fd10*/  VIADD R92, R24, 0xffffffea ;  /* 0xffffffea185c7836 */ /* 0x000fe20000000000 */
[----:B------:R-:W4:Y:S04]  /*fd20*/  LDL R37, [R1+0x9f0] ;  /* 0x0009f00001257983 */ /* 0x000f280000100800 */
[----:B------:R-:W-:-:S02]  /*fd30*/  ISETP.GE.U32.AND P0, PT, R92, 0x7fffffab, PT ;  /* 0x7fffffab5c00780c */ /* 0x000fc40003f06070 */
[----:B------:R-:W-:Y:S02]  /*fd40*/  PRMT R32, RZ, 0x7610, R32 ;  /* 0x00007610ff207816 */ /* 0x000fe40000000020 */
[----:B------:R-:W-:Y:S02]  /*fd50*/  PRMT R33, RZ, 0x7610, R33 ;  /* 0x00007610ff217816 */ /* 0x000fe40000000021 */
[----:B---3--:R-:W-:-:S07]  /*fd60*/  @!P4 LOP3.LUT R41, R41, R40, RZ, 0x3c, !PT ;  /* 0x000000282929c212 */ /* 0x008fce00078e3cff */
[----:B------:R-:W-:Y:S02]  /*fd70*/  @!P0 LOP3.LUT R39, R39, R38, RZ, 0x3c, !PT ;  /* 0x0000002627278212 */ /* 0x000fe400078e3cff */
[----:B------:R-:W-:Y:S02]  /*fd80*/  @!P4 LOP3.LUT R40, R41, R40, RZ, 0x3c, !PT ;  /* 0x000000282928c212 */ /* 0x000fe400078e3cff */
[----:B------:R-:W-:Y:S02]  /*fd90*/  @!P0 LOP3.LUT R38, R39, R38, RZ, 0x3c, !PT ;  /* 0x0000002627268212 */ /* 0x000fe400078e3cff */
[----:B------:R-:W-:Y:S02]  /*fda0*/  @!P4 LOP3.LUT R41, R41, R40, RZ, 0x3c, !PT ;  /* 0x000000282929c212 */ /* 0x000fe400078e3cff */
[----:B------:R-:W-:-:S03]  /*fdb0*/  @!P0 LOP3.LUT R39, R39, R38, RZ, 0x3c, !PT ;  /* 0x0000002627278212 */ /* 0x000fc600078e3cff */
[----:B------:R-:W3:Y:S04]  /*fdc0*/  @!P4 LDG.E.U8 R27, desc[UR22][R40.64] ;  /* 0x00000016281bc981 */ /* 0x000ee8000c1e1100 */
[----:B------:R-:W4:Y:S01]  /*fdd0*/  @!P0 LDG.E.U8 R32, desc[UR22][R38.64] ;  /* 0x0000001626208981 */ /* 0x000f22000c1e1100 */
[----:B-1----:R-:W-:-:S04]  /*fde0*/  @!P6 LOP3.LUT R35, R35, R34, RZ, 0x3c, !PT ;  /* 0x000000222323e212 */ /* 0x002fc800078e3cff */
[----:B------:R-:W-:-:S04]  /*fdf0*/  @!P6 LOP3.LUT R34, R35, R34, RZ, 0x3c, !PT ;  /* 0x000000222322e212 */ /* 0x000fc800078e3cff */
[----:B------:R-:W-:-:S05]  /*fe00*/  @!P6 LOP3.LUT R35, R35, R34, RZ, 0x3c, !PT ;  /* 0x000000222323e212 */ /* 0x000fca00078e3cff */
[----:B------:R-:W4:Y:S04]  /*fe10*/  @!P6 LDG.E.U8 R33, desc[UR22][R34.64] ;  /* 0x000000162221e981 */ /* 0x000f28000c1e1100 */
[----:B--2---:R1:W-:Y:S04]  /*fe20*/  STL [R1+0x6c4], R28 ;  /* 0x0006c41c01007387 */ /* 0x0043e80000100800 */
[----:B-1----:R-:W2:Y:S04]  /*fe30*/  LDL R28, [R1+0xa2c] ;  /* 0x000a2c00011c7983 */ /* 0x002ea80000100800 */
[----:B------:R1:W-:Y:S04]  /*fe40*/  STL [R1+0x6c8], R29 ;  /* 0x0006c81d01007387 */ /* 0x0003e80000100800 */
[----:B-1----:R-:W2:Y:S01]  /*fe50*/  LDL R29, [R1+0xa30] ;  /* 0x000a3000011d7983 */ /* 0x002ea20000100800 */
[----:B------:R-:W-:-:S03]  /*fe60*/  VIADD R92, R24, 0xffffffe2 ;  /* 0xffffffe2185c7836 */ /* 0x000fc60000000000 */
[----:B------:R-:W2:Y:S02]  /*fe70*/  LDL.LU.64 R40, [R1+0x1118] ;  /* 0x0011180001287983 */ /* 0x000ea40000300a00 */
[----:B------:R-:W-:Y:S01]  /*fe80*/  ISETP.GE.U32.AND P4, PT, R92, 0x7fffffa3, PT ;  /* 0x7fffffa35c00780c */ /* 0x000fe20003f86070 */
[----:B------:R-:W-:-:S05]  /*fe90*/  VIADD R92, R24, 0xffffffda ;  /* 0xffffffda185c7836 */ /* 0x000fca0000000000 */
[----:B------:R-:W-:Y:S02]  /*fea0*/  ISETP.GE.U32.AND P6, PT, R92, 0x7fffff9b, PT ;  /* 0x7fffff9b5c00780c */ /* 0x000fe40003fc6070 */
[----:B------:R-:W-:Y:S01]  /*feb0*/  PRMT R26, RZ, 0x7610, R26 ;  /* 0x00007610ff1a7816 */ /* 0x000fe2000000001a */
[----:B---3--:R1:W-:Y:S04]  /*fec0*/  STL [R1+0x6b0], R27 ;  /* 0x0006b01b01007387 */ /* 0x0083e80000100800 */
[----:B-1----:R-:W3:Y:S04]  /*fed0*/  LDL R27, [R1+0xa6c] ;  /* 0x000a6c00011b7983 */ /* 0x002ee80000100800 */
[----:B----4-:R1:W-:Y:S04]  /*fee0*/  STL [R1+0x6dc], R31 ;  /* 0x0006dc1f01007387 */ /* 0x0103e80000100800 */
[----:B------:R-:W4:Y:S04]  /*fef0*/  LDL R34, [R1+0xaac] ;  /* 0x000aac0001227983 */ /* 0x000f280000100800 */
[----:B------:R-:W4:Y:S04]  /*ff00*/  LDL R35, [R1+0xab0] ;  /* 0x000ab00001237983 */ /* 0x000f280000100800 */
[----:B-1----:R-:W3:Y:S04]  /*ff10*/  LDL R31, [R1+0xa70] ;  /* 0x000a7000011f7983 */ /* 0x002ee80000100800 */
[----:B------:R-:W3:Y:S04]  /*ff20*/  LDL.LU.64 R38, [R1+0x1110] ;  /* 0x0011100001267983 */ /* 0x000ee80000300a00 */
[----:B------:R1:W-:Y:S04]  /*ff30*/  STL [R1+0x6a8], R32 ;  /* 0x0006a82001007387 */ /* 0x0003e80000100800 */
[----:B-1----:R-:W3:Y:S04]  /*ff40*/  LDL R32, [R1+0xaec] ;  /* 0x000aec0001207983 */ /* 0x002ee80000100800 */
[----:B------:R1:W-:Y:S04]  /*ff50*/  STL [R1+0x6ac], R33 ;  /* 0x0006ac2101007387 */ /* 0x0003e80000100800 */
[----:B-1----:R-:W3:Y:S01]  /*ff60*/  LDL R33, [R1+0xaf0] ;  /* 0x000af00001217983 */ /* 0x002ee20000100800 */
[----:B--2---:R-:W-:-:S04]  /*ff70*/  @!P6 LOP3.LUT R29, R29, R28, RZ, 0x3c, !PT ;  /* 0x0000001c1d1de212 */ /* 0x004fc800078e3cff */
[----:B------:R-:W-:-:S04]  /*ff80*/  @!P6 LOP3.LUT R28, R29, R28, RZ, 0x3c, !PT ;  /* 0x0000001c1d1ce212 */ /* 0x000fc800078e3cff */
[----:B------:R-:W-:-:S05]  /*ff90*/  @!P6 LOP3.LUT R29, R29, R28, RZ, 0x3c, !PT ;  /* 0x0000001c1d1de212 */ /* 0x000fca00078e3cff */
[----:B------:R-:W2:Y:S01]  /*ffa0*/  @!P6 LDG.E.U8 R26, desc[UR22][R28.64] ;  /* 0x000000161c1ae981 */ /* 0x000ea2000c1e1100 */
[----:B------:R-:W-:Y:S01]  /*ffb0*/  @!P4 LOP3.LUT R37, R37, R36, RZ, 0x3c, !PT ;  /* 0x000000242525c212 */ /* 0x000fe200078e3cff */
[----:B------:R-:W-:-:S03]  /*ffc0*/  VIADD R92, R24, 0xffffffd2 ;  /* 0xffffffd2185c7836 */ /* 0x000fc60000000000 */
[C---:B------:R-:W-:Y:S02]  /*ffd0*/  @!P4 LOP3.LUT R36, R37.reuse, R36, RZ, 0x3c, !PT ;  /* 0x000000242524c212 */ /* 0x040fe400078e3cff */
[----:B------:R-:W-:Y:S02]  /*ffe0*/  PRMT R93, RZ, 0x7610, R93 ;  /* 0x00007610ff5d7816 */ /* 0x000fe4000000005d */
[----:B------:R-:W-:Y:S01]  /*fff0*/  ISETP.GE.U32.AND P0, PT, R92, 0x7fffff93, PT ;  /* 0x7fffff935c00780c */ /* 0x000fe20003f06070 */
[----:B------:R-:W-:Y:S01]  /*10000*/  VIADD R92, R24, 0xffffffca ;  /* 0xffffffca185c7836 */ /* 0x000fe20000000000 */
[----:B------:R-:W-:-:S05]  /*10010*/  @!P4 LOP3.LUT R37, R37, R36, RZ, 0x3c, !PT ;  /* 0x000000242525c212 */ /* 0x000fca00078e3cff */
[----:B------:R-:W2:Y:S01]  /*10020*/  @!P4 LDG.E.U8 R93, desc[UR22][R36.64] ;  /* 0x00000016245dc981 */ /* 0x000ea2000c1e1100 */
[----:B------:R-:W-:Y:S01]  /*10030*/  ISETP.GE.U32.AND P4, PT, R92, 0x7fffff8b, PT ;  /* 0x7fffff8b5c00780c */ /* 0x000fe20003f86070 */
[----:B------:R-:W-:-:S05]  /*10040*/  VIADD R92, R24, 0xffffffc2 ;  /* 0xffffffc2185c7836 */ /* 0x000fca0000000000 */
[----:B------:R-:W-:Y:S02]  /*10050*/  ISETP.GE.U32.AND P6, PT, R92, 0x7fffff83, PT ;  /* 0x7fffff835c00780c */ /* 0x000fe40003fc6070 */
[----:B------:R-:W-:Y:S01]  /*10060*/  PRMT R23, RZ, 0x7610, R23 ;  /* 0x00007610ff177816 */ /* 0x000fe20000000017 */
[----:B------:R-:W2:Y:S01]  /*10070*/  LDL.LU.64 R36, [R1+0x1108] ;  /* 0x0011080001247983 */ /* 0x000ea20000300a00 */
[----:B------:R-:W-:-:S03]  /*10080*/  PRMT R25, RZ, 0x7610, R25 ;  /* 0x00007610ff197816 */ /* 0x000fc60000000019 */
[----:B------:R-:W2:Y:S04]  /*10090*/  LDL R28, [R1+0x12c] ;  /* 0x00012c00011c7983 */ /* 0x000ea80000100800 */
[----:B------:R-:W2:Y:S01]  /*100a0*/  LDL R29, [R1+0x130] ;  /* 0x00013000011d7983 */ /* 0x000ea20000100800 */
[----:B------:R-:W-:Y:S02]  /*100b0*/  PRMT R30, RZ, 0x7610, R30 ;  /* 0x00007610ff1e7816 */ /* 0x000fe4000000001e */
[----:B----4-:R-:W-:-:S04]  /*100c0*/  @!P4 LOP3.LUT R35, R35, R34, RZ, 0x3c, !PT ;  /* 0x000000222323c212 */ /* 0x010fc800078e3cff */
[----:B------:R-:W-:-:S04]  /*100d0*/  @!P4 LOP3.LUT R34, R35, R34, RZ, 0x3c, !PT ;  /* 0x000000222322c212 */ /* 0x000fc800078e3cff */
[----:B------:R-:W-:-:S05]  /*100e0*/  @!P4 LOP3.LUT R35, R35, R34, RZ, 0x3c, !PT ;  /* 0x000000222323c212 */ /* 0x000fca00078e3cff */
[----:B------:R-:W4:Y:S01]  /*100f0*/  @!P4 LDG.E.U8 R23, desc[UR22][R34.64] ;  /* 0x000000162217c981 */ /* 0x000f22000c1e1100 */
[----:B---3--:R-:W-:-:S04]  /*10100*/  @!P6 LOP3.LUT R33, R33, R32, RZ, 0x3c, !PT ;  /* 0x000000202121e212 */ /* 0x008fc800078e3cff */
[----:B------:R-:W-:-:S04]  /*10110*/  @!P6 LOP3.LUT R32, R33, R32, RZ, 0x3c, !PT ;  /* 0x000000202120e212 */ /* 0x000fc800078e3cff */
[----:B------:R-:W-:-:S05]  /*10120*/  @!P6 LOP3.LUT R33, R33, R32, RZ, 0x3c, !PT ;  /* 0x000000202121e212 */ /* 0x000fca00078e3cff */
[----:B------:R-:W3:Y:S04]  /*10130*/  @!P6 LDG.E.U8 R30, desc[UR22][R32.64] ;  /* 0x00000016201ee981 */ /* 0x000ee8000c1e1100 */
[----:B--2---:R1:W-:Y:S02]  /*10140*/  STL [R1+0x690], R26 ;  /* 0x0006901a01007387 */ /* 0x0043e40000100800 */
[----:B-1----:R-:W-:-:S05]  /*10150*/  @!P0 IMAD.MOV.U32 R26, RZ, RZ, R31 ;  /* 0x000000ffff1a8224 */ /* 0x002fca00078e001f */
[----:B------:R-:W2:Y:S04]  /*10160*/  @!P0 LDG.E.U8 R25, desc[UR22][R26.64] ;  /* 0x000000161a198981 */ /* 0x000ea8000c1e1100 */
[----:B------:R-:W3:Y:S04]  /*10170*/  LDL R26, [R1+0x16c] ;  /* 0x00016c00011a7983 */ /* 0x000ee80000100800 */
[----:B------:R-:W3:Y:S04]  /*10180*/  LDL R27, [R1+0x170] ;  /* 0x00017000011b7983 */ /* 0x000ee80000100800 */
[----:B------:R-:W3:Y:S04]  /*10190*/  LDL.LU.64 R34, [R1+0x1100] ;  /* 0x0011000001227983 */ /* 0x000ee80000300a00 */
[----:B----4-:R1:W-:Y:S04]  /*101a0*/  STL [R1+0x688], R23 ;  /* 0x0006881701007387 */ /* 0x0103e80000100800 */
[----:B-1----:R-:W4:Y:S04]  /*101b0*/  LDL R23, [R1+0x9b4] ;  /* 0x0009b40001177983 */ /* 0x002f280000100800 */
[----:B--2---:R1:W-:Y:S04]  /*101c0*/  STL [R1+0x68c], R25 ;  /* 0x00068c1901007387 */ /* 0x0043e80000100800 */
[----:B-1----:R-:W2:Y:S04]  /*101d0*/  LDL R25, [R1+0x9b8] ;  /* 0x0009b80001197983 */ /* 0x002ea80000100800 */
[----:B------:R-:W-:Y:S04]  /*101e0*/  STL [R1+0x6a4], R93 ;  /* 0x0006a45d01007387 */ /* 0x000fe80000100800 */
[----:B------:R-:W2:Y:S04]  /*101f0*/  LDL R32, [R1+0x9f4] ;  /* 0x0009f40001207983 */ /* 0x000ea80000100800 */
[----:B------:R-:W2:Y:S04]  /*10200*/  LDL R33, [R1+0x9f8] ;  /* 0x0009f80001217983 */ /* 0x000ea80000100800 */
[----:B---3--:R1:W-:Y:S04]  /*10210*/  STL [R1+0x684], R30 ;  /* 0x0006841e01007387 */ /* 0x0083e80000100800 */
[----:B------:R-:W3:Y:S04]  /*10220*/  LDL R31, [R1+0xa38] ;  /* 0x000a3800011f7983 */ /* 0x000ee80000100800 */
[----:B-1----:R-:W3:Y:S01]  /*10230*/  LDL R30, [R1+0xa34] ;  /* 0x000a3400011e7983 */ /* 0x002ee20000100800 */
[----:B------:R-:W-:-:S05]  /*10240*/  VIADD R92, R24, 0xfffffff9 ;  /* 0xfffffff9185c7836 */ /* 0x000fca0000000000 */
[----:B------:R-:W-:Y:S01]  /*10250*/  ISETP.GE.U32.AND P0, PT, R92, 0x7fffffba, PT ;  /* 0x7fffffba5c00780c */ /* 0x000fe20003f06070 */
[----:B------:R-:W-:-:S05]  /*10260*/  VIADD R92, R24, 0xfffffff1 ;  /* 0xfffffff1185c7836 */ /* 0x000fca0000000000 */
[----:B------:R-:W-:Y:S01]  /*10270*/  ISETP.GE.U32.AND P4, PT, R92, 0x7fffffb2, PT ;  /* 0x7fffffb25c00780c */ /* 0x000fe20003f86070 */
[----:B------:R-:W-:-:S06]  /*10280*/  VIADD R92, R24, 0xffffffe9 ;  /* 0xffffffe9185c7836 */ /* 0x000fcc0000000000 */
[----:B------:R-:W-:-:S04]  /*10290*/  @!P0 LOP3.LUT R29, R29, R28, RZ, 0x3c, !PT ;  /* 0x0000001c1d1d8212 */ /* 0x000fc800078e3cff */
        /* <DEDUP_REMOVED lines=8> */
[----:B------:R-:W4:Y:S01]  /*10320*/  @!P0 LDG.E.U8 R22, desc[UR22][R28.64] ;  /* 0x000000161c168981 */ /* 0x000f22000c1e1100 */
[----:B------:R-:W-:Y:S01]  /*10330*/  ISETP.GE.U32.AND P0, PT, R92, 0x7fffffa2, PT ;  /* 0x7fffffa25c00780c */ /* 0x000fe20003f06070 */
[----:B------:R-:W-:Y:S01]  /*10340*/  VIADD R92, R24, 0xffffffd9 ;  /* 0xffffffd9185c7836 */ /* 0x000fe20000000000 */
[----:B------:R-:W-:-:S05]  /*10350*/  @!P4 LOP3.LUT R27, R27, R26, RZ, 0x3c, !PT ;  /* 0x0000001a1b1bc212 */ /* 0x000fca00078e3cff */
[----:B------:R-:W4:Y:S01]  /*10360*/  @!P4 LDG.E.U8 R21, desc[UR22][R26.64] ;  /* 0x000000161a15c981 */ /* 0x000f22000c1e1100 */
[----:B------:R-:W-:Y:S02]  /*10370*/  ISETP.GE.U32.AND P4, PT, R92, 0x7fffff9a, PT ;  /* 0x7fffff9a5c00780c */ /* 0x000fe40003f86070 */
[----:B------:R-:W-:Y:S01]  /*10380*/  PRMT R18, RZ, 0x7610, R18 ;  /* 0x00007610ff127816 */ /* 0x000fe20000000012 */
[----:B------:R-:W4:Y:S01]  /*10390*/  LDL R28, [R1+0xa74] ;  /* 0x000a7400011c7983 */ /* 0x000f220000100800 */
[----:B------:R-:W-:-:S03]  /*103a0*/  PRMT R19, RZ, 0x7610, R19 ;  /* 0x00007610ff137816 */ /* 0x000fc60000000013 */
[----:B------:R-:W4:Y:S04]  /*103b0*/  LDL R29, [R1+0xa78] ;  /* 0x000a7800011d7983 */ /* 0x000f280000100800 */
[----:B------:R-:W4:Y:S04]  /*103c0*/  LDL R26, [R1+0xab4] ;  /* 0x000ab400011a7983 */ /* 0x000f280000100800 */
[----:B------:R-:W4:Y:S01]  /*103d0*/  LDL R27, [R1+0xab8] ;  /* 0x000ab800011b7983 */ /* 0x000f220000100800 */
[----:B--2---:R-:W-:-:S04]  /*103e0*/  @!P0 LOP3.LUT R33, R33, R32, RZ, 0x3c, !PT ;  /* 0x0000002021218212 */ /* 0x004fc800078e3cff */
[----:B------:R-:W-:Y:S02]  /*103f0*/  @!P0 LOP3.LUT R32, R33, R32, RZ, 0x3c, !PT ;  /* 0x0000002021208212 */ /* 0x000fe400078e3cff */
[----:B---3--:R-:W-:-:S04]  /*10400*/  @!P4 LOP3.LUT R31, R31, R30, RZ, 0x3c, !PT ;  /* 0x0000001e1f1fc212 */ /* 0x008fc800078e3cff */
[----:B------:R-:W-:Y:S02]  /*10410*/  @!P4 LOP3.LUT R30, R31, R30, RZ, 0x3c, !PT ;  /* 0x0000001e1f1ec212 */ /* 0x000fe400078e3cff */
[----:B------:R-:W-:Y:S02]  /*10420*/  @!P0 LOP3.LUT R33, R33, R32, RZ, 0x3c, !PT ;  /* 0x0000002021218212 */ /* 0x000fe400078e3cff */
[----:B------:R-:W-:-:S03]  /*10430*/  @!P4 LOP3.LUT R31, R31, R30, RZ, 0x3c, !PT ;  /* 0x0000001e1f1fc212 */ /* 0x000fc600078e3cff */
[----:B------:R-:W2:Y:S04]  /*10440*/  @!P0 LDG.E.U8 R19, desc[UR22][R32.64] ;  /* 0x0000001620138981 */ /* 0x000ea8000c1e1100 */
[----:B------:R-:W3:Y:S01]  /*10450*/  @!P4 LDG.E.U8 R18, desc[UR22][R30.64] ;  /* 0x000000161e12c981 */ /* 0x000ee2000c1e1100 */
[----:B------:R-:W-:Y:S01]  /*10460*/  PRMT R20, RZ, 0x7610, R20 ;  /* 0x00007610ff147816 */ /* 0x000fe20000000014 */
[----:B------:R-:W-:Y:S02]  /*10470*/  VIADD R92, R24, 0xffffffd1 ;  /* 0xffffffd1185c7836 */ /* 0x000fe40000000000 */
[----:B----4-:R1:W-:Y:S02]  /*10480*/  STL [R1+0x670], R22 ;  /* 0x0006701601007387 */ /* 0x0103e40000100800 */
[----:B-1----:R-:W-:-:S05]  /*10490*/  @!P6 IMAD.MOV.U32 R22, RZ, RZ, R25 ;  /* 0x000000ffff16e224 */ /* 0x002fca00078e0019 */
[----:B------:R-:W4:Y:S01]  /*104a0*/  @!P6 LDG.E.U8 R20, desc[UR22][R22.64] ;  /* 0x000000161614e981 */ /* 0x000f22000c1e1100 */
[----:B------:R-:W-:Y:S01]  /*104b0*/  ISETP.GE.U32.AND P6, PT, R92, 0x7fffff92, PT ;  /* 0x7fffff925c00780c */ /* 0x000fe20003fc6070 */
[----:B------:R-:W-:Y:S02]  /*104c0*/  VIADD R92, R24, 0xffffffc9 ;  /* 0xffffffc9185c7836 */ /* 0x000fe40000000000 */
[----:B------:R1:W-:Y:S03]  /*104d0*/  STL [R1+0x66c], R21 ;  /* 0x00066c1501007387 */ /* 0x0003e60000100800 */
[----:B------:R-:W-:Y:S01]  /*104e0*/  ISETP.GE.U32.AND P0, PT, R92, 0x7fffff8a, PT ;  /* 0x7fffff8a5c00780c */ /* 0x000fe20003f06070 */
[----:B------:R-:W4:Y:S04]  /*104f0*/  LDL R22, [R1+0xaf8] ;  /* 0x000af80001167983 */ /* 0x000f280000100800 */
[----:B-1----:R-:W4:Y:S04]  /*10500*/  LDL R21, [R1+0xaf4] ;  /* 0x000af40001157983 */ /* 0x002f280000100800 */
[----:B------:R-:W4:Y:S01]  /*10510*/  LDL.LU.64 R32, [R1+0x10f8] ;  /* 0x0010f80001207983 */ /* 0x000f220000300a00 */
[----:B------:R-:W-:-:S03]  /*10520*/  PRMT R17, RZ, 0x7610, R17 ;  /* 0x00007610ff117816 */ /* 0x000fc60000000011 */
[----:B------:R-:W4:Y:S04]  /*10530*/  LDL.LU.64 R30, [R1+0x10f0] ;  /* 0x0010f000011e7983 */ /* 0x000f280000300a00 */
[----:B------:R-:W4:Y:S04]  /*10540*/  LDL R23, [R1+0x134] ;  /* 0x0001340001177983 */ /* 0x000f280000100800 */
[----:B------:R-:W4:Y:S01]  /*10550*/  LDL R25, [R1+0x138] ;  /* 0x0001380001197983 */ /* 0x000f220000100800 */
[----:B------:R-:W-:-:S03]  /*10560*/  PRMT R16, RZ, 0x7610, R16 ;  /* 0x00007610ff107816 */ /* 0x000fc60000000010 */
[----:B---3--:R1:W-:Y:S04]  /*10570*/  STL [R1+0x650], R18 ;  /* 0x0006501201007387 */ /* 0x0083e80000100800 */
[----:B--2---:R2:W-:Y:S01]  /*10580*/  STL [R1+0x664], R19 ;  /* 0x0006641301007387 */ /* 0x0045e20000100800 */
[----:B-1----:R-:W-:Y:S02]  /*10590*/  @!P6 IMAD.MOV.U32 R18, RZ, RZ, R29 ;  /* 0x000000ffff12e224 */ /* 0x002fe400078e001d */
[----:B------:R-:W-:Y:S01]  /*105a0*/  VIADD R92, R24, 0xffffffc1 ;  /* 0xffffffc1185c7836 */ /* 0x000fe20000000000 */
[----:B------:R-:W3:Y:S01]  /*105b0*/  LDL R29, [R1+0x178] ;  /* 0x00017800011d7983 */ /* 0x000ee20000100800 */
[----:B--2---:R-:W-:-:S03]  /*105c0*/  @!P6 IMAD.MOV.U32 R19, RZ, RZ, R28 ;  /* 0x000000ffff13e224 */ /* 0x004fc600078e001c */
[----:B------:R-:W-:Y:S01]  /*105d0*/  ISETP.GE.U32.AND P4, PT, R92, 0x7fffff82, PT ;  /* 0x7fffff825c00780c */ /* 0x000fe20003f86070 */
[----:B------:R-:W3:Y:S04]  /*105e0*/  LDL R28, [R1+0x174] ;  /* 0x00017400011c7983 */ /* 0x000ee80000100800 */
[----:B------:R1:W2:Y:S02]  /*105f0*/  @!P6 LDG.E.U8 R17, desc[UR22][R18.64] ;  /* 0x000000161211e981 */ /* 0x0002a4000c1e1100 */
[----:B-1----:R-:W-:Y:S02]  /*10600*/  @!P0 IMAD.MOV.U32 R18, RZ, RZ, R27 ;  /* 0x000000ffff128224 */ /* 0x002fe400078e001b */
[----:B------:R-:W-:-:S05]  /*10610*/  @!P0 IMAD.MOV.U32 R19, RZ, RZ, R26 ;  /* 0x000000ffff138224 */ /* 0x000fca00078e001a */
[----:B------:R-:W2:Y:S01]  /*10620*/  @!P0 LDG.E.U8 R16, desc[UR22][R18.64] ;  /* 0x0000001612108981 */ /* 0x000ea2000c1e1100 */
[----:B------:R-:W-:-:S03]  /*10630*/  PRMT R10, RZ, 0x7610, R10 ;  /* 0x00007610ff0a7816 */ /* 0x000fc6000000000a */
[----:B----4-:R-:W-:Y:S04]  /*10640*/  STL [R1+0x668], R20 ;  /* 0x0006681401007387 */ /* 0x010fe80000100800 */
[----:B------:R-:W4:Y:S04]  /*10650*/  LDL R26, [R1+0x9bc] ;  /* 0x0009bc00011a7983 */ /* 0x000f280000100800 */
[----:B------:R-:W4:Y:S01]  /*10660*/  LDL R27, [R1+0x9c0] ;  /* 0x0009c000011b7983 */ /* 0x000f220000100800 */
[----:B------:R-:W-:-:S05]  /*10670*/  VIADD R92, R24, 0xfffffff8 ;  /* 0xfffffff8185c7836 */ /* 0x000fca0000000000 */
[----:B------:R-:W-:Y:S01]  /*10680*/  ISETP.GE.U32.AND P6, PT, R92, 0x7fffffb9, PT ;  /* 0x7fffffb95c00780c */ /* 0x000fe20003fc6070 */
[----:B------:R-:W-:Y:S01]  /*10690*/  VIADD R92, R24, 0xfffffff0 ;  /* 0xfffffff0185c7836 */ /* 0x000fe20000000000 */
[----:B--2---:R1:W-:Y:S04]  /*106a0*/  STL [R1+0x648], R16 ;  /* 0x0006481001007387 */ /* 0x0043e80000100800 */
[----:B------:R2:W-:Y:S01]  /*106b0*/  STL [R1+0x64c], R17 ;  /* 0x00064c1101007387 */ /* 0x0005e20000100800 */
[----:B-1----:R-:W-:Y:S02]  /*106c0*/  @!P4 IMAD.MOV.U32 R16, RZ, RZ, R22 ;  /* 0x000000ffff10c224 */ /* 0x002fe400078e0016 */
[----:B--2---:R-:W-:-:S05]  /*106d0*/  @!P4 IMAD.MOV.U32 R17, RZ, RZ, R21 ;  /* 0x000000ffff11c224 */ /* 0x004fca00078e0015 */
[----:B------:R-:W2:Y:S01]  /*106e0*/  @!P4 LDG.E.U8 R10, desc[UR22][R16.64] ;  /* 0x00000016100ac981 */ /* 0x000ea2000c1e1100 */
[----:B------:R-:W-:Y:S02]  /*106f0*/  ISETP.GE.U32.AND P0, PT, R92, 0x7fffffb1, PT ;  /* 0x7fffffb15c00780c */ /* 0x000fe40003f06070 */
[----:B------:R-:W-:-:S11]  /*10700*/  PRMT R11, RZ, 0x7610, R11 ;  /* 0x00007610ff0b7816 */ /* 0x000fd6000000000b */
[----:B---3--:R-:W-:-:S04]  /*10710*/  @!P0 LOP3.LUT R29, R29, R28, RZ, 0x3c, !PT ;  /* 0x0000001c1d1d8212 */ /* 0x008fc800078e3cff */
[----:B------:R-:W-:-:S04]  /*10720*/  @!P0 LOP3.LUT R28, R29, R28, RZ, 0x3c, !PT ;  /* 0x0000001c1d1c8212 */ /* 0x000fc800078e3cff */
[----:B------:R-:W-:-:S05]  /*10730*/  @!P0 LOP3.LUT R29, R29, R28, RZ, 0x3c, !PT ;  /* 0x0000001c1d1d8212 */ /* 0x000fca00078e3cff */
[----:B------:R-:W3:Y:S01]  /*10740*/  @!P0 LDG.E.U8 R11, desc[UR22][R28.64] ;  /* 0x000000161c0b8981 */ /* 0x000ee2000c1e1100 */
[----:B------:R-:W-:-:S03]  /*10750*/  VIADD R92, R24, 0xffffffe8 ;  /* 0xffffffe8185c7836 */ /* 0x000fc60000000000 */
[----:B--2---:R1:W-:Y:S04]  /*10760*/  STL [R1+0x644], R10 ;  /* 0x0006440a01007387 */ /* 0x0043e80000100800 */
[----:B------:R-:W2:Y:S04]  /*10770*/  LDL R16, [R1+0xa00] ;  /* 0x000a000001107983 */ /* 0x000ea80000100800 */
[----:B------:R-:W2:Y:S04]  /*10780*/  LDL R17, [R1+0xa3c] ;  /* 0x000a3c0001117983 */ /* 0x000ea80000100800 */
[----:B-1----:R-:W2:Y:S04]  /*10790*/  LDL R10, [R1+0x9fc] ;  /* 0x0009fc00010a7983 */ /* 0x002ea80000100800 */
[----:B------:R-:W2:Y:S04]  /*107a0*/  LDL R18, [R1+0xa40] ;  /* 0x000a400001127983 */ /* 0x000ea80000100800 */
[----:B------:R-:W2:Y:S04]  /*107b0*/  LDL.LU R19, [R1+0x48] ;  /* 0x0000480001137983 */ /* 0x000ea80000300800 */
[----:B------:R-:W2:Y:S04]  /*107c0*/  LDL R20, [R1+0xa7c] ;  /* 0x000a7c0001147983 */ /* 0x000ea80000100800 */
[----:B------:R-:W2:Y:S01]  /*107d0*/  LDL R21, [R1+0xa80] ;  /* 0x000a800001157983 */ /* 0x000ea20000100800 */
[----:B------:R-:W-:Y:S01]  /*107e0*/  ISETP.GE.U32.AND P4, PT, R92, 0x7fffffa9, PT ;  /* 0x7fffffa95c00780c */ /* 0x000fe20003f86070 */
[----:B------:R-:W-:Y:S01]  /*107f0*/  @!P6 IMAD.MOV.U32 R22, RZ, RZ, R25 ;  /* 0x000000ffff16e224 */ /* 0x000fe200078e0019 */
[----:B------:R-:W-:Y:S01]  /*10800*/  PRMT R12, RZ, 0x7610, R12 ;  /* 0x00007610ff0c7816 */ /* 0x000fe2000000000c */
[----:B------:R-:W-:-:S05]  /*10810*/  VIADD R92, R24, 0xffffffe0 ;  /* 0xffffffe0185c7836 */ /* 0x000fca0000000000 */
[----:B------:R-:W2:Y:S01]  /*10820*/  @!P6 LDG.E.U8 R12, desc[UR22][R22.64] ;  /* 0x00000016160ce981 */ /* 0x000ea2000c1e1100 */
[----:B------:R-:W-:-:S04]  /*10830*/  ISETP.GE.U32.AND P6, PT, R92, 0x7fffffa1, PT ;  /* 0x7fffffa15c00780c */ /* 0x000fc80003fc6070 */
[----:B----4-:R-:W-:Y:S01]  /*10840*/  @!P4 LOP3.LUT R27, R27, R26, RZ, 0x3c, !PT ;  /* 0x0000001a1b1bc212 */ /* 0x010fe200078e3cff */
[----:B------:R-:W-:-:S03]  /*10850*/  VIADD R92, R24, 0xffffffd8 ;  /* 0xffffffd8185c7836 */ /* 0x000fc60000000000 */
[C---:B------:R-:W-:Y:S01]  /*10860*/  @!P4 LOP3.LUT R26, R27.reuse, R26, RZ, 0x3c, !PT ;  /* 0x0000001a1b1ac212 */ /* 0x040fe200078e3cff */
[----:B------:R-:W4:Y:S01]  /*10870*/  LDL.LU R22, [R1+0x4c] ;  /* 0x00004c0001167983 */ /* 0x000f220000300800 */
[----:B------:R-:W-:Y:S02]  /*10880*/  PRMT R9, RZ, 0x7610, R9 ;  /* 0x00007610ff097816 */ /* 0x000fe40000000009 */
[----:B------:R-:W-:Y:S01]  /*10890*/  @!P4 LOP3.LUT R27, R27, R26, RZ, 0x3c, !PT ;  /* 0x0000001a1b1bc212 */ /* 0x000fe200078e3cff */
[----:B------:R-:W4:Y:S01]  /*108a0*/  LDL R23, [R1+0xabc] ;  /* 0x000abc0001177983 */ /* 0x000f220000100800 */
[----:B------:R-:W-:Y:S01]  /*108b0*/  ISETP.GE.U32.AND P0, PT, R92, 0x7fffff99, PT ;  /* 0x7fffff995c00780c */ /* 0x000fe20003f06070 */
[----:B------:R-:W-:Y:S02]  /*108c0*/  VIADD R92, R24, 0xffffffd0 ;  /* 0xffffffd0185c7836 */ /* 0x000fe40000000000 */
[----:B------:R-:W4:Y:S01]  /*108d0*/  LDL R25, [R1+0xac0] ;  /* 0x000ac00001197983 */ /* 0x000f220000100800 */
[----:B------:R-:W-:-:S03]  /*108e0*/  PRMT R7, RZ, 0x7610, R7 ;  /* 0x00007610ff077816 */ /* 0x000fc60000000007 */
[----:B------:R-:W4:Y:S04]  /*108f0*/  LDL.LU.64 R28, [R1+0x10e8] ;  /* 0x0010e800011c7983 */ /* 0x000f280000300a00 */
[----:B------:R-:W4:Y:S01]  /*10900*/  @!P4 LDG.E.U8 R9, desc[UR22][R26.64] ;  /* 0x000000161a09c981 */ /* 0x000f22000c1e1100 */
[----:B------:R-:W-:-:S03]  /*10910*/  ISETP.GE.U32.AND P4, PT, R92, 0x7fffff91, PT ;  /* 0x7fffff915c00780c */ /* 0x000fc60003f86070 */
[----:B------:R-:W4:Y:S04]  /*10920*/  LDL.LU.64 R26, [R1+0x10e0] ;  /* 0x0010e000011a7983 */ /* 0x000f280000300a00 */
[----:B---3--:R2:W-:Y:S01]  /*10930*/  STL [R1+0x62c], R11 ;  /* 0x00062c0b01007387 */ /* 0x0085e20000100800 */
[----:B------:R-:W-:Y:S02]  /*10940*/  PRMT R3, RZ, 0x7610, R3 ;  /* 0x00007610ff037816 */ /* 0x000fe40000000003 */
[----:B------:R-:W-:Y:S01]  /*10950*/  PRMT R2, RZ, 0x7610, R2 ;  /* 0x00007610ff027816 */ /* 0x000fe20000000002 */
[----:B--2---:R-:W-:Y:S02]  /*10960*/  @!P6 IMAD.MOV.U32 R11, RZ, RZ, R10 ;  /* 0x000000ffff0be224 */ /* 0x004fe400078e000a */
[----:B------:R-:W-:-:S05]  /*10970*/  @!P6 IMAD.MOV.U32 R10, RZ, RZ, R16 ;  /* 0x000000ffff0ae224 */ /* 0x000fca00078e0010 */
[----:B------:R1:W2:Y:S02]  /*10980*/  @!P6 LDG.E.U8 R7, desc[UR22][R10.64] ;  /* 0x000000160a07e981 */ /* 0x0002a4000c1e1100 */
[----:B-1----:R-:W-:Y:S02]  /*10990*/  @!P0 IMAD.MOV.U32 R10, RZ, RZ, R18 ;  /* 0x000000ffff0a8224 */ /* 0x002fe400078e0012 */
[----:B------:R-:W-:-:S05]  /*109a0*/  @!P0 IMAD.MOV.U32 R11, RZ, RZ, R17 ;  /* 0x000000ffff0b8224 */ /* 0x000fca00078e0011 */
[----:B------:R1:W3:Y:S02]  /*109b0*/  @!P0 LDG.E.U8 R3, desc[UR22][R10.64] ;  /* 0x000000160a038981 */ /* 0x0002e4000c1e1100 */
[----:B-1----:R-:W-:Y:S02]  /*109c0*/  @!P4 IMAD.MOV.U32 R10, RZ, RZ, R21 ;  /* 0x000000ffff0ac224 */ /* 0x002fe400078e0015 */
[----:B------:R-:W-:-:S05]  /*109d0*/  @!P4 IMAD.MOV.U32 R11, RZ, RZ, R20 ;  /* 0x000000ffff0bc224 */ /* 0x000fca00078e0014 */
[----:B------:R-:W2:Y:S01]  /*109e0*/  @!P4 LDG.E.U8 R2, desc[UR22][R10.64] ;  /* 0x000000160a02c981 */ /* 0x000ea2000c1e1100 */
[----:B------:R-:W-:-:S05]  /*109f0*/  VIADD R92, R24, 0xffffffc8 ;  /* 0xffffffc8185c7836 */ /* 0x000fca0000000000 */
[----:B------:R-:W-:Y:S01]  /*10a00*/  ISETP.GE.U32.AND P6, PT, R92, 0x7fffff89, PT ;  /* 0x7fffff895c00780c */ /* 0x000fe20003fc6070 */
[----:B------:R-:W-:Y:S01]  /*10a10*/  STL [R1+0x630], R12 ;  /* 0x0006300c01007387 */ /* 0x000fe20000100800 */
[----:B------:R-:W-:-:S03]  /*10a20*/  PRMT R0, RZ, 0x7610, R0 ;  /* 0x00007610ff007816 */ /* 0x000fc60000000000 */
[----:B--2---:R4:W-:Y:S04]  /*10a30*/  STL [R1+0x60c], R2 ;  /* 0x00060c0201007387 */ /* 0x0049e80000100800 */
[----:B---3--:R1:W-:Y:S04]  /*10a40*/  STL [R1+0x610], R3 ;  /* 0x0006100301007387 */ /* 0x0083e80000100800 */
[----:B----4-:R-:W-:Y:S02]  /*10a50*/  @!P6 IMAD.MOV.U32 R2, RZ, RZ, R25 ;  /* 0x000000ffff02e224 */ /* 0x010fe400078e0019 */
[----:B-1----:R-:W-:-:S05]  /*10a60*/  @!P6 IMAD.MOV.U32 R3, RZ, RZ, R23 ;  /* 0x000000ffff03e224 */ /* 0x002fca00078e0017 */
[----:B------:R-:W2:Y:S01]  /*10a70*/  @!P6 LDG.E.U8 R0, desc[UR22][R2.64] ;  /* 0x000000160200e981 */ /* 0x000ea2000c1e1100 */
[----:B------:R-:W-:-:S05]  /*10a80*/  @!P5 IMAD.MOV R15, RZ, RZ, -R15 ;  /* 0x000000ffff0fd224 */ /* 0x000fca00078e0a0f */
[----:B------:R-:W-:Y:S04]  /*10a90*/  STL [R1+0x1098], R15 ;  /* 0x0010980f01007387 */ /* 0x000fe80000100800 */
[----:B--2---:R1:W-:Y:S04]  /*10aa0*/  STL [R1+0x608], R0 ;  /* 0x0006080001007387 */ /* 0x0043e80000100800 */
[----:B------:R-:W-:Y:S01]  /*10ab0*/  STL [R1+0x628], R9 ;  /* 0x0006280901007387 */ /* 0x000fe20000100800 */
[----:B-1----:R-:W-:-:S03]  /*10ac0*/  LOP3.LUT R0, R14, 0x1b6, RZ, 0xfc, !PT ;  /* 0x000001b60e007812 */ /* 0x002fc600078efcff */
[----:B------:R1:W-:Y:S04]  /*10ad0*/  STL [R1+0xe40], R14 ;  /* 0x000e400e01007387 */ /* 0x0003e80000100800 */
[----:B------:R2:W-:Y:S04]  /*10ae0*/  STL [R1+0x90], R0 ;  /* 0x0000900001007387 */ /* 0x0005e80000100800 */
[----:B-1----:R-:W3:Y:S01]  /*10af0*/  LDL.LU R14, [R1+0x90] ;  /* 0x00009000010e7983 */ /* 0x002ee20000300800 */
[----:B------:R-:W-:Y:S01]  /*10b00*/  ISETP.GE.AND P0, PT, R19, RZ, PT ;  /* 0x000000ff1300720c */ /* 0x000fe20003f06270 */
[----:B------:R-:W1:Y:S01]  /*10b10*/  S2R R25, SR_TID.X ;  /* 0x0000000000197919 */ /* 0x000e620000002100 */
[----:B------:R-:W-:Y:S01]  /*10b20*/  ISETP.GE.AND P4, PT, R22, RZ, PT ;  /* 0x000000ff1600720c */ /* 0x000fe20003f86270 */
[----:B--2---:R-:W-:Y:S01]  /*10b30*/  VIADD R0, R24, 0x3f ;  /* 0x0000003f18007836 */ /* 0x004fe20000000000 */
[----:B------:R-:W-:-:S02]  /*10b40*/  ISETP.NE.AND P5, PT, R5, RZ, PT ;  /* 0x000000ff0500720c */ /* 0x000fc40003fa5270 */
[----:B------:R-:W-:Y:S01]  /*10b50*/  LOP3.LUT R92, RZ, R5, RZ, 0x33, !PT ;  /* 0x00000005ff5c7212 */ /* 0x000fe200078e33ff */
[----:B------:R2:W-:Y:S06]  /*10b60*/  STL [R1+0x624], R7 ;  /* 0x0006240701007387 */ /* 0x0005ec0000100800 */
[----:B------:R-:W-:Y:S01]  /*10b70*/  @!P0 IMAD.MOV R6, RZ, RZ, -R6 ;  /* 0x000000ffff068224 */ /* 0x000fe200078e0a06 */
[----:B------:R-:W-:Y:S01]  /*10b80*/  ISETP.GT.AND P0, PT, R0, 0x3f, PT ;  /* 0x0000003f0000780c */ /* 0x000fe20003f04270 */
[----:B--2---:R-:W-:-:S03]  /*10b90*/  IMAD R7, R8, 0x3f, RZ ;  /* 0x0000003f08077824 */ /* 0x004fc600078e02ff */
[----:B------:R-:W-:Y:S01]  /*10ba0*/  STL [R1+0x109c], R6 ;  /* 0x00109c0601007387 */ /* 0x000fe20000100800 */
[C---:B------:R-:W-:Y:S01]  /*10bb0*/  SEL R91, R92.reuse, R91, !P5 ;  /* 0x0000005b5c5b7207 */ /* 0x040fe20006800000 */
[----:B------:R-:W-:Y:S01]  /*10bc0*/  @!P4 IMAD.MOV R4, RZ, RZ, -R4 ;  /* 0x000000ffff04c224 */ /* 0x000fe200078e0a04 */
[C---:B------:R-:W-:Y:S02]  /*10bd0*/  SEL R2, R92.reuse, R90, !P5 ;  /* 0x0000005a5c027207 */ /* 0x040fe40006800000 */
[----:B------:R-:W-:Y:S02]  /*10be0*/  SEL R3, R92, R88, !P5 ;  /* 0x000000585c037207 */ /* 0x000fe40006800000 */
[----:B-1----:R-:W-:-:S04]  /*10bf0*/  LOP3.LUT R25, R25, 0x3f, RZ, 0xc0, !PT ;  /* 0x0000003f19197812 */ /* 0x002fc800078ec0ff */
[----:B------:R-:W-:Y:S02]  /*10c00*/  ISETP.LT.AND P0, PT, R25, R24, P0 ;  /* 0x000000181900720c */ /* 0x000fe40000701270 */
[C---:B------:R-:W-:Y:S02]  /*10c10*/  SEL R10, R92.reuse, R87, !P5 ;  /* 0x000000575c0a7207 */ /* 0x040fe40006800000 */
[C---:B------:R-:W-:Y:S02]  /*10c20*/  SEL R9, R92.reuse, R86, !P5 ;  /* 0x000000565c097207 */ /* 0x040fe40006800000 */
[C---:B------:R-:W-:Y:S02]  /*10c30*/  SEL R12, R92.reuse, R84, !P5 ;  /* 0x000000545c0c7207 */ /* 0x040fe40006800000 */
[----:B------:R-:W-:Y:S02]  /*10c40*/  SEL R90, R92, R83, !P5 ;  /* 0x000000535c5a7207 */ /* 0x000fe40006800000 */
[----:B---3--:R-:W-:-:S05]  /*10c50*/  IABS R5, R14 ;  /* 0x0000000e00057213 */ /* 0x008fca0000000000 */
[----:B------:R-:W-:-:S04]  /*10c60*/  IMAD.MOV.U32 R0, RZ, RZ, R5 ;  /* 0x000000ffff007224 */ /* 0x000fc800078e0005 */
[----:B------:R-:W-:Y:S01]  /*10c70*/  IMAD.HI.U32 R93, R13, R0, RZ ;  /* 0x000000000d5d7227 */ /* 0x000fe200078e00ff */
[----:B------:R1:W-:Y:S04]  /*10c80*/  STL [R1+0x98], R0 ;  /* 0x0000980001007387 */ /* 0x0003e80000100800 */
[----:B------:R-:W-:Y:S04]  /*10c90*/  STL [R1+0x10a0], R7 ;  /* 0x0010a00701007387 */ /* 0x000fe80000100800 */
[----:B------:R-:W-:Y:S01]  /*10ca0*/  STL [R1+0xcdc], R8 ;  /* 0x000cdc0801007387 */ /* 0x000fe20000100800 */
[----:B-1----:R-:W-:-:S03]  /*10cb0*/  IMAD R0, R91, UR12, RZ ;  /* 0x0000000c5b007c24 */ /* 0x002fc6000f8e02ff */
[----:B------:R-:W-:Y:S04]  /*10cc0*/  STL [R1+0xd38], R8 ;  /* 0x000d380801007387 */ /* 0x000fe80000100800 */
[----:B------:R-:W-:Y:S04]  /*10cd0*/  STL [R1+0x1040], R93 ;  /* 0x0010405d01007387 */ /* 0x000fe80000100800 */
[----:B------:R-:W-:Y:S04]  /*10ce0*/  STL [R1+0x103c], R14 ;  /* 0x00103c0e01007387 */ /* 0x000fe80000100800 */
[----:B------:R-:W-:Y:S04]  /*10cf0*/  STL [R1+0xe38], R13 ;  /* 0x000e380d01007387 */ /* 0x000fe80000100800 */
[----:B------:R1:W-:Y:S04]  /*10d00*/  STL [R1+0x10a4], R4 ;  /* 0x0010a40401007387 */ /* 0x0003e80000100800 */
[----:B------:R-:W2:Y:S04]  /*10d10*/  LDL.LU R5, [R1+0x1b8] ;  /* 0x0001b80001057983 */ /* 0x000ea80000300800 */
[----:B------:R-:W3:Y:S04]  /*10d20*/  LDL.LU R91, [R1+0x1e0] ;  /* 0x0001e000015b7983 */ /* 0x000ee80000300800 */
[----:B------:R4:W-:Y:S04]  /*10d30*/  STL [R1+0x8c], R0 ;  /* 0x00008c0001007387 */ /* 0x0009e80000100800 */
[----:B-1----:R-:W2:Y:S04]  /*10d40*/  LDL.LU R4, [R1+0x1e4] ;  /* 0x0001e40001047983 */ /* 0x002ea80000300800 */
[----:B------:R-:W3:Y:S04]  /*10d50*/  LDL.LU R7, [R1+0x1e8] ;  /* 0x0001e80001077983 */ /* 0x000ee80000300800 */
[----:B------:R-:W3:Y:S04]  /*10d60*/  LDL.LU R6, [R1+0x1c8] ;  /* 0x0001c80001067983 */ /* 0x000ee80000300800 */
[----:B------:R-:W3:Y:S04]  /*10d70*/  LDL.LU R15, [R1+0x1d8] ;  /* 0x0001d800010f7983 */ /* 0x000ee80000300800 */
[----:B------:R-:W3:Y:S04]  /*10d80*/  LDL.LU R16, [R1+0x1cc] ;  /* 0x0001cc0001107983 */ /* 0x000ee80000300800 */
[----:B------:R-:W3:Y:S04]  /*10d90*/  LDL.LU R17, [R1+0x1d4] ;  /* 0x0001d40001117983 */ /* 0x000ee80000300800 */
[----:B------:R-:W3:Y:S04]  /*10da0*/  LDL.LU R18, [R1+0x1d0] ;  /* 0x0001d00001127983 */ /* 0x000ee80000300800 */
[----:B------:R-:W3:Y:S01]  /*10db0*/  LDL.LU R19, [R1+0x74] ;  /* 0x0000740001137983 */ /* 0x000ee20000300800 */
[----:B----4-:R-:W-:-:S03]  /*10dc0*/  SEL R0, R92, R89, !P5 ;  /* 0x000000595c007207 */ /* 0x010fc60006800000 */
[----:B------:R-:W4:Y:S04]  /*10dd0*/  LDL.LU R20, [R1+0x70] ;  /* 0x0000700001147983 */ /* 0x000f280000300800 */
[----:B------:R-:W4:Y:S04]  /*10de0*/  LDL.LU R21, [R1+0xb8] ;  /* 0x0000b80001157983 */ /* 0x000f280000300800 */
[----:B------:R-:W4:Y:S04]  /*10df0*/  LDL.LU R22, [R1+0x88] ;  /* 0x0000880001167983 */ /* 0x000f280000300800 */
[----:B------:R-:W4:Y:S04]  /*10e00*/  LDL.LU R23, [R1+0xfc] ;  /* 0x0000fc0001177983 */ /* 0x000f280000300800 */
[----:B------:R-:W4:Y:S04]  /*10e10*/  LDL.LU R24, [R1+0xf4] ;  /* 0x0000f40001187983 */ /* 0x000f280000300800 */
[----:B------:R-:W4:Y:S04]  /*10e20*/  LDL.LU R25, [R1+0x1a8] ;  /* 0x0001a80001197983 */ /* 0x000f280000300800 */
[----:B------:R1:W-:Y:S04]  /*10e30*/  STL [R1+0x10a8], R2 ;  /* 0x0010a80201007387 */ /* 0x0003e80000100800 */
[----:B-1----:R-:W4:Y:S04]  /*10e40*/  LDL.LU R2, [R1+0x1dc] ;  /* 0x0001dc0001027983 */ /* 0x002f280000300800 */
[----:B------:R1:W-:Y:S04]  /*10e50*/  STL [R1+0x10ac], R0 ;  /* 0x0010ac0001007387 */ /* 0x0003e80000100800 */
[----:B-1----:R-:W4:Y:S04]  /*10e60*/  LDL.LU R0, [R1+0x1c4] ;  /* 0x0001c40001007983 */ /* 0x002f280000300800 */
[----:B------:R1:W-:Y:S04]  /*10e70*/  STL [R1+0x10b0], R3 ;  /* 0x0010b00301007387 */ /* 0x0003e80000100800 */
[----:B-1----:R-:W4:Y:S04]  /*10e80*/  LDL.LU R3, [R1+0x1c0] ;  /* 0x0001c00001037983 */ /* 0x002f280000300800 */
[----:B------:R-:W4:Y:S01]  /*10e90*/  LDL.LU R87, [R1+0x1f4] ;  /* 0x0001f40001577983 */ /* 0x000f220000300800 */
[----:B------:R-:W-:-:S03]  /*10ea0*/  SEL R13, R92, R85, !P5 ;  /* 0x000000555c0d7207 */ /* 0x000fc60006800000 */
[----:B------:R1:W-:Y:S04]  /*10eb0*/  STL [R1+0x10b4], R10 ;  /* 0x0010b40a01007387 */ /* 0x0003e80000100800 */
[----:B-1----:R-:W4:Y:S04]  /*10ec0*/  LDL.LU R10, [R1+0x1f0] ;  /* 0x0001f000010a7983 */ /* 0x002f280000300800 */
[----:B------:R1:W-:Y:S04]  /*10ed0*/  STL [R1+0x10b8], R9 ;  /* 0x0010b80901007387 */ /* 0x0003e80000100800 */
[----:B-1----:R-:W4:Y:S04]  /*10ee0*/  LDL.LU R9, [R1+0x1ec] ;  /* 0x0001ec0001097983 */ /* 0x002f280000300800 */
[----:B------:R1:W-:Y:S04]  /*10ef0*/  STL [R1+0x10bc], R13 ;  /* 0x0010bc0d01007387 */ /* 0x0003e80000100800 */
[----:B-1----:R-:W4:Y:S04]  /*10f00*/  LDL.LU R13, [R1+0x1bc] ;  /* 0x0001bc00010d7983 */ /* 0x002f280000300800 */
[----:B------:R1:W-:Y:S04]  /*10f10*/  STL [R1+0x10c0], R12 ;  /* 0x0010c00c01007387 */ /* 0x0003e80000100800 */
[----:B-1----:R-:W4:Y:S04]  /*10f20*/  LDL.LU R12, [R1+0x1b4] ;  /* 0x0001b400010c7983 */ /* 0x002f280000300800 */
[----:B------:R1:W-:Y:S04]  /*10f30*/  STL [R1+0x10c4], R90 ;  /* 0x0010c45a01007387 */ /* 0x0003e80000100800 */
[----:B-1----:R-:W4:Y:S01]  /*10f40*/  LDL.LU R90, [R1+0x1b0] ;  /* 0x0001b000015a7983 */ /* 0x002f220000300800 */
[----:B------:R-:W-:-:S02]  /*10f50*/  SEL R89, R92, R82, !P5 ;  /* 0x000000525c597207 */ /* 0x000fc40006800000 */
[C---:B------:R-:W-:Y:S02]  /*10f60*/  SEL R88, R92.reuse, R81, !P5 ;  /* 0x000000515c587207 */ /* 0x040fe40006800000 */
[C---:B------:R-:W-:Y:S02]  /*10f70*/  SEL R93, R92.reuse, R80, !P5 ;  /* 0x000000505c5d7207 */ /* 0x040fe40006800000 */
[C---:B------:R-:W-:Y:S01]  /*10f80*/  SEL R86, R92.reuse, R79, !P5 ;  /* 0x0000004f5c567207 */ /* 0x040fe20006800000 */
[----:B------:R-:W-:Y:S01]  /*10f90*/  STL [R1+0x10c8], R89 ;  /* 0x0010c85901007387 */ /* 0x000fe20000100800 */
[C---:B------:R-:W-:Y:S02]  /*10fa0*/  SEL R85, R92.reuse, R78, !P5 ;  /* 0x0000004e5c557207 */ /* 0x040fe40006800000 */
[C---:B------:R-:W-:Y:S01]  /*10fb0*/  SEL R8, R92.reuse, R77, !P5 ;  /* 0x0000004d5c087207 */ /* 0x040fe20006800000 */
[----:B------:R-:W-:Y:S01]  /*10fc0*/  STL [R1+0x10cc], R88 ;  /* 0x0010cc5801007387 */ /* 0x000fe20000100800 */
[----:B------:R-:W-:-:S02]  /*10fd0*/  SEL R78, R92, R69, !P5 ;  /* 0x000000455c4e7207 */ /* 0x000fc40006800000 */
[C---:B------:R-:W-:Y:S01]  /*10fe0*/  SEL R69, R92.reuse, R60, !P5 ;  /* 0x0000003c5c457207 */ /* 0x040fe20006800000 */
[----:B------:R-:W-:Y:S01]  /*10ff0*/  STL [R1+0x1048], R93 ;  /* 0x0010485d01007387 */ /* 0x000fe20000100800 */
        /* <DEDUP_REMOVED lines=8> */
[----:B------:R1:W-:Y:S01]  /*11080*/  STL [R1+0x1044], R8 ;  /* 0x0010440801007387 */ /* 0x0003e20000100800 */
[C---:B------:R-:W-:Y:S02]  /*11090*/  SEL R71, R92.reuse, R62, !P5 ;  /* 0x0000003e5c477207 */ /* 0x040fe40006800000 */
[C---:B------:R-:W-:Y:S01]  /*110a0*/  SEL R62, R92.reuse, R53, !P5 ;  /* 0x000000355c3e7207 */ /* 0x040fe20006800000 */
[----:B------:R-:W-:Y:S01]  /*110b0*/  STL [R1+0x10d8], R84 ;  /* 0x0010d85401007387 */ /* 0x000fe20000100800 */
[C---:B------:R-:W-:Y:S02]  /*110c0*/  SEL R53, R92.reuse, R44, !P5 ;  /* 0x0000002c5c357207 */ /* 0x040fe40006800000 */
[C---:B------:R-:W-:Y:S01]  /*110d0*/  SEL R44, R92.reuse, R36, !P5 ;  /* 0x000000245c2c7207 */ /* 0x040fe20006800000 */
[----:B------:R-:W-:Y:S04]  /*110e0*/  STL [R1+0x104c], R14 ;  /* 0x00104c0e01007387 */ /* 0x000fe80000100800 */
[----:B------:R-:W-:Y:S01]  /*110f0*/  STL [R1+0x1050], R11 ;  /* 0x0010500b01007387 */ /* 0x000fe20000100800 */
[----:B------:R-:W-:-:S02]  /*11100*/  SEL R83, R92, R75, !P5 ;  /* 0x0000004b5c537207 */ /* 0x000fc40006800000 */
[C---:B------:R-:W-:Y:S02]  /*11110*/  SEL R75, R92.reuse, R66, !P5 ;  /* 0x000000425c4b7207 */ /* 0x040fe40006800000 */
[C---:B------:R-:W-:Y:S02]  /*11120*/  SEL R76, R92.reuse, R67, !P5 ;  /* 0x000000435c4c7207 */ /* 0x040fe40006800000 */
[C---:B------:R-:W-:Y:S02]  /*11130*/  SEL R66, R92.reuse, R57, !P5 ;  /* 0x000000395c427207 */ /* 0x040fe40006800000 */
[C---:B------:R-:W-:Y:S02]  /*11140*/  SEL R67, R92.reuse, R58, !P5 ;  /* 0x0000003a5c437207 */ /* 0x040fe40006800000 */
[C---:B------:R-:W-:Y:S02]  /*11150*/  SEL R57, R92.reuse, R48, !P5 ;  /* 0x000000305c397207 */ /* 0x040fe40006800000 */
        /* <DEDUP_REMOVED lines=33> */
[C---:B--2---:R-:W-:Y:S02]  /*11370*/  SEL R41, R92.reuse, R4, !P5 ;  /* 0x000000045c297207 */ /* 0x044fe40006800000 */
[C---:B---3--:R-:W-:Y:S02]  /*11380*/  SEL R46, R92.reuse, R6, !P5 ;  /* 0x000000065c2e7207 */ /* 0x048fe40006800000 */
[C---:B----4-:R-:W-:Y:S02]  /*11390*/  SEL R36, R92.reuse, R2, !P5 ;  /* 0x000000025c247207 */ /* 0x050fe40006800000 */
[----:B------:R-:W-:-:S02]  /*113a0*/  SEL R2, R92, R7, !P5 ;  /* 0x000000075c027207 */ /* 0x000fc40006800000 */
[C---:B------:R-:W-:Y:S02]  /*113b0*/  SEL R34, R92.reuse, R3, !P5 ;  /* 0x000000035c227207 */ /* 0x040fe40006800000 */
[C---:B------:R-:W-:Y:S02]  /*113c0*/  SEL R3, R92.reuse, R0, !P5 ;  /* 0x000000005c037207 */ /* 0x040fe40006800000 */
[C---:B-1----:R-:W-:Y:S02]  /*113d0*/  SEL R8, R92.reuse, R87, !P5 ;  /* 0x000000575c087207 */ /* 0x042fe40006800000 */
[----:B------:R-:W-:-:S03]  /*113e0*/  SEL R0, R92, R91, !P5 ;  /* 0x0000005b5c007207 */ /* 0x000fc60006800000 */
[----:B------:R-:W-:Y:S04]  /*113f0*/  STL [R1+0xa0], R8 ;  /* 0x0000a00801007387 */ /* 0x000fe80000100800 */
[----:B------:R-:W-:Y:S04]  /*11400*/  STL [R1+0xa4], R3 ;  /* 0x0000a40301007387 */ /* 0x000fe80000100800 */
[----:B------:R1:W-:Y:S04]  /*11410*/  STL [R1+0xa8], R0 ;  /* 0x0000a80001007387 */ /* 0x0003e80000100800 */
[----:B------:R2:W-:Y:S01]  /*11420*/  STL [R1+0xac], R2 ;  /* 0x0000ac0201007387 */ /* 0x0005e20000100800 */
[----:B-1----:R-:W-:-:S02]  /*11430*/  SEL R0, R92, R15, !P5 ;  /* 0x0000000f5c007207 */ /* 0x002fc40006800000 */
[----:B--2---:R-:W-:-:S03]  /*11440*/  SEL R2, R92, R17, !P5 ;  /* 0x000000115c027207 */ /* 0x004fc60006800000 */
[----:B------:R1:W-:Y:S04]  /*11450*/  STL [R1+0xb4], R0 ;  /* 0x0000b40001007387 */ /* 0x0003e80000100800 */
[----:B------:R2:W-:Y:S01]  /*11460*/  STL [R1+0xc0], R2 ;  /* 0x0000c00201007387 */ /* 0x0005e20000100800 */
[C---:B-1----:R-:W-:Y:S02]  /*11470*/  SEL R0, R92.reuse, R19, !P5 ;  /* 0x000000135c007207 */ /* 0x042fe40006800000 */
[----:B--2---:R-:W-:-:S03]  /*11480*/  SEL R2, R92, R21, !P5 ;  /* 0x000000155c027207 */ /* 0x004fc60006800000 */
[----:B------:R1:W-:Y:S01]  /*11490*/  STL [R1+0xc8], R0 ;  /* 0x0000c80001007387 */ /* 0x0003e20000100800 */
[----:B------:R-:W-:-:S03]  /*114a0*/  SEL R3, R92, R23, !P5 ;  /* 0x000000175c037207 */ /* 0x000fc60006800000 */
[----:B------:R2:W-:Y:S01]  /*114b0*/  STL [R1+0xb8], R2 ;  /* 0x0000b80201007387 */ /* 0x0005e20000100800 */
[C---:B-1----:R-:W-:Y:S02]  /*114c0*/  SEL R0, R92.reuse, R22, !P5 ;  /* 0x000000165c007207 */ /* 0x042fe40006800000 */
[----:B--2---:R-:W-:-:S03]  /*114d0*/  SEL R2, R92, R24, !P5 ;  /* 0x000000185c027207 */ /* 0x004fc60006800000 */
[----:B------:R1:W-:Y:S04]  /*114e0*/  STL [R1+0x1c], R0 ;  /* 0x00001c0001007387 */ /* 0x0003e80000100800 */
[----:B------:R2:W-:Y:S04]  /*114f0*/  STL [R1+0x88], R3 ;  /* 0x0000880301007387 */ /* 0x0005e80000100800 */
[----:B------:R-:W3:Y:S01]  /*11500*/  LDL.LU R84, [R1+0x194] ;  /* 0x0001940001547983 */ /* 0x000ee20000300800 */
[----:B-1----:R-:W-:-:S03]  /*11510*/  SEL R0, R92, R25, !P5 ;  /* 0x000000195c007207 */ /* 0x002fc60006800000 */
[----:B------:R-:W-:Y:S04]  /*11520*/  STL [R1+0x48], R2 ;  /* 0x0000480201007387 */ /* 0x000fe80000100800 */
[----:B------:R-:W4:Y:S04]  /*11530*/  LDL.LU R85, [R1+0x19c] ;  /* 0x00019c0001557983 */ /* 0x000f280000300800 */
[----:B------:R1:W-:Y:S04]  /*11540*/  STL [R1+0xd4], R0 ;  /* 0x0000d40001007387 */ /* 0x0003e80000100800 */
[----:B------:R-:W4:Y:S01]  /*11550*/  LDL.LU R86, [R1+0x18c] ;  /* 0x00018c0001567983 */ /* 0x000f220000300800 */
[----:B------:R-:W-:-:S03]  /*11560*/  SEL R27, R92, R90, !P5 ;  /* 0x0000005a5c1b7207 */ /* 0x000fc60006800000 */
        /* <DEDUP_REMOVED lines=8> */
[----:B------:R-:W4:Y:S04]  /*115f0*/  LDL.LU R13, [R1+0xec] ;  /* 0x0000ec00010d7983 */ /* 0x000f280000300800 */
[----:B------:R-:W4:Y:S04]  /*11600*/  LDL.LU R9, [R1+0xe4] ;  /* 0x0000e40001097983 */ /* 0x000f280000300800 */
[----:B------:R-:W4:Y:S04]  /*11610*/  LDL.LU R10, [R1+0xe0] ;  /* 0x0000e000010a7983 */ /* 0x000f280000300800 */
[----:B--2---:R-:W2:Y:S04]  /*11620*/  LDL.LU R3, [R1+0xcc] ;  /* 0x0000cc0001037983 */ /* 0x004ea80000300800 */
[----:B-1----:R-:W2:Y:S04]  /*11630*/  LDL.LU R0, [R1+0xd0] ;  /* 0x0000d00001007983 */ /* 0x002ea80000300800 */
[----:B------:R-:W2:Y:S04]  /*11640*/  LDL.LU R2, [R1+0xb0] ;  /* 0x0000b00001027983 */ /* 0x000ea80000300800 */
[----:B------:R-:W2:Y:S04]  /*11650*/  LDL.LU R4, [R1+0x9c] ;  /* 0x00009c0001047983 */ /* 0x000ea80000300800 */
[----:B------:R-:W2:Y:S04]  /*11660*/  LDL.LU R7, [R1+0x94] ;  /* 0x0000940001077983 */ /* 0x000ea80000300800 */
[----:B------:R-:W2:Y:S04]  /*11670*/  LDL.LU R6, [R1+0x84] ;  /* 0x0000840001067983 */ /* 0x000ea80000300800 */
[----:B------:R-:W2:Y:S04]  /*11680*/  LDL.LU R15, [R1+0x6c] ;  /* 0x00006c00010f7983 */ /* 0x000ea80000300800 */
[----:B------:R-:W2:Y:S04]  /*11690*/  LDL.LU R25, [R1+0x68] ;  /* 0x0000680001197983 */ /* 0x000ea80000300800 */
[----:B------:R-:W2:Y:S04]  /*116a0*/  LDL.LU R24, [R1+0x5c] ;  /* 0x00005c0001187983 */ /* 0x000ea80000300800 */
[----:B------:R-:W2:Y:S01]  /*116b0*/  LDL.LU R23, [R1+0x58] ;  /* 0x0000580001177983 */ /* 0x000ea20000300800 */
[----:B------:R-:W-:-:S03]  /*116c0*/  SEL R91, R92, R20, !P5 ;  /* 0x000000145c5b7207 */ /* 0x000fc60006800000 */
        /* <DEDUP_REMOVED lines=10> */
[----:B------:R-:W2:Y:S04]  /*11770*/  LDL.LU R14, [R1+0x2c] ;  /* 0x00002c00010e7983 */ /* 0x000ea80000300800 */
[----:B------:R-:W2:Y:S04]  /*11780*/  LDL.LU R8, [R1+0x28] ;  /* 0x0000280001087983 */ /* 0x000ea80000300800 */
[----:B------:R-:W2:Y:S01]  /*11790*/  LDL.LU R93, [R1+0x24] ;  /* 0x00002400015d7983 */ /* 0x000ea20000300800 */
[----:B---3--:R-:W-:-:S05]  /*117a0*/  SEL R84, R92, R84, !P5 ;  /* 0x000000545c547207 */ /* 0x008fca0006800000 */
[----:B------:R1:W-:Y:S01]  /*117b0*/  STL [R1+0x4c], R84 ;  /* 0x00004c5401007387 */ /* 0x0003e20000100800 */
[----:B----4-:R-:W-:-:S03]  /*117c0*/  SEL R85, R92, R85, !P5 ;  /* 0x000000555c557207 */ /* 0x010fc60006800000 */
[----:B-1----:R-:W3:Y:S01]  /*117d0*/  LDL.LU R84, [R1+0x10d8] ;  /* 0x0010d80001547983 */ /* 0x002ee20000300800 */
[----:B------:R-:W-:-:S03]  /*117e0*/  SEL R86, R92, R86, !P5 ;  /* 0x000000565c567207 */ /* 0x000fc60006800000 */
[----:B------:R1:W-:Y:S01]  /*117f0*/  STL [R1+0xdc], R85 ;  /* 0x0000dc5501007387 */ /* 0x0003e20000100800 */
[C---:B------:R-:W-:Y:S02]  /*11800*/  SEL R88, R92.reuse, R88, !P5 ;  /* 0x000000585c587207 */ /* 0x040fe40006800000 */
[C---:B------:R-:W-:Y:S01]  /*11810*/  SEL R89, R92.reuse, R89, !P5 ;  /* 0x000000595c597207 */ /* 0x040fe20006800000 */
[----:B-1----:R-:W4:Y:S01]  /*11820*/  LDL.LU R85, [R1+0x10d4] ;  /* 0x0010d40001557983 */ /* 0x002f220000300800 */
[----:B------:R-:W-:-:S03]  /*11830*/  SEL R90, R92, R90, !P5 ;  /* 0x0000005a5c5a7207 */ /* 0x000fc60006800000 */
[----:B------:R1:W-:Y:S01]  /*11840*/  STL [R1+0x60], R86 ;  /* 0x0000605601007387 */ /* 0x0003e20000100800 */
[C---:B------:R-:W-:Y:S02]  /*11850*/  SEL R12, R92.reuse, R12, !P5 ;  /* 0x0000000c5c0c7207 */ /* 0x040fe40006800000 */
[C---:B------:R-:W-:Y:S01]  /*11860*/  SEL R13, R92.reuse, R13, !P5 ;  /* 0x0000000d5c0d7207 */ /* 0x040fe20006800000 */
[----:B-1----:R-:W3:Y:S04]  /*11870*/  LDL.LU R86, [R1+0x10d0] ;  /* 0x0010d00001567983 */ /* 0x002ee80000300800 */
[----:B------:R1:W-:Y:S01]  /*11880*/  STL [R1+0xf0], R88 ;  /* 0x0000f05801007387 */ /* 0x0003e20000100800 */
[C---:B------:R-:W-:Y:S02]  /*11890*/  SEL R9, R92.reuse, R9, !P5 ;  /* 0x000000095c097207 */ /* 0x040fe40006800000 */
[C---:B------:R-:W-:Y:S01]  /*118a0*/  SEL R10, R92.reuse, R10, !P5 ;  /* 0x0000000a5c0a7207 */ /* 0x040fe20006800000 */
[----:B-1----:R-:W3:Y:S04]  /*118b0*/  LDL.LU R88, [R1+0x10cc] ;  /* 0x0010cc0001587983 */ /* 0x002ee80000300800 */
[----:B------:R1:W-:Y:S01]  /*118c0*/  STL [R1+0x64], R89 ;  /* 0x0000645901007387 */ /* 0x0003e20000100800 */
[----:B--2---:R-:W-:-:S03]  /*118d0*/  SEL R3, R92, R3, !P5 ;  /* 0x000000035c037207 */ /* 0x004fc60006800000 */
[----:B-1----:R-:W2:Y:S04]  /*118e0*/  LDL.LU R89, [R1+0x10c8] ;  /* 0x0010c80001597983 */ /* 0x002ea80000300800 */
[----:B------:R1:W-:Y:S01]  /*118f0*/  STL [R1+0xbc], R90 ;  /* 0x0000bc5a01007387 */ /* 0x0003e20000100800 */
[----:B------:R-:W-:-:S03]  /*11900*/  SEL R0, R92, R0, !P5 ;  /* 0x000000005c007207 */ /* 0x000fc60006800000 */
        /* <DEDUP_REMOVED lines=33> */
[----:B-1----:R-:W3:Y:S04]  /*11b20*/  LDL.LU R15, [R1+0x1098] ;  /* 0x00109800010f7983 */ /* 0x002ee80000300800 */
[----:B------:R1:W-:Y:S01]  /*11b30*/  STL [R1+0x68], R25 ;  /* 0x0000681901007387 */ /* 0x0003e20000100800 */
[----:B------:R-:W-:-:S03]  /*11b40*/  SEL R19, R92, R19, !P5 ;  /* 0x000000135c137207 */ /* 0x000fc60006800000 */
[----:B-1----:R-:W3:Y:S04]  /*11b50*/  LDL.LU R25, [R1+0x1094] ;  /* 0x0010940001197983 */ /* 0x002ee80000300800 */
[----:B------:R1:W-:Y:S01]  /*11b60*/  STL [R1+0x5c], R24 ;  /* 0x00005c1801007387 */ /* 0x0003e20000100800 */
[----:B------:R-:W-:-:S03]  /*11b70*/  SEL R18, R92, R18, !P5 ;  /* 0x000000125c127207 */ /* 0x000fc60006800000 */
[----:B-1----:R-:W4:Y:S04]  /*11b80*/  LDL.LU R24, [R1+0x1090] ;  /* 0x0010900001187983 */ /* 0x002f280000300800 */
[----:B------:R1:W-:Y:S01]  /*11b90*/  STL [R1+0x94], R23 ;  /* 0x0000941701007387 */ /* 0x0003e20000100800 */
[----:B------:R-:W-:-:S03]  /*11ba0*/  SEL R17, R92, R17, !P5 ;  /* 0x000000115c117207 */ /* 0x000fc60006800000 */
[----:B-1----:R-:W4:Y:S04]  /*11bb0*/  LDL.LU R23, [R1+0x108c] ;  /* 0x00108c0001177983 */ /* 0x002f280000300800 */
[----:B------:R1:W-:Y:S04]  /*11bc0*/  STL [R1+0x54], R22 ;  /* 0x0000541601007387 */ /* 0x0003e80000100800 */
[----:B-1----:R-:W4:Y:S04]  /*11bd0*/  LDL.LU R22, [R1+0x1088] ;  /* 0x0010880001167983 */ /* 0x002f280000300800 */
[----:B------:R1:W-:Y:S04]  /*11be0*/  STL [R1+0xb0], R21 ;  /* 0x0000b01501007387 */ /* 0x0003e80000100800 */
        /* <DEDUP_REMOVED lines=12> */
[----:B------:R-:W-:-:S05]  /*11cb0*/  SEL R11, R92, R11, !P5 ;  /* 0x0000000b5c0b7207 */ /* 0x000fca0006800000 */
[----:B------:R1:W-:Y:S02]  /*11cc0*/  STL [R1+0xe4], R11 ;  /* 0x0000e40b01007387 */ /* 0x0003e40000100800 */
[C---:B-1----:R-:W-:Y:S02]  /*11cd0*/  SEL R11, R92.reuse, R14, !P5 ;  /* 0x0000000e5c0b7207 */ /* 0x042fe40006800000 */
[C---:B------:R-:W-:Y:S02]  /*11ce0*/  SEL R14, R92.reuse, R8, !P5 ;  /* 0x000000085c0e7207 */ /* 0x040fe40006800000 */
[C---:B------:R-:W-:Y:S01]  /*11cf0*/  SEL R8, R92.reuse, R93, !P5 ;  /* 0x0000005d5c087207 */ /* 0x040fe20006800000 */
[----:B------:R3:W-:Y:S04]  /*11d00*/  STL [R1+0x2c], R11 ;  /* 0x00002c0b01007387 */ /* 0x0007e80000100800 */
[----:B------:R4:W-:Y:S04]  /*11d10*/  STL [R1+0xec], R14 ;  /* 0x0000ec0e01007387 */ /* 0x0009e80000100800 */
[----:B------:R1:W-:Y:S01]  /*11d20*/  STL [R1+0x24], R8 ;  /* 0x0000240801007387 */ /* 0x0003e20000100800 */
[----:B--2---:R-:W-:-:S02]  /*11d30*/  SEL R6, R92, R6, !P5 ;  /* 0x000000065c067207 */ /* 0x004fc40006800000 */
[----:B---3--:R-:W-:-:S05]  /*11d40*/  SEL R11, R92, R25, !P5 ;  /* 0x000000195c0b7207 */ /* 0x008fca0006800000 */
[----:B------:R2:W-:Y:S01]  /*11d50*/  STL [R1+0xf4], R11 ;  /* 0x0000f40b01007387 */ /* 0x0005e20000100800 */
[----:B----4-:R-:W-:-:S05]  /*11d60*/  SEL R14, R92, R24, !P5 ;  /* 0x000000185c0e7207 */ /* 0x010fca0006800000 */
[----:B------:R3:W-:Y:S01]  /*11d70*/  STL [R1+0x28], R14 ;  /* 0x0000280e01007387 */ /* 0x0007e20000100800 */
[----:B-1----:R-:W-:-:S05]  /*11d80*/  SEL R8, R92, R23, !P5 ;  /* 0x000000175c087207 */ /* 0x002fca0006800000 */
[----:B------:R1:W-:Y:S01]  /*11d90*/  STL [R1+0xf8], R8 ;  /* 0x0000f80801007387 */ /* 0x0003e20000100800 */
[----:B--2---:R-:W-:-:S05]  /*11da0*/  SEL R11, R92, R22, !P5 ;  /* 0x000000165c0b7207 */ /* 0x004fca0006800000 */
[----:B------:R2:W-:Y:S01]  /*11db0*/  STL [R1+0x30], R11 ;  /* 0x0000300b01007387 */ /* 0x0005e20000100800 */
[----:B---3--:R-:W-:-:S05]  /*11dc0*/  SEL R14, R92, R21, !P5 ;  /* 0x000000155c0e7207 */ /* 0x008fca0006800000 */
[----:B------:R-:W-:Y:S01]  /*11dd0*/  STL [R1+0xfc], R14 ;  /* 0x0000fc0e01007387 */ /* 0x000fe20000100800 */
[C---:B-1----:R-:W-:Y:S02]  /*11de0*/  SEL R8, R92.reuse, R20, !P5 ;  /* 0x000000145c087207 */ /* 0x042fe40006800000 */
[C---:B------:R-:W-:Y:S02]  /*11df0*/  SEL R93, R92.reuse, R15, !P5 ;  /* 0x0000000f5c5d7207 */ /* 0x040fe40006800000 */
[----:B--2---:R-:W-:-:S05]  /*11e00*/  SEL R11, R92, R19, !P5 ;  /* 0x000000135c0b7207 */ /* 0x004fca0006800000 */
[----:B------:R-:W-:Y:S04]  /*11e10*/  STL [R1+0x1054], R11 ;  /* 0x0010540b01007387 */ /* 0x000fe80000100800 */
[----:B------:R1:W-:Y:S02]  /*11e20*/  STL [R1+0x38], R8 ;  /* 0x0000380801007387 */ /* 0x0003e40000100800 */
[C---:B-1----:R-:W-:Y:S02]  /*11e30*/  SEL R8, R92.reuse, R18, !P5 ;  /* 0x000000125c087207 */ /* 0x042fe40006800000 */
[----:B------:R-:W-:-:S05]  /*11e40*/  SEL R14, R92, R17, !P5 ;  /* 0x000000115c0e7207 */ /* 0x000fca0006800000 */
[----:B------:R-:W-:Y:S04]  /*11e50*/  STL [R1+0x1058], R14 ;  /* 0x0010580e01007387 */ /* 0x000fe80000100800 */
[----:B------:R1:W-:Y:S04]  /*11e60*/  STL [R1+0x40], R8 ;  /* 0x0000400801007387 */ /* 0x0003e80000100800 */
[----:B------:R2:W-:Y:S01]  /*11e70*/  STL [R1+0x105c], R93 ;  /* 0x00105c5d01007387 */ /* 0x0005e20000100800 */
[----:B-1----:R-:W-:-:S05]  /*11e80*/  SEL R8, R92, R16, !P5 ;  /* 0x000000105c087207 */ /* 0x002fca0006800000 */
[----:B------:R1:W-:Y:S01]  /*11e90*/  STL [R1+0x50], R8 ;  /* 0x0000500801007387 */ /* 0x0003e20000100800 */
[----:B--2---:R-:W-:-:S03]  /*11ea0*/  IMAD R93, R2, UR12, RZ ;  /* 0x0000000c025d7c24 */ /* 0x004fc6000f8e02ff */
[----:B------:R-:W-:Y:S04]  /*11eb0*/  STL [R1+0xe3c], R92 ;  /* 0x000e3c5c01007387 */ /* 0x000fe80000100800 */
[----:B------:R2:W-:Y:S04]  /*11ec0*/  STL [R1+0x58], R6 ;  /* 0x0000580601007387 */ /* 0x0005e80000100800 */
[----:B------:R-:W3:Y:S01]  /*11ed0*/  LDL.LU R2, [R1+0x106c] ;  /* 0x00106c0001027983 */ /* 0x000ee20000300800 */
[----:B-1----:R-:W-:Y:S01]  /*11ee0*/  SEL R8, R92, R4, !P5 ;  /* 0x000000045c087207 */ /* 0x002fe20006800000 */
[----:B------:R-:W-:-:S02]  /*11ef0*/  IMAD R4, R3, UR12, RZ ;  /* 0x0000000c03047c24 */ /* 0x000fc4000f8e02ff */
[----:B------:R-:W4:Y:S01]  /*11f00*/  LDL.LU R3, [R1+0x1068] ;  /* 0x0010680001037983 */ /* 0x000f220000300800 */
[----:B------:R-:W-:-:S03]  /*11f10*/  IMAD R14, R10, UR12, RZ ;  /* 0x0000000c0a0e7c24 */ /* 0x000fc6000f8e02ff */
[----:B------:R-:W4:Y:S04]  /*11f20*/  LDL.LU R10, [R1+0x1064] ;  /* 0x00106400010a7983 */ /* 0x000f280000300800 */
[----:B------:R-:W-:Y:S04]  /*11f30*/  STL [R1+0xf1c], R89 ;  /* 0x000f1c5901007387 */ /* 0x000fe80000100800 */
        /* <DEDUP_REMOVED lines=29> */
[----:B------:R-:W-:Y:S01]  /*12110*/  STL [R1+0x1010], R89 ;  /* 0x0010105901007387 */ /* 0x000fe20000100800 */
[----:B------:R-:W-:-:S03]  /*12120*/  IMAD R11, R12, UR12, RZ ;  /* 0x0000000c0c0b7c24 */ /* 0x000fc6000f8e02ff */
[----:B------:R-:W-:Y:S04]  /*12130*/  STL [R1+0x1018], R89 ;  /* 0x0010185901007387 */ /* 0x000fe80000100800 */
[----:B------:R-:W-:Y:S04]  /*12140*/  STL [R1+0x1020], R89 ;  /* 0x0010205901007387 */ /* 0x000fe80000100800 */
[----:B------:R-:W-:Y:S04]  /*12150*/  STL [R1+0x1028], R89 ;  /* 0x0010285901007387 */ /* 0x000fe80000100800 */
[----:B------:R-:W-:Y:S04]  /*12160*/  STL [R1+0x1030], R89 ;  /* 0x0010305901007387 */ /* 0x000fe80000100800 */
[----:B------:R-:W-:Y:S04]  /*12170*/  STL [R1+0xf20], R86 ;  /* 0x000f205601007387 */ /* 0x000fe80000100800 */
[----:B------:R-:W-:Y:S01]  /*12180*/  STL [R1+0xf10], R82 ;  /* 0x000f105201007387 */ /* 0x000fe20000100800 */
[----:B--2---:R-:W-:-:S03]  /*12190*/  IMAD R6, R13, UR12, RZ ;  /* 0x0000000c0d067c24 */ /* 0x004fc6000f8e02ff */
[----:B------:R-:W-:Y:S01]  /*121a0*/  STL [R1+0xf04], R79 ;  /* 0x000f044f01007387 */ /* 0x000fe20000100800 */
[----:B---3--:R-:W-:-:S03]  /*121b0*/  IADD3 R12, P4, PT, R7, R2, RZ ;  /* 0x00000002070c7210 */ /* 0x008fc60007f9e0ff */
[----:B------:R-:W-:Y:S04]  /*121c0*/  STL [R1+0xce0], R2 ;  /* 0x000ce00201007387 */ /* 0x000fe80000100800 */
[----:B------:R1:W-:Y:S01]  /*121d0*/  STL [R1+0xd40], R2 ;  /* 0x000d400201007387 */ /* 0x0003e20000100800 */
[----:B----4-:R-:W-:-:S03]  /*121e0*/  LEA.HI.X.SX32 R13, R7, R3, 0x1, P4 ;  /* 0x00000003070d7211 */ /* 0x010fc600020f0eff */
[----:B------:R-:W-:Y:S04]  /*121f0*/  STL [R1+0x190], R12 ;  /* 0x0001900c01007387 */ /* 0x000fe80000100800 */
[----:B------:R-:W-:Y:S04]  /*12200*/  STL [R1+0xe44], R12 ;  /* 0x000e440c01007387 */ /* 0x000fe80000100800 */
[----:B------:R-:W2:Y:S04]  /*12210*/  LDL.LU R7, [R1+0x1060] ;  /* 0x0010600001077983 */ /* 0x000ea80000300800 */
[----:B------:R-:W1:Y:S04]  /*12220*/  LDL.LU R25, [R1+0x8c] ;  /* 0x00008c0001197983 */ /* 0x000e680000300800 */
        /* <DEDUP_REMOVED lines=43> */
[----:B------:R-:W-:-:S03]  /*124e0*/  SEL R5, R92, R5, !P5 ;  /* 0x000000055c057207 */ /* 0x000fc60006800000 */
[----:B------:R-:W-:Y:S04]  /*124f0*/  STL [R1+0xfe4], R3 ;  /* 0x000fe40301007387 */ /* 0x000fe80000100800 */
[----:B------:R-:W-:Y:S04]  /*12500*/  STL [R1+0xfec], R3 ;  /* 0x000fec0301007387 */ /* 0x000fe80000100800 */
[----:B------:R-:W-:Y:S04]  /*12510*/  STL [R1+0xff4], R3 ;  /* 0x000ff40301007387 */ /* 0x000fe80000100800 */
[----:B------:R-:W-:Y:S01]  /*12520*/  STL [R1+0xffc], R3 ;  /* 0x000ffc0301007387 */ /* 0x000fe20000100800 */
[----:B------:R-:W-:-:S03]  /*12530*/  IMAD R20, R77, UR12, RZ ;  /* 0x0000000c4d147c24 */ /* 0x000fc6000f8e02ff */
[----:B------:R-:W-:Y:S01]  /*12540*/  STL [R1+0x1004], R3 ;  /* 0x0010040301007387 */ /* 0x000fe20000100800 */
[----:B------:R-:W-:-:S03]  /*12550*/  IMAD R77, R5, UR12, RZ ;  /* 0x0000000c054d7c24 */ /* 0x000fc6000f8e02ff */
[----:B------:R-:W-:Y:S01]  /*12560*/  STL [R1+0x100c], R3 ;  /* 0x00100c0301007387 */ /* 0x000fe20000100800 */
[----:B------:R-:W-:-:S03]  /*12570*/  IADD3 R5, P4, PT, R4, R10, RZ ;  /* 0x0000000a04057210 */ /* 0x000fc60007f9e0ff */
[----:B------:R-:W-:Y:S04]  /*12580*/  STL [R1+0x1014], R3 ;  /* 0x0010140301007387 */ /* 0x000fe80000100800 */
[----:B------:R-:W-:Y:S04]  /*12590*/  STL [R1+0x101c], R3 ;  /* 0x00101c0301007387 */ /* 0x000fe80000100800 */
[----:B------:R-:W-:Y:S04]  /*125a0*/  STL [R1+0x1024], R3 ;  /* 0x0010240301007387 */ /* 0x000fe80000100800 */
[----:B------:R-:W-:Y:S01]  /*125b0*/  STL [R1+0x102c], R3 ;  /* 0x00102c0301007387 */ /* 0x000fe20000100800 */
[----:B------:R-:W-:-:S03]  /*125c0*/  IMAD R15, R89, UR12, RZ ;  /* 0x0000000c590f7c24 */ /* 0x000fc6000f8e02ff */
[----:B------:R-:W-:Y:S01]  /*125d0*/  STL [R1+0x1034], R3 ;  /* 0x0010340301007387 */ /* 0x000fe20000100800 */
[----:B------:R-:W-:Y:S02]  /*125e0*/  IMAD R16, R86, UR12, RZ ;  /* 0x0000000c56107c24 */ /* 0x000fe4000f8e02ff */
[----:B------:R-:W-:Y:S02]  /*125f0*/  IMAD R18, R82, UR12, RZ ;  /* 0x0000000c52127c24 */ /* 0x000fe4000f8e02ff */
[----:B------:R-:W-:Y:S02]  /*12600*/  IMAD R17, R84, UR12, RZ ;  /* 0x0000000c54117c24 */ /* 0x000fe4000f8e02ff */
[----:B------:R-:W-:Y:S02]  /*12610*/  IMAD R19, R79, UR12, RZ ;  /* 0x0000000c4f137c24 */ /* 0x000fe4000f8e02ff */
[----:B------:R-:W-:Y:S01]  /*12620*/  IMAD R21, R75, UR12, RZ ;  /* 0x0000000c4b157c24 */ /* 0x000fe2000f8e02ff */
[----:B-1----:R-:W-:-:S05]  /*12630*/  IADD3 R2, P6, PT, R25, R10, RZ ;  /* 0x0000000a19027210 */ /* 0x002fca0007fde0ff */
[----:B------:R1:W-:Y:S01]  /*12640*/  STL [R1+0x198], R2 ;  /* 0x0001980201007387 */ /* 0x0003e20000100800 */
[----:B--2---:R-:W-:-:S03]  /*12650*/  LEA.HI.X.SX32 R4, R4, R7, 0x1, P4 ;  /* 0x0000000704047211 */ /* 0x004fc600020f0eff */
[----:B------:R2:W-:Y:S01]  /*12660*/  STL [R1+0x1b8], R5 ;  /* 0x0001b80501007387 */ /* 0x0005e20000100800 */
[----:B-1----:R-:W-:Y:S02]  /*12670*/  LEA.HI.X.SX32 R2, R25, R7, 0x1, P6 ;  /* 0x0000000719027211 */ /* 0x002fe400030f0eff */
[----:B--2---:R-:W-:-:S03]  /*12680*/  IADD3 R5, P6, PT, R6, R10, RZ ;  /* 0x0000000a06057210 */ /* 0x004fc60007fde0ff */
[----:B------:R1:W-:Y:S04]  /*12690*/  STL [R1+0x194], R2 ;  /* 0x0001940201007387 */ /* 0x0003e80000100800 */
[----:B------:R-:W-:Y:S04]  /*126a0*/  STL [R1+0x1d8], R5 ;  /* 0x0001d80501007387 */ /* 0x000fe80000100800 */
[----:B------:R-:W2:Y:S01]  /*126b0*/  LDL.LU R82, [R1+0x1c] ;  /* 0x00001c0001527983 */ /* 0x000ea20000300800 */
[----:B-1----:R-:W-:-:S03]  /*126c0*/  IADD3 R2, P4, PT, R15, R10, RZ ;  /* 0x0000000a0f027210 */ /* 0x002fc60007f9e0ff */
[----:B------:R-:W-:Y:S04]  /*126d0*/  STL [R1+0x1b4], R4 ;  /* 0x0001b40401007387 */ /* 0x000fe80000100800 */
[----:B------:R1:W-:Y:S02]  /*126e0*/  STL [R1+0x1f8], R2 ;  /* 0x0001f80201007387 */ /* 0x0003e40000100800 */
[----:B-1----:R-:W-:Y:S02]  /*126f0*/  LEA.HI.X.SX32 R2, R6, R7, 0x1, P6 ;  /* 0x0000000706027211 */ /* 0x002fe400030f0eff */
[----:B------:R-:W-:-:S03]  /*12700*/  IADD3 R5, P6, PT, R16, R10, RZ ;  /* 0x0000000a10057210 */ /* 0x000fc60007fde0ff */
[----:B------:R1:W-:Y:S01]  /*12710*/  STL [R1+0x1d4], R2 ;  /* 0x0001d40201007387 */ /* 0x0003e20000100800 */
[----:B------:R-:W-:-:S03]  /*12720*/  LEA.HI.X.SX32 R4, R15, R7, 0x1, P4 ;  /* 0x000000070f047211 */ /* 0x000fc600020f0eff */
[----:B------:R-:W-:Y:S04]  /*12730*/  STL [R1+0x218], R5 ;  /* 0x0002180501007387 */ /* 0x000fe80000100800 */
[----:B------:R-:W3:Y:S01]  /*12740*/  LDL.LU R25, [R1+0x48] ;  /* 0x0000480001197983 */ /* 0x000ee20000300800 */
[----:B-1----:R-:W-:-:S03]  /*12750*/  IADD3 R2, P4, PT, R17, R10, RZ ;  /* 0x0000000a11027210 */ /* 0x002fc60007f9e0ff */
[----:B------:R1:W-:Y:S04]  /*12760*/  STL [R1+0x1f4], R4 ;  /* 0x0001f40401007387 */ /* 0x0003e80000100800 */
[----:B------:R4:W-:Y:S01]  /*12770*/  STL [R1+0x238], R2 ;  /* 0x0002380201007387 */ /* 0x0009e20000100800 */
[-C--:B-1----:R-:W-:Y:S02]  /*12780*/  LEA.HI.X.SX32 R4, R17, R7.reuse, 0x1, P4 ;  /* 0x0000000711047211 */ /* 0x082fe400020f0eff */
[----:B----4-:R-:W-:Y:S02]  /*12790*/  LEA.HI.X.SX32 R2, R16, R7, 0x1, P6 ;  /* 0x0000000710027211 */ /* 0x010fe400030f0eff */
[----:B------:R-:W-:-:S03]  /*127a0*/  IADD3 R5, P6, PT, R18, R10, RZ ;  /* 0x0000000a12057210 */ /* 0x000fc60007fde0ff */
[----:B------:R1:W-:Y:S04]  /*127b0*/  STL [R1+0x214], R2 ;  /* 0x0002140201007387 */ /* 0x0003e80000100800 */
[----:B------:R-:W-:Y:S01]  /*127c0*/  STL [R1+0x278], R5 ;  /* 0x0002780501007387 */ /* 0x000fe20000100800 */
[----:B-1----:R-:W-:-:S03]  /*127d0*/  IADD3 R2, P4, PT, R19, R10, RZ ;  /* 0x0000000a13027210 */ /* 0x002fc60007f9e0ff */
[----:B------:R1:W-:Y:S04]  /*127e0*/  STL [R1+0x234], R4 ;  /* 0x0002340401007387 */ /* 0x0003e80000100800 */
[----:B------:R-:W-:Y:S04]  /*127f0*/  STL [R1+0xf08], R80 ;  /* 0x000f085001007387 */ /* 0x000fe80000100800 */
[----:B------:R4:W-:Y:S04]  /*12800*/  STL [R1+0x298], R2 ;  /* 0x0002980201007387 */ /* 0x0009e80000100800 */
[----:B------:R-:W2:Y:S01]  /*12810*/  LDL.LU R86, [R1+0x4c] ;  /* 0x00004c0001567983 */ /* 0x000ea20000300800 */
[----:B-1----:R-:W-:-:S02]  /*12820*/  LEA.HI.X.SX32 R4, R19, R7, 0x1, P4 ;  /* 0x0000000713047211 */ /* 0x002fc400020f0eff */
[----:B----4-:R-:W-:Y:S02]  /*12830*/  LEA.HI.X.SX32 R2, R18, R7, 0x1, P6 ;  /* 0x0000000712027211 */ /* 0x010fe400030f0eff */
[----:B------:R-:W-:-:S03]  /*12840*/  IADD3 R5, P6, PT, R20, R10, RZ ;  /* 0x0000000a14057210 */ /* 0x000fc60007fde0ff */
[----:B------:R1:W-:Y:S04]  /*12850*/  STL [R1+0x274], R2 ;  /* 0x0002740201007387 */ /* 0x0003e80000100800 */
[----:B------:R-:W-:Y:S01]  /*12860*/  STL [R1+0x2b8], R5 ;  /* 0x0002b80501007387 */ /* 0x000fe20000100800 */
[----:B-1----:R-:W-:-:S03]  /*12870*/  IADD3 R2, P4, PT, R21, R10, RZ ;  /* 0x0000000a15027210 */ /* 0x002fc60007f9e0ff */
[----:B------:R-:W-:Y:S04]  /*12880*/  STL [R1+0x294], R4 ;  /* 0x0002940401007387 */ /* 0x000fe80000100800 */
[----:B------:R-:W-:Y:S04]  /*12890*/  STL [R1+0xf24], R87 ;  /* 0x000f245701007387 */ /* 0x000fe80000100800 */
[----:B------:R1:W-:Y:S04]  /*128a0*/  STL [R1+0x2d8], R2 ;  /* 0x0002d80201007387 */ /* 0x0003e80000100800 */
[----:B------:R-:W4:Y:S01]  /*128b0*/  LDL.LU R92, [R1+0x60] ;  /* 0x00006000015c7983 */ /* 0x000f220000300800 */
[----:B------:R-:W-:Y:S01]  /*128c0*/  IMAD R22, R73, UR12, RZ ;  /* 0x0000000c49167c24 */ /* 0x000fe2000f8e02ff */
[----:B-1----:R-:W-:Y:S01]  /*128d0*/  LEA.HI.X.SX32 R2, R20, R7, 0x1, P6 ;  /* 0x0000000714027211 */ /* 0x002fe200030f0eff */
[----:B------:R-:W-:-:S03]  /*128e0*/  IMAD R23, R71, UR12, RZ ;  /* 0x0000000c47177c24 */ /* 0x000fc6000f8e02ff */
[----:B------:R-:W-:Y:S01]  /*128f0*/  IADD3 R4, P6, PT, R22, R10, RZ ;  /* 0x0000000a16047210 */ /* 0x000fe20007fde0ff */
[----:B------:R1:W-:Y:S01]  /*12900*/  STL [R1+0x2b4], R2 ;  /* 0x0002b40201007387 */ /* 0x0003e20000100800 */
[----:B------:R-:W-:-:S03]  /*12910*/  IMAD R69, R69, UR12, RZ ;  /* 0x0000000c45457c24 */ /* 0x000fc6000f8e02ff */
[----:B------:R0:W-:Y:S01]  /*12920*/  STL [R1+0x2f8], R4 ;  /* 0x0002f80401007387 */ /* 0x0001e20000100800 */
[----:B-1----:R-:W-:Y:S01]  /*12930*/  LEA.HI.X.SX32 R2, R21, R7, 0x1, P4 ;  /* 0x0000000715027211 */ /* 0x002fe200020f0eff */
[----:B------:R-:W-:Y:S01]  /*12940*/  IMAD R67, R67, UR12, RZ ;  /* 0x0000000c43437c24 */ /* 0x000fe2000f8e02ff */
[----:B0-----:R-:W-:-:S03]  /*12950*/  IADD3 R4, P4, PT, R23, R10, RZ ;  /* 0x0000000a17047210 */ /* 0x001fc60007f9e0ff */
[----:B------:R0:W-:Y:S01]  /*12960*/  STL [R1+0x2d4], R2 ;  /* 0x0002d40201007387 */ /* 0x0001e20000100800 */
[----:B------:R-:W-:-:S03]  /*12970*/  IMAD R65, R65, UR12, RZ ;  /* 0x0000000c41417c24 */ /* 0x000fc6000f8e02ff */
[----:B------:R1:W-:Y:S01]  /*12980*/  STL [R1+0x318], R4 ;  /* 0x0003180401007387 */ /* 0x0003e20000100800 */
[-C--:B0-----:R-:W-:Y:S02]  /*12990*/  LEA.HI.X.SX32 R2, R22, R7.reuse, 0x1, P6 ;  /* 0x0000000716027211 */ /* 0x081fe400030f0eff */
[-C--:B------:R-:W-:Y:S02]  /*129a0*/  IADD3 R5, P6, PT, R69, R10.reuse, RZ ;  /* 0x0000000a45057210 */ /* 0x080fe40007fde0ff */
[----:B-1----:R-:W-:Y:S01]  /*129b0*/  LEA.HI.X.SX32 R4, R23, R7, 0x1, P4 ;  /* 0x0000000717047211 */ /* 0x002fe200020f0eff */
[----:B------:R0:W-:Y:S04]  /*129c0*/  STL [R1+0x2f4], R2 ;  /* 0x0002f40201007387 */ /* 0x0001e80000100800 */
[----:B------:R1:W-:Y:S04]  /*129d0*/  STL [R1+0x338], R5 ;  /* 0x0003380501007387 */ /* 0x0003e80000100800 */
[----:B------:R-:W4:Y:S01]  /*129e0*/  LDL.LU R84, [R1+0x64] ;  /* 0x0000640001547983 */ /* 0x000f220000300800 */
[----:B0-----:R-:W-:-:S03]  /*129f0*/  IADD3 R2, P4, PT, R67, R10, RZ ;  /* 0x0000000a43027210 */ /* 0x001fc60007f9e0ff */
[----:B------:R0:W-:Y:S01]  /*12a00*/  STL [R1+0x314], R4 ;  /* 0x0003140401007387 */ /* 0x0001e20000100800 */
[----:B-1----:R-:W-:-:S03]  /*12a10*/  LEA.HI.X.SX32 R5, R69, R7, 0x1, P6 ;  /* 0x0000000745057211 */ /* 0x002fc600030f0eff */
[----:B------:R1:W-:Y:S01]  /*12a20*/  STL [R1+0x358], R2 ;  /* 0x0003580201007387 */ /* 0x0003e20000100800 */
[----:B------:R-:W-:-:S03]  /*12a30*/  IMAD R63, R63, UR12, RZ ;  /* 0x0000000c3f3f7c24 */ /* 0x000fc6000f8e02ff */
[----:B------:R-:W-:Y:S01]  /*12a40*/  STL [R1+0x334], R5 ;  /* 0x0003340501007387 */ /* 0x000fe20000100800 */
[----:B0-----:R-:W-:Y:S02]  /*12a50*/  LEA.HI.X.SX32 R4, R67, R7, 0x1, P4 ;  /* 0x0000000743047211 */ /* 0x001fe400020f0eff */
[-C--:B-1----:R-:W-:Y:S01]  /*12a60*/  IADD3 R2, P6, PT, R65, R10.reuse, RZ ;  /* 0x0000000a41027210 */ /* 0x082fe20007fde0ff */
[----:B------:R-:W-:Y:S04]  /*12a70*/  STL [R1+0xef4], R67 ;  /* 0x000ef44301007387 */ /* 0x000fe80000100800 */
[----:B------:R0:W-:Y:S04]  /*12a80*/  STL [R1+0x378], R2 ;  /* 0x0003780201007387 */ /* 0x0001e80000100800 */
[----:B------:R-:W-:Y:S01]  /*12a90*/  STL [R1+0x354], R4 ;  /* 0x0003540401007387 */ /* 0x000fe20000100800 */
[----:B------:R-:W-:Y:S01]  /*12aa0*/  IMAD R61, R61, UR12, RZ ;  /* 0x0000000c3d3d7c24 */ /* 0x000fe2000f8e02ff */
[----:B0-----:R-:W-:Y:S01]  /*12ab0*/  IADD3 R2, P4, PT, R63, R10, RZ ;  /* 0x0000000a3f027210 */ /* 0x001fe20007f9e0ff */
[----:B------:R-:W-:-:S02]  /*12ac0*/  IMAD R59, R59, UR12, RZ ;  /* 0x0000000c3b3b7c24 */ /* 0x000fc4000f8e02ff */
[----:B------:R-:W-:Y:S02]  /*12ad0*/  IMAD R57, R57, UR12, RZ ;  /* 0x0000000c39397c24 */ /* 0x000fe4000f8e02ff */
[----:B------:R-:W-:Y:S02]  /*12ae0*/  IMAD R55, R55, UR12, RZ ;  /* 0x0000000c37377c24 */ /* 0x000fe4000f8e02ff */
[----:B---3--:R-:W-:Y:S02]  /*12af0*/  IMAD R16, R25, UR24, RZ ;  /* 0x0000001819107c24 */ /* 0x008fe4000f8e02ff */
[----:B------:R-:W3:Y:S04]  /*12b00*/  LDL.LU R25, [R1+0x70] ;  /* 0x0000700001197983 */ /* 0x000ee80000300800 */
[----:B------:R0:W-:Y:S04]  /*12b10*/  STL [R1+0x398], R2 ;  /* 0x0003980201007387 */ /* 0x0001e80000100800 */
[----:B------:R-:W-:Y:S01]  /*12b20*/  STL [R1+0xef0], R65 ;  /* 0x000ef04101007387 */ /* 0x000fe20000100800 */
[----:B0-----:R-:W-:-:S02]  /*12b30*/  LEA.HI.X.SX32 R2, R65, R7, 0x1, P6 ;  /* 0x0000000741027211 */ /* 0x001fc400030f0eff */
[----:B------:R-:W-:-:S03]  /*12b40*/  IADD3 R4, P6, PT, R61, R10, RZ ;  /* 0x0000000a3d047210 */ /* 0x000fc60007fde0ff */
[----:B------:R0:W-:Y:S04]  /*12b50*/  STL [R1+0x374], R2 ;  /* 0x0003740201007387 */ /* 0x0001e80000100800 */
[----:B------:R-:W-:Y:S04]  /*12b60*/  STL [R1+0xee8], R63 ;  /* 0x000ee83f01007387 */ /* 0x000fe80000100800 */
[----:B------:R1:W-:Y:S01]  /*12b70*/  STL [R1+0x3b8], R4 ;  /* 0x0003b80401007387 */ /* 0x0003e20000100800 */
[----:B0-----:R-:W-:Y:S02]  /*12b80*/  LEA.HI.X.SX32 R2, R63, R7, 0x1, P4 ;  /* 0x000000073f027211 */ /* 0x001fe400020f0eff */
[----:B-1----:R-:W-:-:S03]  /*12b90*/  IADD3 R4, P4, PT, R59, R10, RZ ;  /* 0x0000000a3b047210 */ /* 0x002fc60007f9e0ff */
[----:B------:R0:W-:Y:S04]  /*12ba0*/  STL [R1+0x394], R2 ;  /* 0x0003940201007387 */ /* 0x0001e80000100800 */
[----:B------:R1:W-:Y:S01]  /*12bb0*/  STL [R1+0x3d8], R4 ;  /* 0x0003d80401007387 */ /* 0x0003e20000100800 */
[----:B--2---:R-:W-:-:S03]  /*12bc0*/  IMAD R15, R86, UR26, RZ ;  /* 0x0000001a560f7c24 */ /* 0x004fc6000f8e02ff */
[----:B------:R-:W2:Y:S01]  /*12bd0*/  LDL.LU R86, [R1+0x74] ;  /* 0x0000740001567983 */ /* 0x000ea20000300800 */
[----:B0-----:R-:W-:-:S03]  /*12be0*/  LEA.HI.X.SX32 R2, R61, R7, 0x1, P6 ;  /* 0x000000073d027211 */ /* 0x001fc600030f0eff */
[----:B------:R-:W-:Y:S01]  /*12bf0*/  STL [R1+0xe50], R61 ;  /* 0x000e503d01007387 */ /* 0x000fe20000100800 */
[----:B-1----:R-:W-:-:S03]  /*12c00*/  IADD3 R4, P6, PT, R57, R10, RZ ;  /* 0x0000000a39047210 */ /* 0x002fc60007fde0ff */
[----:B------:R0:W-:Y:S04]  /*12c10*/  STL [R1+0x3b4], R2 ;  /* 0x0003b40201007387 */ /* 0x0001e80000100800 */
[----:B------:R-:W-:Y:S04]  /*12c20*/  STL [R1+0xe54], R59 ;  /* 0x000e543b01007387 */ /* 0x000fe80000100800 */
[----:B------:R1:W-:Y:S01]  /*12c30*/  STL [R1+0x3f8], R4 ;  /* 0x0003f80401007387 */ /* 0x0003e20000100800 */
[----:B0-----:R-:W-:Y:S02]  /*12c40*/  LEA.HI.X.SX32 R2, R59, R7, 0x1, P4 ;  /* 0x000000073b027211 */ /* 0x001fe400020f0eff */
[----:B-1----:R-:W-:-:S03]  /*12c50*/  IADD3 R4, P4, PT, R55, R10, RZ ;  /* 0x0000000a37047210 */ /* 0x002fc60007f9e0ff */
[----:B------:R0:W-:Y:S04]  /*12c60*/  STL [R1+0x3d4], R2 ;  /* 0x0003d40201007387 */ /* 0x0001e80000100800 */
[----:B------:R1:W-:Y:S01]  /*12c70*/  STL [R1+0x418], R4 ;  /* 0x0004180401007387 */ /* 0x0003e20000100800 */
[----:B----4-:R-:W-:-:S03]  /*12c80*/  IMAD R6, R92, UR28, RZ ;  /* 0x0000001c5c067c24 */ /* 0x010fc6000f8e02ff */
[----:B------:R-:W4:Y:S01]  /*12c90*/  LDL.LU R92, [R1+0x78] ;  /* 0x00007800015c7983 */ /* 0x000f220000300800 */
[----:B------:R-:W-:Y:S01]  /*12ca0*/  IMAD R53, R53, UR12, RZ ;  /* 0x0000000c35357c24 */ /* 0x000fe2000f8e02ff */
[-C--:B0-----:R-:W-:Y:S01]  /*12cb0*/  LEA.HI.X.SX32 R2, R57, R7.reuse, 0x1, P6 ;  /* 0x0000000739027211 */ /* 0x081fe200030f0eff */
[----:B------:R-:W-:Y:S01]  /*12cc0*/  IMAD R51, R51, UR12, RZ ;  /* 0x0000000c33337c24 */ /* 0x000fe2000f8e02ff */
[----:B------:R-:W-:Y:S02]  /*12cd0*/  STL [R1+0xe58], R57 ;  /* 0x000e583901007387 */ /* 0x000fe40000100800 */
[----:B-1----:R-:W-:Y:S02]  /*12ce0*/  IADD3 R4, P6, PT, R53, R10, RZ ;  /* 0x0000000a35047210 */ /* 0x002fe40007fde0ff */
[----:B------:R0:W-:Y:S04]  /*12cf0*/  STL [R1+0x3f4], R2 ;  /* 0x0003f40201007387 */ /* 0x0001e80000100800 */
[----:B------:R-:W-:Y:S04]  /*12d00*/  STL [R1+0xe5c], R55 ;  /* 0x000e5c3701007387 */ /* 0x000fe80000100800 */
[----:B------:R1:W-:Y:S01]  /*12d10*/  STL [R1+0x438], R4 ;  /* 0x0004380401007387 */ /* 0x0003e20000100800 */
[----:B0-----:R-:W-:Y:S01]  /*12d20*/  LEA.HI.X.SX32 R2, R55, R7, 0x1, P4 ;  /* 0x0000000737027211 */ /* 0x001fe200020f0eff */
[----:B------:R-:W-:-:S04]  /*12d30*/  IMAD R49, R49, UR12, RZ ;  /* 0x0000000c31317c24 */ /* 0x000fc8000f8e02ff */
[----:B------:R0:W-:Y:S01]  /*12d40*/  STL [R1+0x414], R2 ;  /* 0x0004140201007387 */ /* 0x0001e20000100800 */
[----:B-1----:R-:W-:Y:S01]  /*12d50*/  IADD3 R4, P4, PT, R51, R10, RZ ;  /* 0x0000000a33047210 */ /* 0x002fe20007f9e0ff */
[----:B------:R-:W-:-:S04]  /*12d60*/  IMAD R17, R82, UR20, RZ ;  /* 0x0000001452117c24 */ /* 0x000fc8000f8e02ff */
[----:B------:R1:W-:Y:S01]  /*12d70*/  STL [R1+0x458], R4 ;  /* 0x0004580401007387 */ /* 0x0003e20000100800 */
[----:B0-----:R-:W-:-:S03]  /*12d80*/  LEA.HI.X.SX32 R2, R53, R7, 0x1, P6 ;  /* 0x0000000735027211 */ /* 0x001fc600030f0eff */
[----:B------:R-:W4:Y:S01]  /*12d90*/  LDL.LU R82, [R1+0x7c] ;  /* 0x00007c0001527983 */ /* 0x000f220000300800 */
[----:B------:R-:W-:-:S03]  /*12da0*/  IMAD R47, R47, UR12, RZ ;  /* 0x0000000c2f2f7c24 */ /* 0x000fc6000f8e02ff */
[----:B------:R-:W-:Y:S04]  /*12db0*/  STL [R1+0xee0], R53 ;  /* 0x000ee03501007387 */ /* 0x000fe80000100800 */
[----:B------:R0:W-:Y:S01]  /*12dc0*/  STL [R1+0x434], R2 ;  /* 0x0004340201007387 */ /* 0x0001e20000100800 */
[----:B-1----:R-:W-:-:S03]  /*12dd0*/  LEA.HI.X.SX32 R4, R51, R7, 0x1, P4 ;  /* 0x0000000733047211 */ /* 0x002fc600020f0eff */
[----:B------:R-:W-:Y:S01]  /*12de0*/  STL [R1+0xed8], R51 ;  /* 0x000ed83301007387 */ /* 0x000fe20000100800 */
[----:B0-----:R-:W-:-:S05]  /*12df0*/  IADD3 R2, P6, PT, R49, R10, RZ ;  /* 0x0000000a31027210 */ /* 0x001fca0007fde0ff */
[----:B------:R0:W-:Y:S01]  /*12e00*/  STL [R1+0x478], R2 ;  /* 0x0004780201007387 */ /* 0x0001e20000100800 */
[----:B------:R-:W-:-:S03]  /*12e10*/  IMAD R44, R44, UR12, RZ ;  /* 0x0000000c2c2c7c24 */ /* 0x000fc6000f8e02ff */
[----:B------:R3:W-:Y:S01]  /*12e20*/  STL [R1+0x454], R4 ;  /* 0x0004540401007387 */ /* 0x0007e20000100800 */
[----:B0-----:R-:W-:Y:S01]  /*12e30*/  IADD3 R2, P4, PT, R47, R10, RZ ;  /* 0x0000000a2f027210 */ /* 0x001fe20007f9e0ff */
[----:B------:R-:W-:Y:S02]  /*12e40*/  IMAD R42, R42, UR12, RZ ;  /* 0x0000000c2a2a7c24 */ /* 0x000fe4000f8e02ff */
[----:B------:R-:W-:Y:S02]  /*12e50*/  IMAD R5, R84, UR30, RZ ;  /* 0x0000001e54057c24 */ /* 0x000fe4000f8e02ff */
[----:B------:R-:W-:Y:S02]  /*12e60*/  IMAD R73, R32, UR12, RZ ;  /* 0x0000000c20497c24 */ /* 0x000fe4000f8e02ff */
[----:B------:R-:W-:Y:S02]  /*12e70*/  IMAD R39, R39, UR12, RZ ;  /* 0x0000000c27277c24 */ /* 0x000fe4000f8e02ff */
[----:B------:R-:W-:-:S02]  /*12e80*/  IMAD R37, R37, UR12, RZ ;  /* 0x0000000c25257c24 */ /* 0x000fc4000f8e02ff */
        /* <DEDUP_REMOVED lines=8> */
[----:B------:R-:W3:Y:S01]  /*12f10*/  LDL.LU R84, [R1+0x6c] ;  /* 0x00006c0001547983 */ /* 0x000ee20000300800 */
[----:B0-----:R-:W-:-:S03]  /*12f20*/  LEA.HI.X.SX32 R2, R47, R7, 0x1, P4 ;  /* 0x000000072f027211 */ /* 0x001fc600020f0eff */
[----:B------:R0:W-:Y:S04]  /*12f30*/  STL [R1+0x4b8], R12 ;  /* 0x0004b80c01007387 */ /* 0x0001e80000100800 */
[----:B------:R-:W-:Y:S04]  /*12f40*/  STL [R1+0xec8], R47 ;  /* 0x000ec82f01007387 */ /* 0x000fe80000100800 */
[----:B------:R1:W-:Y:S01]  /*12f50*/  STL [R1+0x494], R2 ;  /* 0x0004940201007387 */ /* 0x0003e20000100800 */
[----:B0-----:R-:W-:-:S05]  /*12f60*/  IADD3 R12, P4, PT, R42, R10, RZ ;  /* 0x0000000a2a0c7210 */ /* 0x001fca0007f9e0ff */
[----:B------:R0:W-:Y:S01]  /*12f70*/  STL [R1+0x4d8], R12 ;  /* 0x0004d80c01007387 */ /* 0x0001e20000100800 */
[----:B-1----:R-:W-:-:S03]  /*12f80*/  LEA.HI.X.SX32 R2, R44, R7, 0x1, P6 ;  /* 0x000000072c027211 */ /* 0x002fc600030f0eff */
[----:B------:R-:W-:Y:S01]  /*12f90*/  STL [R1+0xebc], R44 ;  /* 0x000ebc2c01007387 */ /* 0x000fe20000100800 */
[----:B--2---:R-:W-:-:S03]  /*12fa0*/  IMAD R32, R86, UR34, RZ ;  /* 0x0000002256207c24 */ /* 0x004fc6000f8e02ff */
[----:B------:R1:W-:Y:S04]  /*12fb0*/  STL [R1+0x4b4], R2 ;  /* 0x0004b40201007387 */ /* 0x0003e80000100800 */
[----:B------:R-:W2:Y:S01]  /*12fc0*/  LDL.LU R86, [R1+0x5c] ;  /* 0x00005c0001567983 */ /* 0x000ea20000300800 */
[----:B0-----:R-:W-:Y:S02]  /*12fd0*/  IADD3 R12, P6, PT, R39, R10, RZ ;  /* 0x0000000a270c7210 */ /* 0x001fe40007fde0ff */
[----:B-1----:R-:W-:-:S03]  /*12fe0*/  LEA.HI.X.SX32 R2, R42, R7, 0x1, P4 ;  /* 0x000000072a027211 */ /* 0x002fc600020f0eff */
[----:B------:R0:W-:Y:S04]  /*12ff0*/  STL [R1+0x4f8], R12 ;  /* 0x0004f80c01007387 */ /* 0x0001e80000100800 */
[----:B------:R-:W-:Y:S04]  /*13000*/  STL [R1+0xeb4], R42 ;  /* 0x000eb42a01007387 */ /* 0x000fe80000100800 */
[----:B------:R1:W-:Y:S01]  /*13010*/  STL [R1+0x4d4], R2 ;  /* 0x0004d40201007387 */ /* 0x0003e20000100800 */
[----:B0-----:R-:W-:-:S05]  /*13020*/  IADD3 R12, P4, PT, R37, R10, RZ ;  /* 0x0000000a250c7210 */ /* 0x001fca0007f9e0ff */
[----:B------:R0:W-:Y:S01]  /*13030*/  STL [R1+0x518], R12 ;  /* 0x0005180c01007387 */ /* 0x0001e20000100800 */
[----:B-1----:R-:W-:-:S03]  /*13040*/  LEA.HI.X.SX32 R2, R39, R7, 0x1, P6 ;  /* 0x0000000727027211 */ /* 0x002fc600030f0eff */
[----:B------:R-:W-:Y:S01]  /*13050*/  STL [R1+0xea8], R39 ;  /* 0x000ea82701007387 */ /* 0x000fe20000100800 */
[----:B----4-:R-:W-:-:S03]  /*13060*/  IMAD R30, R92, UR36, RZ ;  /* 0x000000245c1e7c24 */ /* 0x010fc6000f8e02ff */
[----:B------:R1:W-:Y:S04]  /*13070*/  STL [R1+0x4f4], R2 ;  /* 0x0004f40201007387 */ /* 0x0003e80000100800 */
[----:B------:R-:W4:Y:S01]  /*13080*/  LDL.LU R92, [R1+0x54] ;  /* 0x00005400015c7983 */ /* 0x000f220000300800 */
[----:B------:R-:W-:Y:S02]  /*13090*/  IMAD R33, R33, UR12, RZ ;  /* 0x0000000c21217c24 */ /* 0x000fe4000f8e02ff */
[----:B------:R-:W-:-:S03]  /*130a0*/  IMAD R28, R28, UR12, RZ ;  /* 0x0000000c1c1c7c24 */ /* 0x000fc6000f8e02ff */
[----:B0-----:R-:W-:Y:S02]  /*130b0*/  IADD3 R12, P6, PT, R33, R10, RZ ;  /* 0x0000000a210c7210 */ /* 0x001fe40007fde0ff */
[----:B-1----:R-:W-:-:S03]  /*130c0*/  LEA.HI.X.SX32 R2, R37, R7, 0x1, P4 ;  /* 0x0000000725027211 */ /* 0x002fc600020f0eff */
[----:B------:R0:W-:Y:S01]  /*130d0*/  STL [R1+0x538], R12 ;  /* 0x0005380c01007387 */ /* 0x0001e20000100800 */
[----:B------:R-:W-:-:S03]  /*130e0*/  IMAD R26, R26, UR12, RZ ;  /* 0x0000000c1a1a7c24 */ /* 0x000fc6000f8e02ff */
[----:B------:R-:W-:Y:S04]  /*130f0*/  STL [R1+0xea0], R37 ;  /* 0x000ea02501007387 */ /* 0x000fe80000100800 */
[----:B------:R1:W-:Y:S01]  /*13100*/  STL [R1+0x514], R2 ;  /* 0x0005140201007387 */ /* 0x0003e20000100800 */
[----:B0-----:R-:W-:Y:S01]  /*13110*/  LEA.HI.X.SX32 R12, R33, R7, 0x1, P6 ;  /* 0x00000007210c7211 */ /* 0x001fe200030f0eff */
[----:B------:R-:W-:Y:S01]  /*13120*/  IMAD R31, R31, UR12, RZ ;  /* 0x0000000c1f1f7c24 */ /* 0x000fe2000f8e02ff */
[----:B-1----:R-:W-:-:S05]  /*13130*/  IADD3 R2, P4, PT, R28, R10, RZ ;  /* 0x0000000a1c027210 */ /* 0x002fca0007f9e0ff */
[----:B------:R0:W-:Y:S04]  /*13140*/  STL [R1+0x558], R2 ;  /* 0x0005580201007387 */ /* 0x0001e80000100800 */
[----:B------:R-:W-:Y:S01]  /*13150*/  STL [R1+0xe90], R33 ;  /* 0x000e902101007387 */ /* 0x000fe20000100800 */
[----:B0-----:R-:W-:-:S03]  /*13160*/  IADD3 R2, P6, PT, R26, R10, RZ ;  /* 0x0000000a1a027210 */ /* 0x001fc60007fde0ff */
[----:B------:R0:W-:Y:S01]  /*13170*/  STL [R1+0x534], R12 ;  /* 0x0005340c01007387 */ /* 0x0001e20000100800 */
[----:B------:R-:W-:-:S03]  /*13180*/  IMAD R29, R29, UR12, RZ ;  /* 0x0000000c1d1d7c24 */ /* 0x000fc6000f8e02ff */
[----:B------:R-:W4:Y:S04]  /*13190*/  LDL.LU R79, [R1+0x44] ;  /* 0x00004400014f7983 */ /* 0x000f280000300800 */
[----:B------:R1:W-:Y:S01]  /*131a0*/  STL [R1+0x578], R2 ;  /* 0x0005780201007387 */ /* 0x0003e20000100800 */
[-C--:B0-----:R-:W-:Y:S02]  /*131b0*/  LEA.HI.X.SX32 R12, R28, R7.reuse, 0x1, P4 ;  /* 0x000000071c0c7211 */ /* 0x081fe400020f0eff */
[----:B------:R-:W-:Y:S02]  /*131c0*/  LEA.HI.X.SX32 R13, R26, R7, 0x1, P6 ;  /* 0x000000071a0d7211 */ /* 0x000fe400030f0eff */
[----:B-1----:R-:W-:Y:S01]  /*131d0*/  IADD3 R2, P4, PT, R31, R10, RZ ;  /* 0x0000000a1f027210 */ /* 0x002fe20007f9e0ff */
[----:B------:R0:W-:Y:S01]  /*131e0*/  STL [R1+0x554], R12 ;  /* 0x0005540c01007387 */ /* 0x0001e20000100800 */
[----:B------:R-:W-:-:S03]  /*131f0*/  IMAD R34, R34, UR12, RZ ;  /* 0x0000000c22227c24 */ /* 0x000fc6000f8e02ff */
[----:B------:R1:W-:Y:S01]  /*13200*/  STL [R1+0x598], R2 ;  /* 0x0005980201007387 */ /* 0x0003e20000100800 */
[----:B------:R-:W-:Y:S02]  /*13210*/  IMAD R71, R27, UR12, RZ ;  /* 0x0000000c1b477c24 */ /* 0x000fe4000f8e02ff */
[----:B------:R-:W-:Y:S01]  /*13220*/  IMAD R27, R82, UR38, RZ ;  /* 0x00000026521b7c24 */ /* 0x000fe2000f8e02ff */
[----:B------:R1:W-:Y:S01]  /*13230*/  STL [R1+0x574], R13 ;  /* 0x0005740d01007387 */ /* 0x0003e20000100800 */
[----:B------:R-:W-:Y:S01]  /*13240*/  IMAD R36, R36, UR12, RZ ;  /* 0x0000000c24247c24 */ /* 0x000fe2000f8e02ff */
[----:B0-----:R-:W-:Y:S02]  /*13250*/  LEA.HI.X.SX32 R12, R31, R7, 0x1, P4 ;  /* 0x000000071f0c7211 */ /* 0x001fe400020f0eff */
[----:B------:R-:W4:Y:S01]  /*13260*/  LDL.LU R82, [R1+0x3c] ;  /* 0x00003c0001527983 */ /* 0x000f220000300800 */
[----:B-1----:R-:W-:-:S05]  /*13270*/  IADD3 R2, P6, PT, R29, R10, RZ ;  /* 0x0000000a1d027210 */ /* 0x002fca0007fde0ff */
[----:B------:R0:W-:Y:S01]  /*13280*/  STL [R1+0x5b8], R2 ;  /* 0x0005b80201007387 */ /* 0x0001e20000100800 */
[----:B------:R-:W-:Y:S01]  /*13290*/  LEA.HI.X.SX32 R13, R29, R7, 0x1, P6 ;  /* 0x000000071d0d7211 */ /* 0x000fe200030f0eff */
[----:B------:R-:W-:Y:S02]  /*132a0*/  IMAD R41, R41, UR12, RZ ;  /* 0x0000000c29297c24 */ /* 0x000fe4000f8e02ff */
[----:B------:R1:W-:Y:S01]  /*132b0*/  STL [R1+0x594], R12 ;  /* 0x0005940c01007387 */ /* 0x0003e20000100800 */
[-C--:B0-----:R-:W-:Y:S02]  /*132c0*/  IADD3 R2, P4, PT, R34, R10.reuse, RZ ;  /* 0x0000000a22027210 */ /* 0x081fe40007f9e0ff */
[----:B-1----:R-:W-:-:S03]  /*132d0*/  IADD3 R12, P6, PT, R36, R10, RZ ;  /* 0x0000000a240c7210 */ /* 0x002fc60007fde0ff */
[----:B------:R0:W-:Y:S04]  /*132e0*/  STL [R1+0x5d8], R2 ;  /* 0x0005d80201007387 */ /* 0x0001e80000100800 */
[----:B------:R-:W-:Y:S01]  /*132f0*/  STL [R1+0x5b4], R13 ;  /* 0x0005b40d01007387 */ /* 0x000fe20000100800 */
[----:B0-----:R-:W-:Y:S01]  /*13300*/  LEA.HI.X.SX32 R2, R34, R7, 0x1, P4 ;  /* 0x0000000722027211 */ /* 0x001fe200020f0eff */
[----:B------:R-:W-:Y:S02]  /*13310*/  IMAD R46, R46, UR5, RZ ;  /* 0x000000052e2e7c24 */ /* 0x000fe4000f8e02ff */
[----:B------:R-:W-:Y:S02]  /*13320*/  IMAD R24, R80, UR14, RZ ;  /* 0x0000000e50187c24 */ /* 0x000fe4000f8e02ff */
[----:B------:R-:W-:-:S02]  /*13330*/  IMAD R19, R87, UR16, RZ ;  /* 0x0000001057137c24 */ /* 0x000fc4000f8e02ff */
[----:B---3--:R-:W-:Y:S02]  /*13340*/  IMAD R23, R84, UR42, RZ ;  /* 0x0000002a54177c24 */ /* 0x008fe4000f8e02ff */
[----:B------:R-:W3:Y:S04]  /*13350*/  LDL.LU R84, [R1+0x34] ;  /* 0x0000340001547983 */ /* 0x000ee80000300800 */
[----:B------:R0:W-:Y:S04]  /*13360*/  STL [R1+0x5f8], R12 ;  /* 0x0005f80c01007387 */ /* 0x0001e80000100800 */
[----:B------:R-:W-:Y:S04]  /*13370*/  STL [R1+0xe94], R34 ;  /* 0x000e942201007387 */ /* 0x000fe80000100800 */
[----:B------:R1:W-:Y:S01]  /*13380*/  STL [R1+0x5d4], R2 ;  /* 0x0005d40201007387 */ /* 0x0003e20000100800 */
[----:B0-----:R-:W-:-:S05]  /*13390*/  IADD3 R12, P4, PT, R41, R10, RZ ;  /* 0x0000000a290c7210 */ /* 0x001fca0007f9e0ff */
[----:B------:R0:W-:Y:S01]  /*133a0*/  STL [R1+0x618], R12 ;  /* 0x0006180c01007387 */ /* 0x0001e20000100800 */
[-C--:B-1----:R-:W-:Y:S02]  /*133b0*/  LEA.HI.X.SX32 R2, R36, R7.reuse, 0x1, P6 ;  /* 0x0000000724027211 */ /* 0x082fe400030f0eff */
[----:B0-----:R-:W-:Y:S01]  /*133c0*/  IADD3 R12, P6, PT, R46, R10, RZ ;  /* 0x0000000a2e0c7210 */ /* 0x001fe20007fde0ff */
[----:B--2---:R-:W-:Y:S02]  /*133d0*/  IMAD R22, R86, UR44, RZ ;  /* 0x0000002c56167c24 */ /* 0x004fe4000f8e02ff */
[----:B------:R-:W2:Y:S04]  /*133e0*/  LDL.LU R86, [R1+0x2c] ;  /* 0x00002c0001567983 */ /* 0x000ea80000300800 */
[----:B------:R-:W-:Y:S04]  /*133f0*/  STL [R1+0xe98], R36 ;  /* 0x000e982401007387 */ /* 0x000fe80000100800 */
[----:B------:R0:W-:Y:S04]  /*13400*/  STL [R1+0x5f4], R2 ;  /* 0x0005f40201007387 */ /* 0x0001e80000100800 */
[----:B------:R-:W-:Y:S01]  /*13410*/  STL [R1+0xeb0], R41 ;  /* 0x000eb02901007387 */ /* 0x000fe20000100800 */
[----:B0-----:R-:W-:-:S03]  /*13420*/  LEA.HI.X.SX32 R2, R41, R7, 0x1, P4 ;  /* 0x0000000729027211 */ /* 0x001fc600020f0eff */
[----:B------:R0:W-:Y:S04]  /*13430*/  STL [R1+0x638], R12 ;  /* 0x0006380c01007387 */ /* 0x0001e80000100800 */
[----:B------:R1:W-:Y:S01]  /*13440*/  STL [R1+0x614], R2 ;  /* 0x0006140201007387 */ /* 0x0003e20000100800 */
[----:B0-----:R-:W-:-:S03]  /*13450*/  IADD3 R12, P4, PT, R24, R10, RZ ;  /* 0x0000000a180c7210 */ /* 0x001fc60007f9e0ff */
[----:B-1----:R-:W2:Y:S04]  /*13460*/  LDL.LU R2, [R1+0x24] ;  /* 0x0000240001027983 */ /* 0x002ea80000300800 */
[----:B------:R0:W-:Y:S01]  /*13470*/  STL [R1+0x658], R12 ;  /* 0x0006580c01007387 */ /* 0x0001e20000100800 */
[----:B----4-:R-:W-:-:S03]  /*13480*/  IMAD R21, R92, UR46, RZ ;  /* 0x0000002e5c157c24 */ /* 0x010fc6000f8e02ff */
[----:B------:R-:W-:Y:S01]  /*13490*/  STL [R1+0xec4], R46 ;  /* 0x000ec42e01007387 */ /* 0x000fe20000100800 */
[----:B0-----:R-:W-:Y:S02]  /*134a0*/  LEA.HI.X.SX32 R12, R46, R7, 0x1, P6 ;  /* 0x000000072e0c7211 */ /* 0x001fe400030f0eff */
[----:B------:R-:W-:-:S03]  /*134b0*/  IADD3 R20, P6, PT, R19, R10, RZ ;  /* 0x0000000a13147210 */ /* 0x000fc60007fde0ff */
[----:B------:R0:W-:Y:S04]  /*134c0*/  STL [R1+0x634], R12 ;  /* 0x0006340c01007387 */ /* 0x0001e80000100800 */
[----:B------:R-:W-:Y:S04]  /*134d0*/  STL [R1+0x678], R20 ;  /* 0x0006781401007387 */ /* 0x000fe80000100800 */
[----:B------:R-:W4:Y:S01]  /*134e0*/  LDL.LU R92, [R1+0x28] ;  /* 0x00002800015c7983 */ /* 0x000f220000300800 */
[----:B------:R-:W-:Y:S01]  /*134f0*/  IMAD R18, R91, UR18, RZ ;  /* 0x000000125b127c24 */ /* 0x000fe2000f8e02ff */
[----:B------:R-:W-:-:S04]  /*13500*/  LEA.HI.X.SX32 R13, R24, R7, 0x1, P4 ;  /* 0x00000007180d7211 */ /* 0x000fc800020f0eff */
[CC--:B0-----:R-:W-:Y:S01]  /*13510*/  IADD3 R12, P4, PT, R18.reuse, R10.reuse, RZ ;  /* 0x0000000a120c7210 */ /* 0x0c1fe20007f9e0ff */
[----:B------:R-:W-:Y:S04]  /*13520*/  STL [R1+0x654], R13 ;  /* 0x0006540d01007387 */ /* 0x000fe80000100800 */
[----:B------:R0:W-:Y:S02]  /*13530*/  STL [R1+0x698], R12 ;  /* 0x0006980c01007387 */ /* 0x0001e40000100800 */
[-C--:B0-----:R-:W-:Y:S02]  /*13540*/  LEA.HI.X.SX32 R12, R19, R7.reuse, 0x1, P6 ;  /* 0x00000007130c7211 */ /* 0x081fe400030f0eff */
[----:B------:R-:W-:Y:S02]  /*13550*/  IADD3 R19, P6, PT, R17, R10, RZ ;  /* 0x0000000a11137210 */ /* 0x000fe40007fde0ff */
[----:B------:R-:W-:Y:S01]  /*13560*/  LEA.HI.X.SX32 R13, R18, R7, 0x1, P4 ;  /* 0x00000007120d7211 */ /* 0x000fe200020f0eff */
[----:B------:R0:W-:Y:S01]  /*13570*/  STL [R1+0x674], R12 ;  /* 0x0006740c01007387 */ /* 0x0001e20000100800 */
[----:B------:R-:W-:-:S03]  /*13580*/  IMAD R20, R79, UR48, RZ ;  /* 0x000000304f147c24 */ /* 0x000fc6000f8e02ff */
[----:B------:R-:W-:Y:S04]  /*13590*/  STL [R1+0x6b8], R19 ;  /* 0x0006b81301007387 */ /* 0x000fe80000100800 */
[----:B------:R-:W4:Y:S01]  /*135a0*/  LDL.LU R79, [R1+0x30] ;  /* 0x00003000014f7983 */ /* 0x000f220000300800 */
[----:B0-----:R-:W-:-:S03]  /*135b0*/  IADD3 R12, P4, PT, R16, R10, RZ ;  /* 0x0000000a100c7210 */ /* 0x001fc60007f9e0ff */
        /* <DEDUP_REMOVED lines=11> */
[----:B------:R0:W-:Y:S01]  /*13670*/  STL [R1+0x710], R12 ;  /* 0x0007100c01007387 */ /* 0x0001e20000100800 */
[-C--:B------:R-:W-:Y:S02]  /*13680*/  LEA.HI.X.SX32 R6, R6, R7.reuse, 0x1, P4 ;  /* 0x0000000706067211 */ /* 0x080fe400020f0eff */
[----:B0-----:R-:W-:Y:S02]  /*13690*/  LEA.HI.X.SX32 R12, R15, R7, 0x1, P6 ;  /* 0x000000070f0c7211 */ /* 0x001fe400030f0eff */
[----:B------:R-:W-:-:S03]  /*136a0*/  IADD3 R13, P6, PT, R5, R10, RZ ;  /* 0x0000000a050d7210 */ /* 0x000fc60007fde0ff */
[----:B------:R0:W-:Y:S01]  /*136b0*/  STL [R1+0x6ec], R12 ;  /* 0x0006ec0c01007387 */ /* 0x0001e20000100800 */
[----:B------:R-:W-:-:S03]  /*136c0*/  LEA.HI.X.SX32 R5, R5, R7, 0x1, P6 ;  /* 0x0000000705057211 */ /* 0x000fc600030f0eff */
[----:B------:R-:W-:Y:S01]  /*136d0*/  STL [R1+0x730], R13 ;  /* 0x0007300d01007387 */ /* 0x000fe20000100800 */
[----:B0-----:R-:W-:-:S04]  /*136e0*/  IADD3 R12, P4, PT, R4, R10, RZ ;  /* 0x0000000a040c7210 */ /* 0x001fc80007f9e0ff */
[----:B------:R-:W-:Y:S01]  /*136f0*/  LEA.HI.X.SX32 R4, R4, R7, 0x1, P4 ;  /* 0x0000000704047211 */ /* 0x000fe200020f0eff */
[----:B------:R-:W-:Y:S02]  /*13700*/  IMAD R25, R25, UR40, RZ ;  /* 0x0000002819197c24 */ /* 0x000fe4000f8e02ff */
[----:B---3--:R-:W-:Y:S02]  /*13710*/  IMAD R16, R84, UR52, RZ ;  /* 0x0000003454107c24 */ /* 0x008fe4000f8e02ff */
[----:B------:R-:W3:Y:S04]  /*13720*/  LDL.LU R84, [R1+0x40] ;  /* 0x0000400001547983 */ /* 0x000ee80000300800 */
[----:B------:R-:W-:Y:S04]  /*13730*/  STL [R1+0x70c], R6 ;  /* 0x00070c0601007387 */ /* 0x000fe80000100800 */
[----:B------:R0:W-:Y:S04]  /*13740*/  STL [R1+0x750], R12 ;  /* 0x0007500c01007387 */ /* 0x0001e80000100800 */
[----:B------:R1:W-:Y:S01]  /*13750*/  STL [R1+0x72c], R5 ;  /* 0x00072c0501007387 */ /* 0x0003e20000100800 */
[----:B0-----:R-:W-:-:S02]  /*13760*/  IADD3 R12, P6, PT, R32, R10, RZ ;  /* 0x0000000a200c7210 */ /* 0x001fc40007fde0ff */
[----:B-1----:R-:W-:-:S03]  /*13770*/  IADD3 R5, P4, PT, R30, R10, RZ ;  /* 0x0000000a1e057210 */ /* 0x002fc60007f9e0ff */
[----:B------:R0:W-:Y:S01]  /*13780*/  STL [R1+0x770], R12 ;  /* 0x0007700c01007387 */ /* 0x0001e20000100800 */
[----:B--2---:R-:W-:-:S03]  /*13790*/  IMAD R6, R86, UR54, RZ ;  /* 0x0000003656067c24 */ /* 0x004fc6000f8e02ff */
[----:B------:R-:W2:Y:S04]  /*137a0*/  LDL.LU R86, [R1+0x50] ;  /* 0x0000500001567983 */ /* 0x000ea80000300800 */
[----:B------:R-:W-:Y:S04]  /*137b0*/  STL [R1+0x74c], R4 ;  /* 0x00074c0401007387 */ /* 0x000fe80000100800 */
[----:B------:R1:W-:Y:S01]  /*137c0*/  STL [R1+0x790], R5 ;  /* 0x0007900501007387 */ /* 0x0003e20000100800 */
[-C--:B0-----:R-:W-:Y:S02]  /*137d0*/  LEA.HI.X.SX32 R12, R30, R7.reuse, 0x1, P4 ;  /* 0x000000071e0c7211 */ /* 0x081fe400020f0eff */
[----:B-1----:R-:W-:-:S05]  /*137e0*/  LEA.HI.X.SX32 R5, R32, R7, 0x1, P6 ;  /* 0x0000000720057211 */ /* 0x002fca00030f0eff */
[----:B------:R0:W-:Y:S01]  /*137f0*/  STL [R1+0x76c], R5 ;  /* 0x00076c0501007387 */ /* 0x0001e20000100800 */
[----:B------:R-:W-:Y:S01]  /*13800*/  IMAD R4, R2, UR56, RZ ;  /* 0x0000003802047c24 */ /* 0x000fe2000f8e02ff */
[----:B------:R-:W-:-:S05]  /*13810*/  IADD3 R2, P6, PT, R27, R10, RZ ;  /* 0x0000000a1b027210 */ /* 0x000fca0007fde0ff */
[----:B------:R1:W-:Y:S01]  /*13820*/  STL [R1+0x7b0], R2 ;  /* 0x0007b00201007387 */ /* 0x0003e20000100800 */
[----:B0-----:R-:W-:Y:S02]  /*13830*/  IADD3 R5, P4, PT, R25, R10, RZ ;  /* 0x0000000a19057210 */ /* 0x001fe40007f9e0ff */
[----:B------:R-:W-:Y:S01]  /*13840*/  LEA.HI.X.SX32 R13, R27, R7, 0x1, P6 ;  /* 0x000000071b0d7211 */ /* 0x000fe200030f0eff */
[----:B-1----:R-:W2:Y:S04]  /*13850*/  LDL.LU R2, [R1+0x58] ;  /* 0x0000580001027983 */ /* 0x002ea80000300800 */
[----:B------:R-:W-:Y:S04]  /*13860*/  STL [R1+0x78c], R12 ;  /* 0x00078c0c01007387 */ /* 0x000fe80000100800 */
[----:B------:R0:W-:Y:S01]  /*13870*/  STL [R1+0x7d0], R5 ;  /* 0x0007d00501007387 */ /* 0x0001e20000100800 */
[----:B----4-:R-:W-:-:S03]  /*13880*/  IMAD R24, R92, UR58, RZ ;  /* 0x0000003a5c187c24 */ /* 0x010fc6000f8e02ff */
[----:B------:R1:W-:Y:S04]  /*13890*/  STL [R1+0x7ac], R13 ;  /* 0x0007ac0d01007387 */ /* 0x0003e80000100800 */
[----:B------:R-:W4:Y:S01]  /*138a0*/  LDL.LU R92, [R1+0xa0] ;  /* 0x0000a000015c7983 */ /* 0x000f220000300800 */
[----:B0-----:R-:W-:Y:S02]  /*138b0*/  IADD3 R5, P6, PT, R23, R10, RZ ;  /* 0x0000000a17057210 */ /* 0x001fe40007fde0ff */
[----:B------:R-:W-:-:S03]  /*138c0*/  LEA.HI.X.SX32 R12, R25, R7, 0x1, P4 ;  /* 0x00000007190c7211 */ /* 0x000fc600020f0eff */
[----:B------:R0:W-:Y:S01]  /*138d0*/  STL [R1+0x7f0], R5 ;  /* 0x0007f00501007387 */ /* 0x0001e20000100800 */
[----:B-1----:R-:W-:-:S03]  /*138e0*/  LEA.HI.X.SX32 R13, R23, R7, 0x1, P6 ;  /* 0x00000007170d7211 */ /* 0x002fc600030f0eff */
[----:B------:R1:W-:Y:S01]  /*138f0*/  STL [R1+0x7cc], R12 ;  /* 0x0007cc0c01007387 */ /* 0x0003e20000100800 */
[----:B0-----:R-:W-:-:S05]  /*13900*/  IADD3 R5, P4, PT, R22, R10, RZ ;  /* 0x0000000a16057210 */ /* 0x001fca0007f9e0ff */
[----:B------:R0:W-:Y:S01]  /*13910*/  STL [R1+0x810], R5 ;  /* 0x0008100501007387 */ /* 0x0001e20000100800 */
[----:B-1----:R-:W-:-:S03]  /*13920*/  LEA.HI.X.SX32 R12, R22, R7, 0x1, P4 ;  /* 0x00000007160c7211 */ /* 0x002fc600020f0eff */
[----:B------:R1:W-:Y:S01]  /*13930*/  STL [R1+0x7ec], R13 ;  /* 0x0007ec0d01007387 */ /* 0x0003e20000100800 */
[----:B------:R-:W-:-:S03]  /*13940*/  IMAD R19, R79, UR60, RZ ;  /* 0x0000003c4f137c24 */ /* 0x000fc6000f8e02ff */
[----:B------:R-:W4:Y:S01]  /*13950*/  LDL.LU R79, [R1+0xa4] ;  /* 0x0000a400014f7983 */ /* 0x000f220000300800 */
[----:B0-----:R-:W-:-:S05]  /*13960*/  IADD3 R5, P6, PT, R21, R10, RZ ;  /* 0x0000000a15057210 */ /* 0x001fca0007fde0ff */
[----:B------:R0:W-:Y:S01]  /*13970*/  STL [R1+0x830], R5 ;  /* 0x0008300501007387 */ /* 0x0001e20000100800 */
[----:B-1----:R-:W-:-:S03]  /*13980*/  LEA.HI.X.SX32 R13, R21, R7, 0x1, P6 ;  /* 0x00000007150d7211 */ /* 0x002fc600030f0eff */
[----:B------:R1:W-:Y:S01]  /*13990*/  STL [R1+0x80c], R12 ;  /* 0x00080c0c01007387 */ /* 0x0003e20000100800 */
[----:B0-----:R-:W-:-:S05]  /*139a0*/  IADD3 R5, P4, PT, R20, R10, RZ ;  /* 0x0000000a14057210 */ /* 0x001fca0007f9e0ff */
[----:B------:R0:W-:Y:S01]  /*139b0*/  STL [R1+0x850], R5 ;  /* 0x0008500501007387 */ /* 0x0001e20000100800 */
[----:B-1----:R-:W-:-:S03]  /*139c0*/  LEA.HI.X.SX32 R12, R20, R7, 0x1, P4 ;  /* 0x00000007140c7211 */ /* 0x002fc600020f0eff */
[----:B------:R-:W-:Y:S01]  /*139d0*/  STL [R1+0x82c], R13 ;  /* 0x00082c0d01007387 */ /* 0x000fe20000100800 */
[-C--:B0-----:R-:W-:Y:S01]  /*139e0*/  IADD3 R5, P6, PT, R18, R10.reuse, RZ ;  /* 0x0000000a12057210 */ /* 0x081fe20007fde0ff */
[----:B------:R-:W-:Y:S02]  /*139f0*/  IMAD R17, R82, UR62, RZ ;  /* 0x0000003e52117c24 */ /* 0x000fe4000f8e02ff */
[----:B------:R-:W4:Y:S04]  /*13a00*/  LDL.LU R82, [R1+0xa8] ;  /* 0x0000a80001527983 */ /* 0x000f280000300800 */
[----:B------:R0:W-:Y:S04]  /*13a10*/  STL [R1+0x870], R5 ;  /* 0x0008700501007387 */ /* 0x0001e80000100800 */
[----:B------:R1:W-:Y:S01]  /*13a20*/  STL [R1+0x84c], R12 ;  /* 0x00084c0c01007387 */ /* 0x0003e20000100800 */
[----:B0-----:R-:W-:-:S02]  /*13a30*/  IADD3 R5, P4, PT, R16, R10, RZ ;  /* 0x0000000a10057210 */ /* 0x001fc40007f9e0ff */
[----:B-1----:R-:W-:-:S03]  /*13a40*/  LEA.HI.X.SX32 R12, R18, R7, 0x1, P6 ;  /* 0x00000007120c7211 */ /* 0x002fc600030f0eff */
[----:B------:R0:W-:Y:S02]  /*13a50*/  STL [R1+0x890], R5 ;  /* 0x0008900501007387 */ /* 0x0001e40000100800 */
[----:B0-----:R-:W-:Y:S01]  /*13a60*/  IADD3 R5, P6, PT, R6, R10, RZ ;  /* 0x0000000a06057210 */ /* 0x001fe20007fde0ff */
[----:B---3--:R-:W-:Y:S02]  /*13a70*/  IMAD R15, R84, UR64, RZ ;  /* 0x00000040540f7c24 */ /* 0x008fe4000f8e02ff */
[----:B------:R-:W3:Y:S04]  /*13a80*/  LDL.LU R84, [R1+0xac] ;  /* 0x0000ac0001547983 */ /* 0x000ee80000300800 */
[----:B------:R0:W-:Y:S04]  /*13a90*/  STL [R1+0x86c], R12 ;  /* 0x00086c0c01007387 */ /* 0x0001e80000100800 */
[----:B------:R-:W-:Y:S01]  /*13aa0*/  STL [R1+0x8b0], R5 ;  /* 0x0008b00501007387 */ /* 0x000fe20000100800 */
[----:B0-----:R-:W-:-:S02]  /*13ab0*/  LEA.HI.X.SX32 R12, R16, R7, 0x1, P4 ;  /* 0x00000007100c7211 */ /* 0x001fc400020f0eff */
[----:B------:R-:W-:-:S03]  /*13ac0*/  IADD3 R13, P4, PT, R4, R10, RZ ;  /* 0x0000000a040d7210 */ /* 0x000fc60007f9e0ff */
[----:B------:R0:W-:Y:S04]  /*13ad0*/  STL [R1+0x88c], R12 ;  /* 0x00088c0c01007387 */ /* 0x0001e80000100800 */
[----:B------:R-:W-:Y:S01]  /*13ae0*/  STL [R1+0x8d0], R13 ;  /* 0x0008d00d01007387 */ /* 0x000fe20000100800 */
[-C--:B0-----:R-:W-:Y:S02]  /*13af0*/  LEA.HI.X.SX32 R12, R6, R7.reuse, 0x1, P6 ;  /* 0x00000007060c7211 */ /* 0x081fe400030f0eff */
[----:B------:R-:W-:Y:S01]  /*13b00*/  IADD3 R6, P6, PT, R24, R10, RZ ;  /* 0x0000000a18067210 */ /* 0x000fe20007fde0ff */
[----:B--2---:R-:W-:Y:S02]  /*13b10*/  IMAD R5, R86, UR66, RZ ;  /* 0x0000004256057c24 */ /* 0x004fe4000f8e02ff */
[----:B------:R-:W2:Y:S04]  /*13b20*/  LDL.LU R86, [R1+0xb4] ;  /* 0x0000b40001567983 */ /* 0x000ea80000300800 */
[----:B------:R0:W-:Y:S04]  /*13b30*/  STL [R1+0x8ac], R12 ;  /* 0x0008ac0c01007387 */ /* 0x0001e80000100800 */
[----:B------:R1:W-:Y:S01]  /*13b40*/  STL [R1+0x8f0], R6 ;  /* 0x0008f00601007387 */ /* 0x0003e20000100800 */
[----:B0-----:R-:W-:-:S02]  /*13b50*/  LEA.HI.X.SX32 R12, R4, R7, 0x1, P4 ;  /* 0x00000007040c7211 */ /* 0x001fc400020f0eff */
[----:B-1----:R-:W-:-:S03]  /*13b60*/  IADD3 R6, P4, PT, R19, R10, RZ ;  /* 0x0000000a13067210 */ /* 0x002fc60007f9e0ff */
[----:B------:R-:W-:Y:S04]  /*13b70*/  STL [R1+0x8cc], R12 ;  /* 0x0008cc0c01007387 */ /* 0x000fe80000100800 */
[----:B------:R0:W-:Y:S02]  /*13b80*/  STL [R1+0x910], R6 ;  /* 0x0009100601007387 */ /* 0x0001e40000100800 */
[-C--:B0-----:R-:W-:Y:S01]  /*13b90*/  LEA.HI.X.SX32 R6, R19, R7.reuse, 0x1, P4 ;  /* 0x0000000713067211 */ /* 0x081fe200020f0eff */
[----:B------:R-:W-:Y:S01]  /*13ba0*/  IMAD R4, R2, UR68, RZ ;  /* 0x0000004402047c24 */ /* 0x000fe2000f8e02ff */
[----:B------:R-:W-:Y:S02]  /*13bb0*/  LEA.HI.X.SX32 R2, R24, R7, 0x1, P6 ;  /* 0x0000000718027211 */ /* 0x000fe400030f0eff */
[----:B------:R-:W-:-:S03]  /*13bc0*/  IADD3 R12, P6, PT, R17, R10, RZ ;  /* 0x0000000a110c7210 */ /* 0x000fc60007fde0ff */
[----:B------:R0:W-:Y:S04]  /*13bd0*/  STL [R1+0x8ec], R2 ;  /* 0x0008ec0201007387 */ /* 0x0001e80000100800 */
[----:B------:R1:W-:Y:S01]  /*13be0*/  STL [R1+0x930], R12 ;  /* 0x0009300c01007387 */ /* 0x0003e20000100800 */
[C---:B0-----:R-:W-:Y:S01]  /*13bf0*/  IADD3 R2, P4, PT, R15.reuse, R10, RZ ;  /* 0x0000000a0f027210 */ /* 0x041fe20007f9e0ff */
[----:B----4-:R-:W-:Y:S02]  /*13c00*/  IMAD R16, R92, UR12, RZ ;  /* 0x0000000c5c107c24 */ /* 0x010fe4000f8e02ff */
[----:B------:R-:W-:Y:S04]  /*13c10*/  STL [R1+0x90c], R6 ;  /* 0x00090c0601007387 */ /* 0x000fe80000100800 */
[----:B------:R-:W4:Y:S04]  /*13c20*/  LDL.LU R92, [R1+0xc0] ;  /* 0x0000c000015c7983 */ /* 0x000f280000300800 */
[----:B------:R0:W-:Y:S01]  /*13c30*/  STL [R1+0x950], R2 ;  /* 0x0009500201007387 */ /* 0x0001e20000100800 */
[----:B-1----:R-:W-:-:S02]  /*13c40*/  LEA.HI.X.SX32 R12, R15, R7, 0x1, P4 ;  /* 0x000000070f0c7211 */ /* 0x002fc400020f0eff */
[----:B0-----:R-:W-:Y:S02]  /*13c50*/  LEA.HI.X.SX32 R2, R17, R7, 0x1, P6 ;  /* 0x0000000711027211 */ /* 0x001fe400030f0eff */
[----:B------:R-:W-:-:S03]  /*13c60*/  IADD3 R6, P6, PT, R5, R10, RZ ;  /* 0x0000000a05067210 */ /* 0x000fc60007fde0ff */
[----:B------:R0:W-:Y:S04]  /*13c70*/  STL [R1+0x92c], R2 ;  /* 0x00092c0201007387 */ /* 0x0001e80000100800 */
[----:B------:R-:W-:Y:S01]  /*13c80*/  STL [R1+0x968], R6 ;  /* 0x0009680601007387 */ /* 0x000fe20000100800 */
[----:B0-----:R-:W-:-:S03]  /*13c90*/  IADD3 R2, P4, PT, R4, R10, RZ ;  /* 0x0000000a04027210 */ /* 0x001fc60007f9e0ff */
[----:B------:R-:W-:Y:S04]  /*13ca0*/  STL [R1+0x94c], R12 ;  /* 0x00094c0c01007387 */ /* 0x000fe80000100800 */
[----:B------:R0:W-:Y:S04]  /*13cb0*/  STL [R1+0x980], R2 ;  /* 0x0009800201007387 */ /* 0x0001e80000100800 */
[----:B0-----:R-:W4:Y:S01]  /*13cc0*/  LDL.LU R2, [R1+0xc8] ;  /* 0x0000c80001027983 */ /* 0x001f220000300800 */
[----:B------:R-:W-:Y:S02]  /*13cd0*/  LEA.HI.X.SX32 R12, R5, R7, 0x1, P6 ;  /* 0x00000007050c7211 */ /* 0x000fe400030f0eff */
[----:B------:R-:W-:-:S03]  /*13ce0*/  IADD3 R5, P6, PT, R93, R10, RZ ;  /* 0x0000000a5d057210 */ /* 0x000fc60007fde0ff */
[----:B------:R0:W-:Y:S04]  /*13cf0*/  STL [R1+0x964], R12 ;  /* 0x0009640c01007387 */ /* 0x0001e80000100800 */
[----:B------:R1:W-:Y:S01]  /*13d00*/  STL [R1+0x1a0], R5 ;  /* 0x0001a00501007387 */ /* 0x0003e20000100800 */
[----:B0-----:R-:W-:Y:S02]  /*13d10*/  LEA.HI.X.SX32 R12, R4, R7, 0x1, P4 ;  /* 0x00000007040c7211 */ /* 0x001fe400020f0eff */
[----:B-1----:R-:W-:-:S03]  /*13d20*/  IADD3 R5, P4, PT, R14, R10, RZ ;  /* 0x0000000a0e057210 */ /* 0x002fc60007f9e0ff */
[----:B------:R0:W-:Y:S01]  /*13d30*/  STL [R1+0x97c], R12 ;  /* 0x00097c0c01007387 */ /* 0x0001e20000100800 */
[----:B------:R-:W-:-:S03]  /*13d40*/  IMAD R88, R88, UR12, RZ ;  /* 0x0000000c58587c24 */ /* 0x000fc6000f8e02ff */
[----:B------:R1:W-:Y:S01]  /*13d50*/  STL [R1+0x1c0], R5 ;  /* 0x0001c00501007387 */ /* 0x0003e20000100800 */
[-C--:B------:R-:W-:Y:S02]  /*13d60*/  LEA.HI.X.SX32 R13, R14, R7.reuse, 0x1, P4 ;  /* 0x000000070e0d7211 */ /* 0x080fe400020f0eff */
[----:B0-----:R-:W-:Y:S02]  /*13d70*/  LEA.HI.X.SX32 R12, R93, R7, 0x1, P6 ;  /* 0x000000075d0c7211 */ /* 0x001fe400030f0eff */
[----:B------:R-:W4:Y:S01]  /*13d80*/  LDL.LU R93, [R1+0x105c] ;  /* 0x00105c00015d7983 */ /* 0x000f220000300800 */
[----:B-1----:R-:W-:Y:S01]  /*13d90*/  IADD3 R5, P6, PT, R11, R10, RZ ;  /* 0x0000000a0b057210 */ /* 0x002fe20007fde0ff */
[----:B------:R-:W-:Y:S02]  /*13da0*/  IMAD R85, R85, UR12, RZ ;  /* 0x0000000c55557c24 */ /* 0x000fe4000f8e02ff */
[----:B------:R0:W-:Y:S01]  /*13db0*/  STL [R1+0x19c], R12 ;  /* 0x00019c0c01007387 */ /* 0x0001e20000100800 */
[----:B------:R-:W-:-:S03]  /*13dc0*/  IMAD R6, R79, UR12, RZ ;  /* 0x0000000c4f067c24 */ /* 0x000fc6000f8e02ff */
[----:B------:R-:W4:Y:S01]  /*13dd0*/  LDL.LU R14, [R1+0x1058] ;  /* 0x00105800010e7983 */ /* 0x000f220000300800 */
[----:B------:R-:W-:-:S03]  /*13de0*/  IMAD R83, R83, UR12, RZ ;  /* 0x0000000c53537c24 */ /* 0x000fc6000f8e02ff */
[----:B------:R-:W-:Y:S01]  /*13df0*/  STL [R1+0x1e0], R5 ;  /* 0x0001e00501007387 */ /* 0x000fe20000100800 */
[----:B0-----:R-:W-:-:S03]  /*13e00*/  IADD3 R12, P4, PT, R88, R10, RZ ;  /* 0x0000000a580c7210 */ /* 0x001fc60007f9e0ff */
[----:B------:R0:W-:Y:S04]  /*13e10*/  STL [R1+0x1bc], R13 ;  /* 0x0001bc0d01007387 */ /* 0x0001e80000100800 */
[----:B------:R-:W4:Y:S04]  /*13e20*/  LDL.LU R79, [R1+0xb8] ;  /* 0x0000b800014f7983 */ /* 0x000f280000300800 */
[----:B------:R1:W-:Y:S01]  /*13e30*/  STL [R1+0x200], R12 ;  /* 0x0002000c01007387 */ /* 0x0003e20000100800 */
[-C--:B0-----:R-:W-:Y:S02]  /*13e40*/  LEA.HI.X.SX32 R13, R11, R7.reuse, 0x1, P6 ;  /* 0x000000070b0d7211 */ /* 0x081fe400030f0eff */
[----:B------:R-:W-:Y:S01]  /*13e50*/  IADD3 R15, P6, PT, R85, R10, RZ ;  /* 0x0000000a550f7210 */ /* 0x000fe20007fde0ff */
[----:B------:R-:W4:Y:S01]  /*13e60*/  LDL.LU R11, [R1+0x1054] ;  /* 0x00105400010b7983 */ /* 0x000f220000300800 */
[----:B-1----:R-:W-:-:S03]  /*13e70*/  LEA.HI.X.SX32 R12, R88, R7, 0x1, P4 ;  /* 0x00000007580c7211 */ /* 0x002fc600020f0eff */
[----:B------:R0:W-:Y:S04]  /*13e80*/  STL [R1+0x1dc], R13 ;  /* 0x0001dc0d01007387 */ /* 0x0001e80000100800 */
[----:B------:R-:W-:Y:S04]  /*13e90*/  STL [R1+0x220], R15 ;  /* 0x0002200f01007387 */ /* 0x000fe80000100800 */
[----:B------:R1:W-:Y:S01]  /*13ea0*/  STL [R1+0x1fc], R12 ;  /* 0x0001fc0c01007387 */ /* 0x0003e20000100800 */
[----:B0-----:R-:W-:Y:S01]  /*13eb0*/  IADD3 R13, P4, PT, R83, R10, RZ ;  /* 0x0000000a530d7210 */ /* 0x001fe20007f9e0ff */
[----:B------:R-:W-:-:S04]  /*13ec0*/  IMAD R81, R81, UR12, RZ ;  /* 0x0000000c51517c24 */ /* 0x000fc8000f8e02ff */
[----:B------:R-:W-:Y:S01]  /*13ed0*/  STL [R1+0x260], R13 ;  /* 0x0002600d01007387 */ /* 0x000fe20000100800 */
[----:B-1----:R-:W-:-:S03]  /*13ee0*/  LEA.HI.X.SX32 R12, R85, R7, 0x1, P6 ;  /* 0x00000007550c7211 */ /* 0x002fc600030f0eff */
[----:B------:R-:W-:Y:S01]  /*13ef0*/  STL [R1+0xf18], R85 ;  /* 0x000f185501007387 */ /* 0x000fe20000100800 */
[----:B------:R-:W-:-:S03]  /*13f00*/  IMAD R78, R78, UR12, RZ ;  /* 0x0000000c4e4e7c24 */ /* 0x000fc6000f8e02ff */
[----:B------:R0:W-:Y:S01]  /*13f10*/  STL [R1+0x21c], R12 ;  /* 0x00021c0c01007387 */ /* 0x0001e20000100800 */
[----:B------:R-:W-:Y:S01]  /*13f20*/  IMAD R76, R76, UR12, RZ ;  /* 0x0000000c4c4c7c24 */ /* 0x000fe2000f8e02ff */
[----:B0-----:R-:W-:Y:S01]  /*13f30*/  LEA.HI.X.SX32 R12, R83, R7, 0x1, P4 ;  /* 0x00000007530c7211 */ /* 0x001fe200020f0eff */
[----:B------:R-:W-:Y:S02]  /*13f40*/  IMAD R74, R74, UR12, RZ ;  /* 0x0000000c4a4a7c24 */ /* 0x000fe4000f8e02ff */
[----:B------:R-:W-:Y:S02]  /*13f50*/  IMAD R72, R72, UR12, RZ ;  /* 0x0000000c48487c24 */ /* 0x000fe4000f8e02ff */
[----:B------:R-:W-:Y:S02]  /*13f60*/  IMAD R4, R82, UR12, RZ ;  /* 0x0000000c52047c24 */ /* 0x000fe4000f8e02ff */
[----:B---3--:R-:W-:Y:S02]  /*13f70*/  IMAD R5, R84, UR4, RZ ;  /* 0x0000000454057c24 */ /* 0x008fe4000f8e02ff */
[----:B------:R-:W3:Y:S04]  /*13f80*/  LDL.LU R84, [R1+0x88] ;  /* 0x0000880001547983 */ /* 0x000ee80000300800 */
[----:B------:R-:W-:Y:S04]  /*13f90*/  STL [R1+0xf14], R83 ;  /* 0x000f145301007387 */ /* 0x000fe80000100800 */
[----:B------:R0:W-:Y:S02]  /*13fa0*/  STL [R1+0x25c], R12 ;  /* 0x00025c0c01007387 */ /* 0x0001e40000100800 */
[-C--:B0-----:R-:W-:Y:S01]  /*13fb0*/  IADD3 R12, P4, PT, R78, R10.reuse, RZ ;  /* 0x0000000a4e0c7210 */ /* 0x081fe20007f9e0ff */
[----:B--2---:R-:W-:Y:S01]  /*13fc0*/  IMAD R15, R86, UR13, RZ ;  /* 0x0000000d560f7c24 */ /* 0x004fe2000f8e02ff */
[----:B------:R-:W-:Y:S01]  /*13fd0*/  IADD3 R86, P6, PT, R81, R10, RZ ;  /* 0x0000000a51567210 */ /* 0x000fe20007fde0ff */
[----:B------:R-:W-:-:S02]  /*13fe0*/  IMAD R70, R70, UR12, RZ ;  /* 0x0000000c46467c24 */ /* 0x000fc4000f8e02ff */
[----:B----4-:R-:W-:Y:S02]  /*13ff0*/  IMAD R17, R92, UR15, RZ ;  /* 0x0000000f5c117c24 */ /* 0x010fe4000f8e02ff */
[----:B------:R-:W-:Y:S01]  /*14000*/  STL [R1+0x280], R86 ;  /* 0x0002805601007387 */ /* 0x000fe20000100800 */
[----:B------:R-:W-:Y:S01]  /*14010*/  LEA.HI.X.SX32 R87, R81, R7, 0x1, P6 ;  /* 0x0000000751577211 */ /* 0x000fe200030f0eff */
[----:B------:R-:W-:Y:S02]  /*14020*/  IMAD R68, R68, UR12, RZ ;  /* 0x0000000c44447c24 */ /* 0x000fe4000f8e02ff */
[----:B------:R-:W-:Y:S01]  /*14030*/  IMAD R18, R2, UR17, RZ ;  /* 0x0000001102127c24 */ /* 0x000fe2000f8e02ff */
[----:B------:R0:W-:Y:S01]  /*14040*/  STL [R1+0x2a0], R12 ;  /* 0x0002a00c01007387 */ /* 0x0001e20000100800 */
[----:B------:R-:W-:Y:S01]  /*14050*/  IADD3 R85, P6, PT, R76, R10, RZ ;  /* 0x0000000a4c557210 */ /* 0x000fe20007fde0ff */
[----:B------:R-:W-:Y:S02]  /*14060*/  IMAD R66, R66, UR12, RZ ;  /* 0x0000000c42427c24 */ /* 0x000fe4000f8e02ff */
[----:B------:R-:W-:Y:S01]  /*14070*/  IMAD R64, R64, UR12, RZ ;  /* 0x0000000c40407c24 */ /* 0x000fe2000f8e02ff */
[----:B------:R-:W2:Y:S01]  /*14080*/  LDL.LU R92, [R1+0xd4] ;  /* 0x0000d400015c7983 */ /* 0x000ea20000300800 */
[----:B------:R-:W-:-:S02]  /*14090*/  IMAD R62, R62, UR12, RZ ;  /* 0x0000000c3e3e7c24 */ /* 0x000fc4000f8e02ff */
[----:B------:R-:W-:Y:S02]  /*140a0*/  IMAD R60, R60, UR12, RZ ;  /* 0x0000000c3c3c7c24 */ /* 0x000fe4000f8e02ff */
[----:B------:R-:W-:Y:S01]  /*140b0*/  IMAD R58, R58, UR12, RZ ;  /* 0x0000000c3a3a7c24 */ /* 0x000fe2000f8e02ff */
[-C--:B0-----:R-:W-:Y:S01]  /*140c0*/  LEA.HI.X.SX32 R12, R78, R7.reuse, 0x1, P4 ;  /* 0x000000074e0c7211 */ /* 0x081fe200020f0eff */
[----:B------:R-:W-:Y:S01]  /*140d0*/  STL [R1+0xf0c], R81 ;  /* 0x000f0c5101007387 */ /* 0x000fe20000100800 */
[----:B------:R-:W-:Y:S01]  /*140e0*/  LEA.HI.X.SX32 R2, R76, R7, 0x1, P6 ;  /* 0x000000074c027211 */ /* 0x000fe200030f0eff */
[----:B------:R-:W-:Y:S02]  /*140f0*/  IMAD R56, R56, UR12, RZ ;  /* 0x0000000c38387c24 */ /* 0x000fe4000f8e02ff */
[----:B------:R-:W-:Y:S01]  /*14100*/  IMAD R54, R54, UR12, RZ ;  /* 0x0000000c36367c24 */ /* 0x000fe2000f8e02ff */
[----:B------:R-:W-:Y:S01]  /*14110*/  STL [R1+0x27c], R87 ;  /* 0x00027c5701007387 */ /* 0x000fe20000100800 */
[----:B------:R-:W-:-:S03]  /*14120*/  IMAD R19, R79, UR19, RZ ;  /* 0x000000134f137c24 */ /* 0x000fc6000f8e02ff */
[----:B------:R0:W-:Y:S01]  /*14130*/  STL [R1+0x29c], R12 ;  /* 0x00029c0c01007387 */ /* 0x0001e20000100800 */
[----:B------:R-:W-:Y:S02]  /*14140*/  IMAD R52, R52, UR12, RZ ;  /* 0x0000000c34347c24 */ /* 0x000fe4000f8e02ff */
[----:B------:R-:W-:Y:S01]  /*14150*/  IMAD R50, R50, UR12, RZ ;  /* 0x0000000c32327c24 */ /* 0x000fe2000f8e02ff */
[----:B------:R-:W-:Y:S01]  /*14160*/  STL [R1+0x2c0], R85 ;  /* 0x0002c05501007387 */ /* 0x000fe20000100800 */
[----:B------:R-:W-:Y:S01]  /*14170*/  IADD3 R82, P4, PT, R74, R10, RZ ;  /* 0x0000000a4a527210 */ /* 0x000fe20007f9e0ff */
[----:B------:R-:W-:Y:S02]  /*14180*/  IMAD R48, R48, UR12, RZ ;  /* 0x0000000c30307c24 */ /* 0x000fe4000f8e02ff */
[----:B------:R-:W-:Y:S02]  /*14190*/  IMAD R45, R45, UR12, RZ ;  /* 0x0000000c2d2d7c24 */ /* 0x000fe4000f8e02ff */
[----:B------:R-:W-:Y:S01]  /*141a0*/  IMAD R43, R43, UR12, RZ ;  /* 0x0000000c2b2b7c24 */ /* 0x000fe2000f8e02ff */
[----:B0-----:R-:W4:Y:S01]  /*141b0*/  LDL.LU R12, [R1+0xdc] ;  /* 0x0000dc00010c7983 */ /* 0x001f220000300800 */
[----:B------:R-:W-:-:S02]  /*141c0*/  IMAD R40, R40, UR12, RZ ;  /* 0x0000000c28287c24 */ /* 0x000fc4000f8e02ff */
[----:B------:R-:W-:Y:S01]  /*141d0*/  IMAD R38, R38, UR12, RZ ;  /* 0x0000000c26267c24 */ /* 0x000fe2000f8e02ff */
[----:B------:R-:W-:Y:S01]  /*141e0*/  STL [R1+0xf00], R76 ;  /* 0x000f004c01007387 */ /* 0x000fe20000100800 */
[----:B------:R-:W-:Y:S02]  /*141f0*/  IMAD R35, R35, UR12, RZ ;  /* 0x0000000c23237c24 */ /* 0x000fe4000f8e02ff */
[----:B------:R-:W-:Y:S01]  /*14200*/  IMAD R0, R0, UR12, RZ ;  /* 0x0000000c00007c24 */ /* 0x000fe2000f8e02ff */
[----:B------:R0:W-:Y:S01]  /*14210*/  STL [R1+0x2bc], R2 ;  /* 0x0002bc0201007387 */ /* 0x0001e20000100800 */
[----:B------:R-:W-:Y:S02]  /*14220*/  IMAD R9, R9, UR12, RZ ;  /* 0x0000000c09097c24 */ /* 0x000fe4000f8e02ff */
[----:B------:R-:W-:Y:S01]  /*14230*/  IMAD R90, R90, UR12, RZ ;  /* 0x0000000c5a5a7c24 */ /* 0x000fe2000f8e02ff */
[----:B------:R-:W-:Y:S01]  /*14240*/  STL [R1+0x2e0], R82 ;  /* 0x0002e05201007387 */ /* 0x000fe20000100800 */
[----:B------:R-:W-:Y:S01]  /*14250*/  PRMT R3, RZ, 0x7610, R3 ;  /* 0x00007610ff037816 */ /* 0x000fe20000000003 */
[----:B------:R-:W1:Y:S01]  /*14260*/  LDCU UR13, c[0x0][0x3b0] ;  /* 0x00007600ff0d77ac */ /* 0x000e620008000800 */
[----:B0-----:R-:W-:-:S05]  /*14270*/  IADD3 R2, P6, PT, R72, R10, RZ ;  /* 0x0000000a48027210 */ /* 0x001fca0007fde0ff */
[----:B------:R0:W-:Y:S04]  /*14280*/  STL [R1+0x300], R2 ;  /* 0x0003000201007387 */ /* 0x0001e80000100800 */
[----:B0-----:R-:W4:Y:S01]  /*14290*/  LDL.LU R2, [R1+0xf0] ;  /* 0x0000f00001027983 */ /* 0x001f220000300800 */
[-C--:B------:R-:W-:Y:S02]  /*142a0*/  LEA.HI.X.SX32 R83, R74, R7.reuse, 0x1, P4 ;  /* 0x000000074a537211 */ /* 0x080fe400020f0eff */
[----:B------:R-:W-:Y:S02]  /*142b0*/  LEA.HI.X.SX32 R13, R72, R7, 0x1, P6 ;  /* 0x00000007480d7211 */ /* 0x000fe400030f0eff */
[-C--:B------:R-:W-:Y:S01]  /*142c0*/  IADD3 R81, P4, PT, R70, R10.reuse, RZ ;  /* 0x0000000a46517210 */ /* 0x080fe20007f9e0ff */
[----:B------:R-:W-:Y:S01]  /*142d0*/  STL [R1+0x2dc], R83 ;  /* 0x0002dc5301007387 */ /* 0x000fe20000100800 */
[----:B------:R-:W-:-:S03]  /*142e0*/  IADD3 R80, P6, PT, R68, R10, RZ ;  /* 0x0000000a44507210 */ /* 0x000fc60007fde0ff */
[----:B------:R0:W-:Y:S04]  /*142f0*/  STL [R1+0x2fc], R13 ;  /* 0x0002fc0d01007387 */ /* 0x0001e80000100800 */
[----:B------:R-:W-:Y:S01]  /*14300*/  STL [R1+0xefc], R72 ;  /* 0x000efc4801007387 */ /* 0x000fe20000100800 */
[----:B0-----:R-:W-:-:S03]  /*14310*/  LEA.HI.X.SX32 R13, R70, R7, 0x1, P4 ;  /* 0x00000007460d7211 */ /* 0x001fc600020f0eff */
[----:B------:R-:W-:Y:S01]  /*14320*/  STL [R1+0x320], R81 ;  /* 0x0003205101007387 */ /* 0x000fe20000100800 */
[----:B------:R-:W-:-:S03]  /*14330*/  IADD3 R79, P4, PT, R66, R10, RZ ;  /* 0x0000000a424f7210 */ /* 0x000fc60007f9e0ff */
[----:B------:R-:W-:Y:S04]  /*14340*/  STL [R1+0xef8], R70 ;  /* 0x000ef84601007387 */ /* 0x000fe80000100800 */
[----:B------:R0:W-:Y:S01]  /*14350*/  STL [R1+0x31c], R13 ;  /* 0x00031c0d01007387 */ /* 0x0001e20000100800 */
[----:B------:R-:W-:-:S03]  /*14360*/  LEA.HI.X.SX32 R22, R66, R7, 0x1, P4 ;  /* 0x0000000742167211 */ /* 0x000fc600020f0eff */
[----:B------:R-:W-:Y:S01]  /*14370*/  STL [R1+0x340], R80 ;  /* 0x0003405001007387 */ /* 0x000fe20000100800 */
[----:B0-----:R-:W-:Y:S02]  /*14380*/  LEA.HI.X.SX32 R13, R68, R7, 0x1, P6 ;  /* 0x00000007440d7211 */ /* 0x001fe400030f0eff */
[-C--:B------:R-:W-:Y:S01]  /*14390*/  IADD3 R76, P6, PT, R64, R10.reuse, RZ ;  /* 0x0000000a404c7210 */ /* 0x080fe20007fde0ff */
[----:B---3--:R-:W-:Y:S02]  /*143a0*/  IMAD R20, R84, UR21, RZ ;  /* 0x0000001554147c24 */ /* 0x008fe4000f8e02ff */
[----:B------:R-:W3:Y:S04]  /*143b0*/  LDL.LU R84, [R1+0xbc] ;  /* 0x0000bc0001547983 */ /* 0x000ee80000300800 */
[----:B------:R0:W-:Y:S04]  /*143c0*/  STL [R1+0x33c], R13 ;  /* 0x00033c0d01007387 */ /* 0x0001e80000100800 */
[----:B------:R-:W-:Y:S01]  /*143d0*/  STL [R1+0x360], R79 ;  /* 0x0003604f01007387 */ /* 0x000fe20000100800 */
[----:B0-----:R-:W-:-:S03]  /*143e0*/  IADD3 R13, P4, PT, R62, R10, RZ ;  /* 0x0000000a3e0d7210 */ /* 0x001fc60007f9e0ff */
[----:B------:R-:W-:Y:S04]  /*143f0*/  STL [R1+0x35c], R22 ;  /* 0x00035c1601007387 */ /* 0x000fe80000100800 */
[----:B------:R-:W-:Y:S04]  /*14400*/  STL [R1+0x380], R76 ;  /* 0x0003804c01007387 */ /* 0x000fe80000100800 */
[----:B------:R0:W-:Y:S04]  /*14410*/  STL [R1+0x3a0], R13 ;  /* 0x0003a00d01007387 */ /* 0x0001e80000100800 */
[----:B------:R-:W-:Y:S01]  /*14420*/  STL [R1+0xeec], R64 ;  /* 0x000eec4001007387 */ /* 0x000fe20000100800 */
[----:B0-----:R-:W-:-:S02]  /*14430*/  LEA.HI.X.SX32 R13, R64, R7, 0x1, P6 ;  /* 0x00000007400d7211 */ /* 0x001fc400030f0eff */
[----:B------:R-:W-:-:S03]  /*14440*/  IADD3 R22, P6, PT, R60, R10, RZ ;  /* 0x0000000a3c167210 */ /* 0x000fc60007fde0ff */
[----:B------:R0:W-:Y:S02]  /*14450*/  STL [R1+0x37c], R13 ;  /* 0x00037c0d01007387 */ /* 0x0001e40000100800 */
[-C--:B0-----:R-:W-:Y:S02]  /*14460*/  LEA.HI.X.SX32 R13, R62, R7.reuse, 0x1, P4 ;  /* 0x000000073e0d7211 */ /* 0x081fe400020f0eff */
[----:B------:R-:W-:Y:S01]  /*14470*/  IADD3 R72, P4, PT, R58, R10, RZ ;  /* 0x0000000a3a487210 */ /* 0x000fe20007f9e0ff */
[----:B--2---:R-:W-:Y:S02]  /*14480*/  IMAD R21, R92, UR25, RZ ;  /* 0x000000195c157c24 */ /* 0x004fe4000f8e02ff */
[----:B------:R-:W2:Y:S04]  /*14490*/  LDL.LU R92, [R1+0xc4] ;  /* 0x0000c400015c7983 */ /* 0x000ea80000300800 */
[----:B------:R-:W-:Y:S04]  /*144a0*/  STL [R1+0x3c0], R22 ;  /* 0x0003c01601007387 */ /* 0x000fe80000100800 */
[----:B------:R-:W-:Y:S04]  /*144b0*/  STL [R1+0xee4], R62 ;  /* 0x000ee43e01007387 */ /* 0x000fe80000100800 */
[----:B------:R0:W-:Y:S04]  /*144c0*/  STL [R1+0x39c], R13 ;  /* 0x00039c0d01007387 */ /* 0x0001e80000100800 */
[----:B------:R-:W-:Y:S04]  /*144d0*/  STL [R1+0xe60], R60 ;  /* 0x000e603c01007387 */ /* 0x000fe80000100800 */
[----:B------:R-:W-:Y:S01]  /*144e0*/  STL [R1+0x3e0], R72 ;  /* 0x0003e04801007387 */ /* 0x000fe20000100800 */
[-C--:B0-----:R-:W-:Y:S01]  /*144f0*/  LEA.HI.X.SX32 R13, R58, R7.reuse, 0x1, P4 ;  /* 0x000000073a0d7211 */ /* 0x081fe200020f0eff */
[----:B----4-:R-:W-:Y:S01]  /*14500*/  IMAD R22, R12, UR27, RZ ;  /* 0x0000001b0c167c24 */ /* 0x010fe2000f8e02ff */
[----:B------:R-:W-:-:S02]  /*14510*/  LEA.HI.X.SX32 R12, R60, R7, 0x1, P6 ;  /* 0x000000073c0c7211 */ /* 0x000fc400030f0eff */
[----:B------:R-:W-:-:S03]  /*14520*/  IADD3 R23, P6, PT, R56, R10, RZ ;  /* 0x0000000a38177210 */ /* 0x000fc60007fde0ff */
[----:B------:R0:W-:Y:S04]  /*14530*/  STL [R1+0x3bc], R12 ;  /* 0x0003bc0c01007387 */ /* 0x0001e80000100800 */
[----:B0-----:R-:W4:Y:S04]  /*14540*/  LDL.LU R12, [R1+0xd8] ;  /* 0x0000d800010c7983 */ /* 0x001f280000300800 */
[----:B------:R0:W-:Y:S04]  /*14550*/  STL [R1+0x400], R23 ;  /* 0x0004001701007387 */ /* 0x0001e80000100800 */
[----:B------:R-:W-:Y:S04]  /*14560*/  STL [R1+0xe64], R58 ;  /* 0x000e643a01007387 */ /* 0x000fe80000100800 */
[----:B------:R1:W-:Y:S01]  /*14570*/  STL [R1+0x3dc], R13 ;  /* 0x0003dc0d01007387 */ /* 0x0003e20000100800 */
[----:B0-----:R-:W-:Y:S01]  /*14580*/  IMAD R23, R2, UR29, RZ ;  /* 0x0000001d02177c24 */ /* 0x001fe2000f8e02ff */
[----:B------:R-:W-:-:S02]  /*14590*/  LEA.HI.X.SX32 R2, R56, R7, 0x1, P6 ;  /* 0x0000000738027211 */ /* 0x000fc400030f0eff */
[----:B-1----:R-:W-:-:S05]  /*145a0*/  IADD3 R13, P4, PT, R54, R10, RZ ;  /* 0x0000000a360d7210 */ /* 0x002fca0007f9e0ff */
[----:B------:R-:W-:Y:S01]  /*145b0*/  STL [R1+0x420], R13 ;  /* 0x0004200d01007387 */ /* 0x000fe20000100800 */
[----:B------:R-:W-:-:S03]  /*145c0*/  IADD3 R70, P6, PT, R52, R10, RZ ;  /* 0x0000000a34467210 */ /* 0x000fc60007fde0ff */
[----:B------:R-:W-:Y:S04]  /*145d0*/  STL [R1+0xe68], R56 ;  /* 0x000e683801007387 */ /* 0x000fe80000100800 */
[----:B------:R0:W-:Y:S04]  /*145e0*/  STL [R1+0x3fc], R2 ;  /* 0x0003fc0201007387 */ /* 0x0001e80000100800 */
[----:B------:R-:W-:Y:S01]  /*145f0*/  STL [R1+0xe6c], R54 ;  /* 0x000e6c3601007387 */ /* 0x000fe20000100800 */
[----:B0-----:R-:W-:-:S05]  /*14600*/  LEA.HI.X.SX32 R2, R54, R7, 0x1, P4 ;  /* 0x0000000736027211 */ /* 0x001fca00020f0eff */
[----:B------:R0:W-:Y:S04]  /*14610*/  STL [R1+0x41c], R2 ;  /* 0x00041c0201007387 */ /* 0x0001e80000100800 */
[----:B------:R-:W-:Y:S04]  /*14620*/  STL [R1+0x440], R70 ;  /* 0x0004404601007387 */ /* 0x000fe80000100800 */
[----:B0-----:R-:W4:Y:S01]  /*14630*/  LDL.LU R2, [R1+0xcc] ;  /* 0x0000cc0001027983 */ /* 0x001f220000300800 */
[----:B------:R-:W-:Y:S02]  /*14640*/  IADD3 R65, P4, PT, R50, R10, RZ ;  /* 0x0000000a32417210 */ /* 0x000fe40007f9e0ff */
[----:B------:R-:W-:-:S02]  /*14650*/  LEA.HI.X.SX32 R13, R52, R7, 0x1, P6 ;  /* 0x00000007340d7211 */ /* 0x000fc400030f0eff */
[-C--:B------:R-:W-:Y:S02]  /*14660*/  IADD3 R64, P6, PT, R48, R10.reuse, RZ ;  /* 0x0000000a30407210 */ /* 0x080fe40007fde0ff */
[-C--:B------:R-:W-:Y:S02]  /*14670*/  LEA.HI.X.SX32 R67, R50, R7.reuse, 0x1, P4 ;  /* 0x0000000732437211 */ /* 0x080fe400020f0eff */
[----:B------:R-:W-:Y:S01]  /*14680*/  IADD3 R63, P4, PT, R45, R10, RZ ;  /* 0x0000000a2d3f7210 */ /* 0x000fe20007f9e0ff */
[----:B---3--:R-:W-:Y:S02]  /*14690*/  IMAD R24, R84, UR31, RZ ;  /* 0x0000001f54187c24 */ /* 0x008fe4000f8e02ff */
[----:B------:R-:W3:Y:S04]  /*146a0*/  LDL.LU R84, [R1+0x9c] ;  /* 0x00009c0001547983 */ /* 0x000ee80000300800 */
[----:B------:R-:W-:Y:S04]  /*146b0*/  STL [R1+0xedc], R52 ;  /* 0x000edc3401007387 */ /* 0x000fe80000100800 */
[----:B------:R0:W-:Y:S04]  /*146c0*/  STL [R1+0x43c], R13 ;  /* 0x00043c0d01007387 */ /* 0x0001e80000100800 */
[----:B------:R-:W-:Y:S04]  /*146d0*/  STL [R1+0x460], R65 ;  /* 0x0004604101007387 */ /* 0x000fe80000100800 */
[----:B------:R-:W-:Y:S01]  /*146e0*/  STL [R1+0xed4], R50 ;  /* 0x000ed43201007387 */ /* 0x000fe20000100800 */
[----:B0-----:R-:W-:-:S03]  /*146f0*/  LEA.HI.X.SX32 R13, R48, R7, 0x1, P6 ;  /* 0x00000007300d7211 */ /* 0x001fc600030f0eff */
[----:B------:R-:W-:Y:S01]  /*14700*/  STL [R1+0x480], R64 ;  /* 0x0004804001007387 */ /* 0x000fe20000100800 */
[----:B------:R-:W-:-:S03]  /*14710*/  IADD3 R26, P6, PT, R43, R10, RZ ;  /* 0x0000000a2b1a7210 */ /* 0x000fc60007fde0ff */
[----:B------:R-:W-:Y:S04]  /*14720*/  STL [R1+0x45c], R67 ;  /* 0x00045c4301007387 */ /* 0x000fe80000100800 */
[----:B------:R-:W-:Y:S04]  /*14730*/  STL [R1+0xecc], R48 ;  /* 0x000ecc3001007387 */ /* 0x000fe80000100800 */
[----:B------:R-:W-:Y:S04]  /*14740*/  STL [R1+0x4a0], R63 ;  /* 0x0004a03f01007387 */ /* 0x000fe80000100800 */
[----:B------:R0:W-:Y:S02]  /*14750*/  STL [R1+0x47c], R13 ;  /* 0x00047c0d01007387 */ /* 0x0001e40000100800 */
[----:B0-----:R-:W-:-:S02]  /*14760*/  LEA.HI.X.SX32 R13, R45, R7, 0x1, P4 ;  /* 0x000000072d0d7211 */ /* 0x001fc400020f0eff */
[----:B------:R-:W-:-:S04]  /*14770*/  IADD3 R53, P4, PT, R40, R10, RZ ;  /* 0x0000000a28357210 */ /* 0x000fc80007f9e0ff */
[-C--:B------:R-:W-:Y:S01]  /*14780*/  LEA.HI.X.SX32 R62, R40, R7.reuse, 0x1, P4 ;  /* 0x00000007283e7211 */ /* 0x080fe200020f0eff */
[----:B--2---:R-:W-:Y:S02]  /*14790*/  IMAD R25, R92, UR33, RZ ;  /* 0x000000215c197c24 */ /* 0x004fe4000f8e02ff */
[----:B------:R-:W2:Y:S04]  /*147a0*/  LDL.LU R92, [R1+0x84] ;  /* 0x00008400015c7983 */ /* 0x000ea80000300800 */
[----:B------:R-:W-:Y:S04]  /*147b0*/  STL [R1+0x4c0], R26 ;  /* 0x0004c01a01007387 */ /* 0x000fe80000100800 */
[----:B------:R-:W-:Y:S04]  /*147c0*/  STL [R1+0xec0], R45 ;  /* 0x000ec02d01007387 */ /* 0x000fe80000100800 */
[----:B------:R0:W-:Y:S04]  /*147d0*/  STL [R1+0x49c], R13 ;  /* 0x00049c0d01007387 */ /* 0x0001e80000100800 */
[----:B0-----:R-:W2:Y:S04]  /*147e0*/  LDL.LU R13, [R1+0x68] ;  /* 0x00006800010d7983 */ /* 0x001ea80000300800 */
[----:B------:R-:W-:Y:S01]  /*147f0*/  STL [R1+0xeb8], R43 ;  /* 0x000eb82b01007387 */ /* 0x000fe20000100800 */
[----:B----4-:R-:W-:Y:S01]  /*14800*/  IMAD R26, R12, UR35, RZ ;  /* 0x000000230c1a7c24 */ /* 0x010fe2000f8e02ff */
[----:B------:R-:W-:-:S02]  /*14810*/  LEA.HI.X.SX32 R12, R43, R7, 0x1, P6 ;  /* 0x000000072b0c7211 */ /* 0x000fc400030f0eff */
[----:B------:R-:W-:-:S03]  /*14820*/  IADD3 R52, P6, PT, R38, R10, RZ ;  /* 0x0000000a26347210 */ /* 0x000fc60007fde0ff */
[----:B------:R0:W-:Y:S04]  /*14830*/  STL [R1+0x4bc], R12 ;  /* 0x0004bc0c01007387 */ /* 0x0001e80000100800 */
[----:B------:R-:W-:Y:S04]  /*14840*/  STL [R1+0x4e0], R53 ;  /* 0x0004e03501007387 */ /* 0x000fe80000100800 */
[----:B------:R-:W-:Y:S01]  /*14850*/  STL [R1+0xeac], R40 ;  /* 0x000eac2801007387 */ /* 0x000fe20000100800 */
[----:B0-----:R-:W-:-:S03]  /*14860*/  IADD3 R12, P4, PT, R35, R10, RZ ;  /* 0x0000000a230c7210 */ /* 0x001fc60007f9e0ff */
[----:B------:R-:W-:Y:S04]  /*14870*/  STL [R1+0x500], R52 ;  /* 0x0005003401007387 */ /* 0x000fe80000100800 */
[----:B------:R-:W-:Y:S04]  /*14880*/  STL [R1+0x4dc], R62 ;  /* 0x0004dc3e01007387 */ /* 0x000fe80000100800 */
[----:B------:R0:W-:Y:S04]  /*14890*/  STL [R1+0x520], R12 ;  /* 0x0005200c01007387 */ /* 0x0001e80000100800 */
[----:B0-----:R-:W4:Y:S04]  /*148a0*/  LDL.LU R12, [R1+0x94] ;  /* 0x00009400010c7983 */ /* 0x001f280000300800 */
[----:B------:R-:W-:Y:S01]  /*148b0*/  STL [R1+0xea4], R38 ;  /* 0x000ea42601007387 */ /* 0x000fe20000100800 */
[----:B------:R-:W-:Y:S01]  /*148c0*/  IMAD R27, R2, UR37, RZ ;  /* 0x00000025021b7c24 */ /* 0x000fe2000f8e02ff */
[----:B------:R-:W-:-:S02]  /*148d0*/  LEA.HI.X.SX32 R2, R38, R7, 0x1, P6 ;  /* 0x0000000726027211 */ /* 0x000fc400030f0eff */
[----:B------:R-:W-:-:S03]  /*148e0*/  IADD3 R51, P6, PT, R73, R10, RZ ;  /* 0x0000000a49337210 */ /* 0x000fc60007fde0ff */
[----:B------:R0:W-:Y:S04]  /*148f0*/  STL [R1+0x4fc], R2 ;  /* 0x0004fc0201007387 */ /* 0x0001e80000100800 */
[----:B------:R-:W-:Y:S01]  /*14900*/  STL [R1+0xe9c], R35 ;  /* 0x000e9c2301007387 */ /* 0x000fe20000100800 */
[----:B0-----:R-:W-:-:S05]  /*14910*/  LEA.HI.X.SX32 R2, R35, R7, 0x1, P4 ;  /* 0x0000000723027211 */ /* 0x001fca00020f0eff */
[----:B------:R0:W-:Y:S04]  /*14920*/  STL [R1+0x51c], R2 ;  /* 0x00051c0201007387 */ /* 0x0001e80000100800 */
[----:B------:R-:W-:Y:S04]  /*14930*/  STL [R1+0x540], R51 ;  /* 0x0005403301007387 */ /* 0x000fe80000100800 */
[----:B0-----:R-:W4:Y:S01]  /*14940*/  LDL.LU R2, [R1+0xb0] ;  /* 0x0000b00001027983 */ /* 0x001f220000300800 */
[----:B------:R-:W-:Y:S02]  /*14950*/  IADD3 R50, P4, PT, R71, R10, RZ ;  /* 0x0000000a47327210 */ /* 0x000fe40007f9e0ff */
[----:B------:R-:W-:-:S03]  /*14960*/  LEA.HI.X.SX32 R29, R73, R7, 0x1, P6 ;  /* 0x00000007491d7211 */ /* 0x000fc600030f0eff */
[----:B------:R-:W-:Y:S01]  /*14970*/  STL [R1+0x560], R50 ;  /* 0x0005603201007387 */ /* 0x000fe20000100800 */
[----:B------:R-:W-:-:S03]  /*14980*/  IADD3 R48, P6, PT, R77, R10, RZ ;  /* 0x0000000a4d307210 */ /* 0x000fc60007fde0ff */
[----:B------:R0:W-:Y:S01]  /*14990*/  STL [R1+0x53c], R29 ;  /* 0x00053c1d01007387 */ /* 0x0001e20000100800 */
[-C--:B------:R-:W-:Y:S01]  /*149a0*/  LEA.HI.X.SX32 R49, R77, R7.reuse, 0x1, P6 ;  /* 0x000000074d317211 */ /* 0x080fe200030f0eff */
[----:B---3--:R-:W-:Y:S01]  /*149b0*/  IMAD R28, R84, UR39, RZ ;  /* 0x00000027541c7c24 */ /* 0x008fe2000f8e02ff */
[-C--:B------:R-:W-:Y:S01]  /*149c0*/  IADD3 R31, P6, PT, R16, R10.reuse, RZ ;  /* 0x0000000a101f7210 */ /* 0x080fe20007fde0ff */
[----:B------:R-:W3:Y:S01]  /*149d0*/  LDL.LU R84, [R1+0xd0] ;  /* 0x0000d00001547983 */ /* 0x000ee20000300800 */
[----:B0-----:R-:W-:Y:S02]  /*149e0*/  LEA.HI.X.SX32 R29, R71, R7, 0x1, P4 ;  /* 0x00000007471d7211 */ /* 0x001fe400020f0eff */
[----:B------:R-:W-:-:S04]  /*149f0*/  IADD3 R47, P4, PT, R75, R10, RZ ;  /* 0x0000000a4b2f7210 */ /* 0x000fc80007f9e0ff */
[----:B------:R-:W-:Y:S01]  /*14a00*/  LEA.HI.X.SX32 R30, R75, R7, 0x1, P4 ;  /* 0x000000074b1e7211 */ /* 0x000fe200020f0eff */
[----:B------:R2:W-:Y:S01]  /*14a10*/  STL [R1+0x55c], R29 ;  /* 0x00055c1d01007387 */ /* 0x0005e20000100800 */
[----:B------:R-:W-:-:S03]  /*14a20*/  IADD3 R45, P4, PT, R6, R10, RZ ;  /* 0x0000000a062d7210 */ /* 0x000fc60007f9e0ff */
[----:B------:R-:W-:Y:S01]  /*14a30*/  STL [R1+0x580], R48 ;  /* 0x0005803001007387 */ /* 0x000fe20000100800 */
[----:B------:R-:W-:-:S03]  /*14a40*/  LEA.HI.X.SX32 R46, R6, R7, 0x1, P4 ;  /* 0x00000007062e7211 */ /* 0x000fc600020f0eff */
[----:B------:R-:W-:Y:S01]  /*14a50*/  STL [R1+0x5a0], R47 ;  /* 0x0005a02f01007387 */ /* 0x000fe20000100800 */
[----:B------:R-:W-:-:S03]  /*14a60*/  IADD3 R6, P4, PT, R5, R10, RZ ;  /* 0x0000000a05067210 */ /* 0x000fc60007f9e0ff */
[----:B------:R-:W-:Y:S01]  /*14a70*/  STL [R1+0x5c0], R31 ;  /* 0x0005c01f01007387 */ /* 0x000fe20000100800 */
[-C--:B------:R-:W-:Y:S01]  /*14a80*/  LEA.HI.X.SX32 R5, R5, R7.reuse, 0x1, P4 ;  /* 0x0000000705057211 */ /* 0x080fe200020f0eff */
[----:B--2---:R-:W-:Y:S02]  /*14a90*/  IMAD R29, R92, UR41, RZ ;  /* 0x000000295c1d7c24 */ /* 0x004fe4000f8e02ff */
[----:B------:R-:W2:Y:S04]  /*14aa0*/  LDL.LU R92, [R1+0xe0] ;  /* 0x0000e000015c7983 */ /* 0x000ea80000300800 */
[----:B------:R-:W-:Y:S04]  /*14ab0*/  STL [R1+0x57c], R49 ;  /* 0x00057c3101007387 */ /* 0x000fe80000100800 */
[----:B------:R-:W-:Y:S04]  /*14ac0*/  STL [R1+0x59c], R30 ;  /* 0x00059c1e01007387 */ /* 0x000fe80000100800 */
[----:B------:R-:W-:Y:S01]  /*14ad0*/  STL [R1+0x5e0], R45 ;  /* 0x0005e02d01007387 */ /* 0x000fe20000100800 */
[----:B------:R-:W-:Y:S01]  /*14ae0*/  IMAD R32, R13, UR43, RZ ;  /* 0x0000002b0d207c24 */ /* 0x000fe2000f8e02ff */
[----:B------:R-:W-:-:S02]  /*14af0*/  LEA.HI.X.SX32 R13, R16, R7, 0x1, P6 ;  /* 0x00000007100d7211 */ /* 0x000fc400030f0eff */
[----:B------:R-:W-:-:S03]  /*14b00*/  IADD3 R43, P6, PT, R4, R10, RZ ;  /* 0x0000000a042b7210 */ /* 0x000fc60007fde0ff */
[----:B------:R0:W-:Y:S01]  /*14b10*/  STL [R1+0x5bc], R13 ;  /* 0x0005bc0d01007387 */ /* 0x0001e20000100800 */
[----:B------:R-:W-:Y:S02]  /*14b20*/  LEA.HI.X.SX32 R44, R4, R7, 0x1, P6 ;  /* 0x00000007042c7211 */ /* 0x000fe400030f0eff */
[-C--:B------:R-:W-:Y:S01]  /*14b30*/  IADD3 R4, P4, PT, R17, R10.reuse, RZ ;  /* 0x0000000a11047210 */ /* 0x080fe20007f9e0ff */
[----:B------:R-:W-:Y:S01]  /*14b40*/  STL [R1+0x600], R43 ;  /* 0x0006002b01007387 */ /* 0x000fe20000100800 */
[----:B------:R-:W-:-:S03]  /*14b50*/  IADD3 R42, P6, PT, R15, R10, RZ ;  /* 0x0000000a0f2a7210 */ /* 0x000fc60007fde0ff */
[----:B------:R-:W-:Y:S04]  /*14b60*/  STL [R1+0x620], R6 ;  /* 0x0006200601007387 */ /* 0x000fe80000100800 */
[----:B------:R-:W-:Y:S04]  /*14b70*/  STL [R1+0x5dc], R46 ;  /* 0x0005dc2e01007387 */ /* 0x000fe80000100800 */
[----:B0-----:R-:W2:Y:S04]  /*14b80*/  LDL.LU R13, [R1+0xe4] ;  /* 0x0000e400010d7983 */ /* 0x001ea80000300800 */
[----:B------:R-:W-:Y:S04]  /*14b90*/  STL [R1+0x61c], R5 ;  /* 0x00061c0501007387 */ /* 0x000fe80000100800 */
[----:B------:R-:W-:Y:S04]  /*14ba0*/  STL [R1+0x5fc], R44 ;  /* 0x0005fc2c01007387 */ /* 0x000fe80000100800 */
[----:B------:R0:W-:Y:S04]  /*14bb0*/  STL [R1+0x660], R4 ;  /* 0x0006600401007387 */ /* 0x0001e80000100800 */
[----:B------:R-:W-:Y:S01]  /*14bc0*/  STL [R1+0x640], R42 ;  /* 0x0006402a01007387 */ /* 0x000fe20000100800 */
[----:B0-----:R-:W-:-:S02]  /*14bd0*/  LEA.HI.X.SX32 R4, R15, R7, 0x1, P6 ;  /* 0x000000070f047211 */ /* 0x001fc400030f0eff */
[----:B------:R-:W-:-:S03]  /*14be0*/  IADD3 R41, P6, PT, R18, R10, RZ ;  /* 0x0000000a12297210 */ /* 0x000fc60007fde0ff */
[----:B------:R-:W-:Y:S01]  /*14bf0*/  STL [R1+0x63c], R4 ;  /* 0x00063c0401007387 */ /* 0x000fe20000100800 */
[----:B----4-:R-:W-:Y:S02]  /*14c00*/  IMAD R31, R12, UR45, RZ ;  /* 0x0000002d0c1f7c24 */ /* 0x010fe4000f8e02ff */
[----:B------:R-:W-:Y:S01]  /*14c10*/  IMAD R30, R2, UR47, RZ ;  /* 0x0000002f021e7c24 */ /* 0x000fe2000f8e02ff */
[----:B------:R-:W-:Y:S02]  /*14c20*/  LEA.HI.X.SX32 R2, R17, R7, 0x1, P4 ;  /* 0x0000000711027211 */ /* 0x000fe400020f0eff */
[----:B------:R-:W-:-:S03]  /*14c30*/  IADD3 R40, P4, PT, R19, R10, RZ ;  /* 0x0000000a13287210 */ /* 0x000fc60007f9e0ff */
[----:B------:R0:W-:Y:S04]  /*14c40*/  STL [R1+0x65c], R2 ;  /* 0x00065c0201007387 */ /* 0x0001e80000100800 */
[----:B------:R-:W4:Y:S01]  /*14c50*/  LDL.LU R12, [R1+0xec] ;  /* 0x0000ec00010c7983 */ /* 0x000f220000300800 */
[----:B0-----:R-:W-:-:S03]  /*14c60*/  LEA.HI.X.SX32 R2, R18, R7, 0x1, P6 ;  /* 0x0000000712027211 */ /* 0x001fc600030f0eff */
[----:B------:R-:W-:Y:S04]  /*14c70*/  STL [R1+0x680], R41 ;  /* 0x0006802901007387 */ /* 0x000fe80000100800 */
[----:B------:R-:W-:Y:S04]  /*14c80*/  STL [R1+0x6a0], R40 ;  /* 0x0006a02801007387 */ /* 0x000fe80000100800 */
[----:B------:R0:W-:Y:S04]  /*14c90*/  STL [R1+0x67c], R2 ;  /* 0x00067c0201007387 */ /* 0x0001e80000100800 */
[----:B0-----:R-:W4:Y:S01]  /*14ca0*/  LDL.LU R2, [R1+0xf4] ;  /* 0x0000f40001027983 */ /* 0x001f220000300800 */
[----:B------:R-:W-:-:S02]  /*14cb0*/  LEA.HI.X.SX32 R4, R19, R7, 0x1, P4 ;  /* 0x0000000713047211 */ /* 0x000fc400020f0eff */
[----:B------:R-:W-:-:S03]  /*14cc0*/  IADD3 R39, P6, PT, R20, R10, RZ ;  /* 0x0000000a14277210 */ /* 0x000fc60007fde0ff */
[----:B------:R0:W-:Y:S01]  /*14cd0*/  STL [R1+0x69c], R4 ;  /* 0x00069c0401007387 */ /* 0x0001e20000100800 */
[C---:B------:R-:W-:Y:S01]  /*14ce0*/  IADD3 R37, P4, PT, R21.reuse, R10, RZ ;  /* 0x0000000a15257210 */ /* 0x040fe20007f9e0ff */
[----:B---3--:R-:W-:Y:S02]  /*14cf0*/  IMAD R16, R84, UR49, RZ ;  /* 0x0000003154107c24 */ /* 0x008fe4000f8e02ff */
[----:B------:R-:W-:Y:S01]  /*14d00*/  STL [R1+0x6c0], R39 ;  /* 0x0006c02701007387 */ /* 0x000fe20000100800 */
[----:B------:R-:W-:-:S03]  /*14d10*/  LEA.HI.X.SX32 R38, R21, R7, 0x1, P4 ;  /* 0x0000000715267211 */ /* 0x000fc600020f0eff */
[----:B------:R-:W3:Y:S01]  /*14d20*/  LDL.LU R84, [R1+0xf8] ;  /* 0x0000f80001547983 */ /* 0x000ee20000300800 */
[-C--:B0-----:R-:W-:Y:S02]  /*14d30*/  LEA.HI.X.SX32 R4, R20, R7.reuse, 0x1, P6 ;  /* 0x0000000714047211 */ /* 0x081fe400030f0eff */
[CC--:B------:R-:W-:Y:S02]  /*14d40*/  IADD3 R36, P6, PT, R22.reuse, R10.reuse, RZ ;  /* 0x0000000a16247210 */ /* 0x0c0fe40007fde0ff */
[CC--:B------:R-:W-:Y:S02]  /*14d50*/  IADD3 R34, P4, PT, R23.reuse, R10.reuse, RZ ;  /* 0x0000000a17227210 */ /* 0x0c0fe40007f9e0ff */
[-C--:B------:R-:W-:Y:S02]  /*14d60*/  LEA.HI.X.SX32 R35, R22, R7.reuse, 0x1, P6 ;  /* 0x0000000716237211 */ /* 0x080fe400030f0eff */
[----:B------:R-:W-:Y:S02]  /*14d70*/  LEA.HI.X.SX32 R5, R23, R7, 0x1, P4 ;  /* 0x0000000717057211 */ /* 0x000fe400020f0eff */
[----:B------:R-:W-:Y:S01]  /*14d80*/  IADD3 R33, P6, PT, R24, R10, RZ ;  /* 0x0000000a18217210 */ /* 0x000fe20007fde0ff */
[----:B------:R-:W-:-:S02]  /*14d90*/  IMAD R17, R11, UR63, RZ ;  /* 0x0000003f0b117c24 */ /* 0x000fc4000f8e02ff */
[----:B--2---:R-:W-:Y:S02]  /*14da0*/  IMAD R15, R92, UR51, RZ ;  /* 0x000000335c0f7c24 */ /* 0x004fe4000f8e02ff */
[----:B------:R-:W2:Y:S04]  /*14db0*/  LDL.LU R92, [R1+0xfc] ;  /* 0x0000fc00015c7983 */ /* 0x000ea80000300800 */
[----:B------:R0:W-:Y:S04]  /*14dc0*/  STL [R1+0x6bc], R4 ;  /* 0x0006bc0401007387 */ /* 0x0001e80000100800 */
[----:B------:R-:W-:Y:S04]  /*14dd0*/  STL [R1+0xe70], R20 ;  /* 0x000e701401007387 */ /* 0x000fe80000100800 */
[----:B------:R-:W-:Y:S04]  /*14de0*/  STL [R1+0x6d8], R37 ;  /* 0x0006d82501007387 */ /* 0x000fe80000100800 */
[----:B------:R-:W-:Y:S01]  /*14df0*/  STL [R1+0xe74], R21 ;  /* 0x000e741501007387 */ /* 0x000fe20000100800 */
[----:B0-----:R-:W-:-:S03]  /*14e00*/  IADD3 R4, P4, PT, R25, R10, RZ ;  /* 0x0000000a19047210 */ /* 0x001fc60007f9e0ff */
        /* <DEDUP_REMOVED lines=8> */
[----:B------:R0:W-:Y:S04]  /*14e90*/  STL [R1+0x758], R4 ;  /* 0x0007580401007387 */ /* 0x0001e80000100800 */
[----:B------:R-:W-:Y:S01]  /*14ea0*/  STL [R1+0xe80], R24 ;  /* 0x000e801801007387 */ /* 0x000fe20000100800 */
[----:B0-----:R-:W-:-:S05]  /*14eb0*/  LEA.HI.X.SX32 R4, R24, R7, 0x1, P6 ;  /* 0x0000000718047211 */ /* 0x001fca00030f0eff */
[----:B------:R0:W-:Y:S04]  /*14ec0*/  STL [R1+0x734], R4 ;  /* 0x0007340401007387 */ /* 0x0001e80000100800 */
[----:B------:R-:W-:Y:S01]  /*14ed0*/  STL [R1+0xe84], R25 ;  /* 0x000e841901007387 */ /* 0x000fe20000100800 */
[----:B0-----:R-:W-:Y:S01]  /*14ee0*/  LEA.HI.X.SX32 R4, R25, R7, 0x1, P4 ;  /* 0x0000000719047211 */ /* 0x001fe200020f0eff */
[----:B------:R-:W-:Y:S02]  /*14ef0*/  IMAD R6, R13, UR53, RZ ;  /* 0x000000350d067c24 */ /* 0x000fe4000f8e02ff */
[----:B----4-:R-:W-:Y:S01]  /*14f00*/  IMAD R5, R12, UR55, RZ ;  /* 0x000000370c057c24 */ /* 0x010fe2000f8e02ff */
[----:B------:R-:W-:-:S05]  /*14f10*/  IADD3 R12, P6, PT, R26, R10, RZ ;  /* 0x0000000a1a0c7210 */ /* 0x000fca0007fde0ff */
[----:B------:R0:W-:Y:S04]  /*14f20*/  STL [R1+0x778], R12 ;  /* 0x0007780c01007387 */ /* 0x0001e80000100800 */
[----:B------:R1:W-:Y:S01]  /*14f30*/  STL [R1+0x754], R4 ;  /* 0x0007540401007387 */ /* 0x0003e20000100800 */
[----:B0-----:R-:W-:-:S05]  /*14f40*/  IADD3 R12, P4, PT, R27, R10, RZ ;  /* 0x0000000a1b0c7210 */ /* 0x001fca0007f9e0ff */
[----:B------:R0:W-:Y:S01]  /*14f50*/  STL [R1+0x798], R12 ;  /* 0x0007980c01007387 */ /* 0x0001e20000100800 */
[----:B-1----:R-:W-:Y:S01]  /*14f60*/  IMAD R4, R2, UR57, RZ ;  /* 0x0000003902047c24 */ /* 0x002fe2000f8e02ff */
[----:B------:R-:W-:Y:S02]  /*14f70*/  LEA.HI.X.SX32 R2, R26, R7, 0x1, P6 ;  /* 0x000000071a027211 */ /* 0x000fe400030f0eff */
[----:B------:R-:W-:Y:S01]  /*14f80*/  STL [R1+0xe88], R26 ;  /* 0x000e881a01007387 */ /* 0x000fe20000100800 */
[----:B0-----:R-:W-:-:S03]  /*14f90*/  IADD3 R12, P6, PT, R28, R10, RZ ;  /* 0x0000000a1c0c7210 */ /* 0x001fc60007fde0ff */
[----:B------:R0:W-:Y:S04]  /*14fa0*/  STL [R1+0x774], R2 ;  /* 0x0007740201007387 */ /* 0x0001e80000100800 */
[----:B------:R-:W-:Y:S01]  /*14fb0*/  STL [R1+0xe8c], R27 ;  /* 0x000e8c1b01007387 */ /* 0x000fe20000100800 */
[----:B0-----:R-:W-:-:S03]  /*14fc0*/  LEA.HI.X.SX32 R2, R27, R7, 0x1, P4 ;  /* 0x000000071b027211 */ /* 0x001fc600020f0eff */
[----:B------:R0:W-:Y:S04]  /*14fd0*/  STL [R1+0x7b8], R12 ;  /* 0x0007b80c01007387 */ /* 0x0001e80000100800 */
[----:B------:R1:W-:Y:S01]  /*14fe0*/  STL [R1+0x794], R2 ;  /* 0x0007940201007387 */ /* 0x0003e20000100800 */
[----:B0-----:R-:W-:Y:S02]  /*14ff0*/  IADD3 R12, P4, PT, R29, R10, RZ ;  /* 0x0000000a1d0c7210 */ /* 0x001fe40007f9e0ff */
[----:B-1----:R-:W-:-:S03]  /*15000*/  LEA.HI.X.SX32 R2, R28, R7, 0x1, P6 ;  /* 0x000000071c027211 */ /* 0x002fc600030f0eff */
[----:B------:R0:W-:Y:S01]  /*15010*/  STL [R1+0x7d8], R12 ;  /* 0x0007d80c01007387 */ /* 0x0001e20000100800 */
[----:B------:R-:W-:-:S03]  /*15020*/  IADD3 R27, P6, PT, R32, R10, RZ ;  /* 0x0000000a201b7210 */ /* 0x000fc60007fde0ff */
[----:B------:R1:W-:Y:S01]  /*15030*/  STL [R1+0x7b4], R2 ;  /* 0x0007b40201007387 */ /* 0x0003e20000100800 */
[----:B0-----:R-:W-:Y:S02]  /*15040*/  LEA.HI.X.SX32 R12, R29, R7, 0x1, P4 ;  /* 0x000000071d0c7211 */ /* 0x001fe400020f0eff */
[----:B-1----:R-:W-:-:S03]  /*15050*/  IADD3 R2, P4, PT, R31, R10, RZ ;  /* 0x0000000a1f027210 */ /* 0x002fc60007f9e0ff */
[----:B------:R0:W-:Y:S04]  /*15060*/  STL [R1+0x7d4], R12 ;  /* 0x0007d40c01007387 */ /* 0x0001e80000100800 */
[----:B------:R-:W-:Y:S04]  /*15070*/  STL [R1+0x7f8], R27 ;  /* 0x0007f81b01007387 */ /* 0x000fe80000100800 */
[----:B------:R1:W-:Y:S01]  /*15080*/  STL [R1+0x818], R2 ;  /* 0x0008180201007387 */ /* 0x0003e20000100800 */
[----:B0-----:R-:W-:Y:S02]  /*15090*/  LEA.HI.X.SX32 R12, R32, R7, 0x1, P6 ;  /* 0x00000007200c7211 */ /* 0x001fe400030f0eff */
[----:B------:R-:W-:-:S02]  /*150a0*/  IADD3 R26, P6, PT, R30, R10, RZ ;  /* 0x0000000a1e1a7210 */ /* 0x000fc40007fde0ff */
[----:B-1----:R-:W-:Y:S01]  /*150b0*/  LEA.HI.X.SX32 R2, R31, R7, 0x1, P4 ;  /* 0x000000071f027211 */ /* 0x002fe200020f0eff */
[----:B------:R-:W-:Y:S01]  /*150c0*/  STL [R1+0x7f4], R12 ;  /* 0x0007f40c01007387 */ /* 0x000fe20000100800 */
[----:B------:R-:W-:-:S03]  /*150d0*/  IADD3 R25, P4, PT, R16, R10, RZ ;  /* 0x0000000a10197210 */ /* 0x000fc60007f9e0ff */
[----:B------:R0:W-:Y:S04]  /*150e0*/  STL [R1+0x814], R2 ;  /* 0x0008140201007387 */ /* 0x0001e80000100800 */
[----:B------:R-:W4:Y:S01]  /*150f0*/  LDL.LU R11, [R1+0x1050] ;  /* 0x00105000010b7983 */ /* 0x000f220000300800 */
[----:B0-----:R-:W-:-:S03]  /*15100*/  LEA.HI.X.SX32 R2, R30, R7, 0x1, P6 ;  /* 0x000000071e027211 */ /* 0x001fc600030f0eff */
[----:B------:R-:W-:Y:S01]  /*15110*/  STL [R1+0x838], R26 ;  /* 0x0008381a01007387 */ /* 0x000fe20000100800 */
[----:B------:R-:W-:-:S03]  /*15120*/  IADD3 R23, P6, PT, R15, R10, RZ ;  /* 0x0000000a0f177210 */ /* 0x000fc60007fde0ff */
[----:B------:R-:W-:Y:S04]  /*15130*/  STL [R1+0x858], R25 ;  /* 0x0008581901007387 */ /* 0x000fe80000100800 */
[----:B------:R0:W-:Y:S01]  /*15140*/  STL [R1+0x834], R2 ;  /* 0x0008340201007387 */ /* 0x0001e20000100800 */
[-C--:B------:R-:W-:Y:S02]  /*15150*/  LEA.HI.X.SX32 R24, R15, R7.reuse, 0x1, P6 ;  /* 0x000000070f187211 */ /* 0x080fe400030f0eff */
[----:B0-----:R-:W-:Y:S02]  /*15160*/  LEA.HI.X.SX32 R2, R16, R7, 0x1, P4 ;  /* 0x0000000710027211 */ /* 0x001fe400020f0eff */
[----:B------:R-:W-:Y:S01]  /*15170*/  IADD3 R21, P4, PT, R6, R10, RZ ;  /* 0x0000000a06157210 */ /* 0x000fe20007f9e0ff */
[----:B------:R-:W-:-:S02]  /*15180*/  IMAD R16, R14, UR65, RZ ;  /* 0x000000410e107c24 */ /* 0x000fc4000f8e02ff */
[----:B------:R0:W-:Y:S01]  /*15190*/  STL [R1+0x854], R2 ;  /* 0x0008540201007387 */ /* 0x0001e20000100800 */
[----:B------:R-:W-:-:S03]  /*151a0*/  LEA.HI.X.SX32 R22, R6, R7, 0x1, P4 ;  /* 0x0000000706167211 */ /* 0x000fc600020f0eff */
[----:B------:R-:W4:Y:S01]  /*151b0*/  LDL.LU R14, [R1+0x104c] ;  /* 0x00104c00010e7983 */ /* 0x000f220000300800 */
[----:B------:R-:W-:-:S03]  /*151c0*/  IMAD R6, R93, UR67, RZ ;  /* 0x000000435d067c24 */ /* 0x000fc6000f8e02ff */
[----:B------:R-:W-:Y:S04]  /*151d0*/  STL [R1+0x878], R23 ;  /* 0x0008781701007387 */ /* 0x000fe80000100800 */
[----:B------:R-:W-:Y:S04]  /*151e0*/  STL [R1+0x898], R21 ;  /* 0x0008981501007387 */ /* 0x000fe80000100800 */
[----:B------:R-:W-:Y:S04]  /*151f0*/  STL [R1+0x874], R24 ;  /* 0x0008741801007387 */ /* 0x000fe80000100800 */
[----:B------:R-:W4:Y:S01]  /*15200*/  LDL.LU R93, [R1+0x1048] ;  /* 0x00104800015d7983 */ /* 0x000f220000300800 */
[----:B---3--:R-:W-:Y:S01]  /*15210*/  IMAD R19, R84, UR59, RZ ;  /* 0x0000003b54137c24 */ /* 0x008fe2000f8e02ff */
[-C--:B------:R-:W-:Y:S01]  /*15220*/  IADD3 R54, P6, PT, R5, R10.reuse, RZ ;  /* 0x0000000a05367210 */ /* 0x080fe20007fde0ff */
[----:B--2---:R-:W-:Y:S01]  /*15230*/  IMAD R18, R92, UR61, RZ ;  /* 0x0000003d5c127c24 */ /* 0x004fe2000f8e02ff */
[----:B------:R-:W-:-:S02]  /*15240*/  IADD3 R58, P4, PT, R4, R10, RZ ;  /* 0x0000000a043a7210 */ /* 0x000fc40007f9e0ff */
[-C--:B------:R-:W-:Y:S01]  /*15250*/  LEA.HI.X.SX32 R20, R5, R7.reuse, 0x1, P6 ;  /* 0x0000000705147211 */ /* 0x080fe200030f0eff */
[----:B------:R-:W-:Y:S01]  /*15260*/  STL [R1+0x8b8], R54 ;  /* 0x0008b83601007387 */ /* 0x000fe20000100800 */
[CC--:B------:R-:W-:Y:S02]  /*15270*/  IADD3 R55, P6, PT, R19.reuse, R10.reuse, RZ ;  /* 0x0000000a13377210 */ /* 0x0c0fe40007fde0ff */
[-C--:B------:R-:W-:Y:S01]  /*15280*/  LEA.HI.X.SX32 R56, R4, R7.reuse, 0x1, P4 ;  /* 0x0000000704387211 */ /* 0x080fe200020f0eff */
[----:B------:R-:W-:Y:S01]  /*15290*/  STL [R1+0x894], R22 ;  /* 0x0008941601007387 */ /* 0x000fe20000100800 */
[-C--:B------:R-:W-:Y:S01]  /*152a0*/  IADD3 R59, P4, PT, R18, R10.reuse, RZ ;  /* 0x0000000a123b7210 */ /* 0x080fe20007f9e0ff */
[----:B------:R-:W-:Y:S01]  /*152b0*/  IMAD R4, R8, UR69, RZ ;  /* 0x0000004508047c24 */ /* 0x000fe2000f8e02ff */
[----:B------:R-:W-:Y:S01]  /*152c0*/  LEA.HI.X.SX32 R60, R19, R7, 0x1, P6 ;  /* 0x00000007133c7211 */ /* 0x000fe200030f0eff */
[----:B------:R-:W-:Y:S01]  /*152d0*/  STL [R1+0x8d8], R58 ;  /* 0x0008d83a01007387 */ /* 0x000fe20000100800 */
[----:B------:R-:W-:-:S03]  /*152e0*/  IADD3 R88, P6, PT, R17, R10, RZ ;  /* 0x0000000a11587210 */ /* 0x000fc60007fde0ff */
[----:B------:R-:W-:Y:S01]  /*152f0*/  STL [R1+0x8b4], R20 ;  /* 0x0008b41401007387 */ /* 0x000fe20000100800 */
[----:B------:R-:W-:-:S03]  /*15300*/  LEA.HI.X.SX32 R57, R18, R7, 0x1, P4 ;  /* 0x0000000712397211 */ /* 0x000fc600020f0eff */
[----:B------:R-:W2:Y:S01]  /*15310*/  LDL.LU R8, [R1+0x1044] ;  /* 0x0010440001087983 */ /* 0x000ea20000300800 */
[----:B------:R-:W-:-:S03]  /*15320*/  IADD3 R78, P4, PT, R16, R10, RZ ;  /* 0x0000000a104e7210 */ /* 0x000fc60007f9e0ff */
[----:B------:R-:W-:Y:S01]  /*15330*/  STL [R1+0x8f8], R55 ;  /* 0x0008f83701007387 */ /* 0x000fe20000100800 */
[----:B------:R-:W-:-:S03]  /*15340*/  LEA.HI.X.SX32 R91, R17, R7, 0x1, P6 ;  /* 0x00000007115b7211 */ /* 0x000fc600030f0eff */
[----:B------:R-:W-:Y:S01]  /*15350*/  STL [R1+0x8d4], R56 ;  /* 0x0008d43801007387 */ /* 0x000fe20000100800 */
[----:B------:R-:W-:-:S03]  /*15360*/  IADD3 R69, P6, PT, R6, R10, RZ ;  /* 0x0000000a06457210 */ /* 0x000fc60007fde0ff */
[----:B------:R-:W-:Y:S01]  /*15370*/  STL [R1+0x918], R59 ;  /* 0x0009183b01007387 */ /* 0x000fe20000100800 */
[----:B------:R-:W-:-:S03]  /*15380*/  LEA.HI.X.SX32 R84, R16, R7, 0x1, P4 ;  /* 0x0000000710547211 */ /* 0x000fc600020f0eff */
[----:B------:R-:W-:Y:S01]  /*15390*/  STL [R1+0x8f4], R60 ;  /* 0x0008f43c01007387 */ /* 0x000fe20000100800 */
[-C--:B------:R-:W-:Y:S02]  /*153a0*/  IADD3 R66, P4, PT, R4, R10.reuse, RZ ;  /* 0x0000000a04427210 */ /* 0x080fe40007f9e0ff */
[-C--:B------:R-:W-:Y:S02]  /*153b0*/  LEA.HI.X.SX32 R74, R6, R7.reuse, 0x1, P6 ;  /* 0x00000007064a7211 */ /* 0x080fe400030f0eff */
[----:B------:R-:W-:Y:S01]  /*153c0*/  LEA.HI.X.SX32 R68, R4, R7, 0x1, P4 ;  /* 0x0000000704447211 */ /* 0x000fe200020f0eff */
[----:B----4-:R-:W-:Y:S02]  /*153d0*/  IMAD R4, R14, UR12, RZ ;  /* 0x0000000c0e047c24 */ /* 0x010fe4000f8e02ff */
[----:B------:R-:W-:Y:S02]  /*153e0*/  IMAD R5, R93, UR12, RZ ;  /* 0x0000000c5d057c24 */ /* 0x000fe4000f8e02ff */
[----:B------:R-:W3:Y:S04]  /*153f0*/  LDL.LU R93, [R1+0x1040] ;  /* 0x00104000015d7983 */ /* 0x000ee80000300800 */
        /* <DEDUP_REMOVED lines=8> */
[----:B------:R-:W4:Y:S01]  /*15480*/  LDL.LU R14, [R1+0x103c] ;  /* 0x00103c00010e7983 */ /* 0x000f220000300800 */
        /* <DEDUP_REMOVED lines=8> */
[----:B------:R-:W-:Y:S01]  /*15510*/  IADD3 R13, P4, PT, R5, R10, RZ ;  /* 0x0000000a050d7210 */ /* 0x000fe20007f9e0ff */
[----:B------:R-:W-:Y:S02]  /*15520*/  IMAD R6, R11, UR12, RZ ;  /* 0x0000000c0b067c24 */ /* 0x000fe4000f8e02ff */
[----:B------:R-:W-:Y:S01]  /*15530*/  STL [R1+0x1c8], R8 ;  /* 0x0001c80801007387 */ /* 0x000fe20000100800 */
[----:B0-----:R-:W-:-:S03]  /*15540*/  LEA.HI.X.SX32 R2, R90, R7, 0x1, P6 ;  /* 0x000000075a027211 */ /* 0x001fc600030f0eff */
[----:B------:R-:W-:Y:S01]  /*15550*/  STL [R1+0x1a4], R18 ;  /* 0x0001a41201007387 */ /* 0x000fe20000100800 */
[----:B------:R-:W-:-:S03]  /*15560*/  IADD3 R12, P6, PT, R15, R10, RZ ;  /* 0x0000000a0f0c7210 */ /* 0x000fc60007fde0ff */
[----:B------:R-:W2:Y:S01]  /*15570*/  LDL.LU R11, [R1+0x1038] ;  /* 0x00103800010b7983 */ /* 0x000ea20000300800 */
[----:B------:R-:W-:-:S03]  /*15580*/  LEA.HI.X.SX32 R61, R5, R7, 0x1, P4 ;  /* 0x00000007053d7211 */ /* 0x000fc600020f0eff */
[----:B------:R-:W-:Y:S01]  /*15590*/  STL [R1+0x1e8], R0 ;  /* 0x0001e80001007387 */ /* 0x000fe20000100800 */
[----:B------:R-:W-:-:S03]  /*155a0*/  IADD3 R92, P4, PT, R4, R10, RZ ;  /* 0x0000000a045c7210 */ /* 0x000fc60007f9e0ff */
[----:B------:R-:W-:Y:S04]  /*155b0*/  STL [R1+0x1c4], R9 ;  /* 0x0001c40901007387 */ /* 0x000fe80000100800 */
[----:B------:R-:W-:Y:S04]  /*155c0*/  STL [R1+0x208], R13 ;  /* 0x0002080d01007387 */ /* 0x000fe80000100800 */
[----:B------:R-:W2:Y:S04]  /*155d0*/  LDL R5, [R1+0x198] ;  /* 0x0001980001057983 */ /* 0x000ea80000100800 */
[----:B------:R-:W-:Y:S04]  /*155e0*/  STL [R1+0x1e4], R2 ;  /* 0x0001e40201007387 */ /* 0x000fe80000100800 */
[----:B------:R-:W-:Y:S04]  /*155f0*/  STL [R1+0x228], R12 ;  /* 0x0002280c01007387 */ /* 0x000fe80000100800 */
[----:B------:R-:W-:Y:S04]  /*15600*/  STL [R1+0x204], R61 ;  /* 0x0002043d01007387 */ /* 0x000fe80000100800 */
[----:B------:R-:W-:Y:S01]  /*15610*/  STL [R1+0x268], R92 ;  /* 0x0002685c01007387 */ /* 0x000fe20000100800 */
[----:B---3--:R-:W-:Y:S01]  /*15620*/  IMAD.MOV R16, RZ, RZ, -R93 ;  /* 0x000000ffff107224 */ /* 0x008fe200078e0a5d */
[----:B------:R-:W-:-:S02]  /*15630*/  LEA.HI.X.SX32 R93, R15, R7, 0x1, P6 ;  /* 0x000000070f5d7211 */ /* 0x000fc400030f0eff */
[----:B----4-:R-:W-:Y:S02]  /*15640*/  ISETP.GE.AND P6, PT, R14, RZ, PT ;  /* 0x000000ff0e00720c */ /* 0x010fe40003fc6270 */
[----:B------:R-:W-:Y:S02]  /*15650*/  LEA.HI.X.SX32 R14, R4, R7, 0x1, P4 ;  /* 0x00000007040e7211 */ /* 0x000fe400020f0eff */
[----:B------:R-:W2:Y:S01]  /*15660*/  LDL.LU R4, [R1+0x98] ;  /* 0x0000980001047983 */ /* 0x000ea20000300800 */
[----:B------:R-:W-:-:S03]  /*15670*/  IADD3 R15, P4, PT, R6, R10, RZ ;  /* 0x0000000a060f7210 */ /* 0x000fc60007f9e0ff */
[----:B------:R-:W-:Y:S01]  /*15680*/  STL [R1+0x224], R93 ;  /* 0x0002245d01007387 */ /* 0x000fe20000100800 */
[----:B------:R-:W-:-:S03]  /*15690*/  LEA.HI.X.SX32 R6, R6, R7, 0x1, P4 ;  /* 0x0000000706067211 */ /* 0x000fc600020f0eff */
[----:B------:R-:W-:Y:S01]  /*156a0*/  STL [R1+0x264], R14 ;  /* 0x0002640e01007387 */ /* 0x000fe20000100800 */
[----:B--2---:R-:W-:Y:S02]  /*156b0*/  IMAD R16, R11, R16, R4 ;  /* 0x000000100b107224 */ /* 0x004fe400078e0204 */
[----:B------:R-:W0:Y:S03]  /*156c0*/  LDC R4, c[0x0][0x3a0] ;  /* 0x0000e800ff047b82 */ /* 0x000e260000000800 */
[----:B------:R-:W-:Y:S04]  /*156d0*/  STL [R1+0xd08], R16 ;  /* 0x000d081001007387 */ /* 0x000fe80000100800 */
[----:B------:R-:W-:Y:S01]  /*156e0*/  STL [R1+0x288], R15 ;  /* 0x0002880f01007387 */ /* 0x000fe20000100800 */
[----:B0-----:R-:W-:-:S05]  /*156f0*/  VIADD R4, R4, 0xffffffc0 ;  /* 0xffffffc004047836 */ /* 0x001fca0000000000 */
[----:B------:R-:W-:Y:S02]  /*15700*/  ISETP.GE.U32.AND P4, PT, R4, 0x7fffff81, PT ;  /* 0x7fffff810400780c */ /* 0x000fe40003f86070 */
[----:B------:R-:W2:Y:S02]  /*15710*/  LDL R4, [R1+0x194] ;  /* 0x0001940001047983 */ /* 0x000ea40000100800 */
[----:B--2---:R-:W-:-:S04]  /*15720*/  @P0 LOP3.LUT R5, R5, R4, RZ, 0x3c, !PT ;  /* 0x0000000405050212 */ /* 0x004fc800078e3cff */
[----:B------:R-:W-:-:S04]  /*15730*/  @P0 LOP3.LUT R4, R5, R4, RZ, 0x3c, !PT ;  /* 0x0000000405040212 */ /* 0x000fc800078e3cff */
[----:B------:R-:W-:-:S05]  /*15740*/  @P0 LOP3.LUT R5, R5, R4, RZ, 0x3c, !PT ;  /* 0x0000000405050212 */ /* 0x000fca00078e3cff */
[----:B------:R-:W2:Y:S04]  /*15750*/  @P0 LDG.E.U8 R3, desc[UR22][R4.64] ;  /* 0x0000001604030981 */ /* 0x000ea8000c1e1100 */
[----:B------:R-:W-:Y:S04]  /*15760*/  STL [R1+0x284], R6 ;  /* 0x0002840601007387 */ /* 0x000fe80000100800 */
[----:B--2---:R0:W-:Y:S04]  /*15770*/  STL [R1+0x604], R3 ;  /* 0x0006040301007387 */ /* 0x0041e80000100800 */
[----:B0-----:R-:W2:Y:S04]  /*15780*/  LDL.LU R3, [R1+0x1034] ;  /* 0x0010340001037983 */ /* 0x001ea80000300800 */
[----:B------:R-:W3:Y:S04]  /*15790*/  LDL R4, [R1+0x1b4] ;  /* 0x0001b40001047983 */ /* 0x000ee80000100800 */
[----:B------:R-:W3:Y:S01]  /*157a0*/  LDL R5, [R1+0x1b8] ;  /* 0x0001b80001057983 */ /* 0x000ee20000100800 */
[----:B------:R-:W-:-:S02]  /*157b0*/  PRMT R89, RZ, 0x7610, R89 ;  /* 0x00007610ff597816 */ /* 0x000fc40000000059 */
[----:B---3--:R-:W-:-:S04]  /*157c0*/  @P0 LOP3.LUT R5, R5, R4, RZ, 0x3c, !PT ;  /* 0x0000000405050212 */ /* 0x008fc800078e3cff */
[----:B------:R-:W-:-:S04]  /*157d0*/  @P0 LOP3.LUT R4, R5, R4, RZ, 0x3c, !PT ;  /* 0x0000000405040212 */ /* 0x000fc800078e3cff */
[----:B------:R-:W-:-:S05]  /*157e0*/  @P0 LOP3.LUT R5, R5, R4, RZ, 0x3c, !PT ;  /* 0x0000000405050212 */ /* 0x000fca00078e3cff */
[----:B------:R-:W3:Y:S04]  /*157f0*/  @P0 LDG.E.U8 R89, desc[UR22][R4.64] ;  /* 0x0000001604590981 */ /* 0x000ee8000c1e1100 */
[----:B---3--:R0:W-:Y:S04]  /*15800*/  STL [R1+0x258], R89 ;  /* 0x0002585901007387 */ /* 0x0081e80000100800 */
[----:B0-----:R-:W3:Y:S04]  /*15810*/  LDL.LU R89, [R1+0x1030] ;  /* 0x0010300001597983 */ /* 0x001ee80000300800 */
[----:B------:R-:W4:Y:S04]  /*15820*/  LDL R4, [R1+0x1d4] ;  /* 0x0001d40001047983 */ /* 0x000f280000100800 */
[----:B------:R-:W4:Y:S01]  /*15830*/  LDL R5, [R1+0x1d8] ;  /* 0x0001d80001057983 */ /* 0x000f220000100800 */
[----:B--2---:R-:W-:-:S02]  /*15840*/  PRMT R3, RZ, 0x7610, R3 ;  /* 0x00007610ff037816 */ /* 0x004fc40000000003 */
[----:B----4-:R-:W-:-:S04]  /*15850*/  @P0 LOP3.LUT R5, R5, R4, RZ, 0x3c, !PT ;  /* 0x0000000405050212 */ /* 0x010fc800078e3cff */
[----:B------:R-:W-:-:S04]  /*15860*/  @P0 LOP3.LUT R4, R5, R4, RZ, 0x3c, !PT ;  /* 0x0000000405040212 */ /* 0x000fc800078e3cff */
[----:B------:R-:W-:-:S05]  /*15870*/  @P0 LOP3.LUT R5, R5, R4, RZ, 0x3c, !PT ;  /* 0x0000000405050212 */ /* 0x000fca00078e3cff */
[----:B------:R-:W2:Y:S04]  /*15880*/  @P0 LDG.E.U8 R3, desc[UR22][R4.64] ;  /* 0x0000001604030981 */ /* 0x000ea8000c1e1100 */
[----:B--2---:R0:W-:Y:S04]  /*15890*/  STL [R1+0x254], R3 ;  /* 0x0002540301007387 */ /* 0x0041e80000100800 */
[----:B0-----:R-:W2:Y:S04]  /*158a0*/  LDL.LU R3, [R1+0x102c] ;  /* 0x00102c0001037983 */ /* 0x001ea80000300800 */
[----:B------:R-:W4:Y:S04]  /*158b0*/  LDL R4, [R1+0x1f4] ;  /* 0x0001f40001047983 */ /* 0x000f280000100800 */
[----:B------:R-:W4:Y:S01]  /*158c0*/  LDL R5, [R1+0x1f8] ;  /* 0x0001f80001057983 */ /* 0x000f220000100800 */
[----:B---3--:R-:W-:-:S02]  /*158d0*/  PRMT R89, RZ, 0x7610, R89 ;  /* 0x00007610ff597816 */ /* 0x008fc40000000059 */
[----:B----4-:R-:W-:-:S04]  /*158e0*/  @P0 LOP3.LUT R5, R5, R4, RZ, 0x3c, !PT ;  /* 0x0000000405050212 */ /* 0x010fc800078e3cff */
        /* <DEDUP_REMOVED lines=493> */
[----:B------:R-:W-:-:S02]  /*177c0*/  PRMT R16, RZ, 0x7610, R16 ;  /* 0x00007610ff107816 */ /* 0x000fc40000000010 */
[----:B----4-:R-:W-:-:S04]  /*177d0*/  @P0 LOP3.LUT R5, R5, R4, RZ, 0x3c, !PT ;  /* 0x0000000405050212 */ /* 0x010fc800078e3cff */
[----:B------:R-:W-:-:S04]  /*177e0*/  @P0 LOP3.LUT R4, R5, R4, RZ, 0x3c, !PT ;  /* 0x0000000405040212 */ /* 0x000fc800078e3cff */
[----:B------:R-:W-:-:S05]  /*177f0*/  @P0 LOP3.LUT R5, R5, R4, RZ, 0x3c, !PT ;  /* 0x0000000405050212 */ /* 0x000fca00078e3cff */
[----:B------:R0:W4:Y:S04]  /*17800*/  @P0 LDG.E.U8 R16, desc[UR22][R4.64] ;  /* 0x0000001604100981 */ /* 0x000128000c1e1100 */
[----:B------:R-:W0:Y:S04]  /*17810*/  LDL R4, [R1+0x90c] ;  /* 0x00090c0001047983 */ /* 0x000e280000100800 */
[----:B------:R-:W0:Y:S01]  /*17820*/  LDL R5, [R1+0x910] ;  /* 0x0009100001057983 */ /* 0x000e220000100800 */
[----:B--2---:R-:W-:Y:S02]  /*17830*/  PRMT R3, RZ, 0x7610, R3 ;  /* 0x00007610ff037816 */ /* 0x004fe40000000003 */
[----:B0-----:R-:W-:-:S04]  /*17840*/  @P0 LOP3.LUT R5, R5, R4, RZ, 0x3c, !PT ;  /* 0x0000000405050212 */ /* 0x001fc800078e3cff */
[----:B------:R-:W-:-:S04]  /*17850*/  @P0 LOP3.LUT R4, R5, R4, RZ, 0x3c, !PT ;  /* 0x0000000405040212 */ /* 0x000fc800078e3cff */
[----:B------:R-:W-:-:S05]  /*17860*/  @P0 LOP3.LUT R5, R5, R4, RZ, 0x3c, !PT ;  /* 0x0000000405050212 */ /* 0x000fca00078e3cff */
[----:B------:R-:W2:Y:S04]  /*17870*/  @P0 LDG.E.U8 R3, desc[UR22][R4.64] ;  /* 0x0000001604030981 */ /* 0x000ea8000c1e1100 */
[----:B----4-:R0:W-:Y:S04]  /*17880*/  STL [R1+0x38], R16 ;  /* 0x0000381001007387 */ /* 0x0101e80000100800 */
[----:B0-----:R-:W4:Y:S04]  /*17890*/  LDL R16, [R1+0x260] ;  /* 0x0002600001107983 */ /* 0x001f280000100800 */
[----:B--2---:R0:W-:Y:S04]  /*178a0*/  STL [R1+0x34], R3 ;  /* 0x0000340301007387 */ /* 0x0041e80000100800 */
[----:B0-----:R-:W2:Y:S04]  /*178b0*/  LDL.LU R3, [R1+0xf4c] ;  /* 0x000f4c0001037983 */ /* 0x001ea80000300800 */
[----:B------:R-:W2:Y:S04]  /*178c0*/  LDL R4, [R1+0x92c] ;  /* 0x00092c0001047983 */ /* 0x000ea80000100800 */
[----:B------:R-:W2:Y:S01]  /*178d0*/  LDL R5, [R1+0x930] ;  /* 0x0009300001057983 */ /* 0x000ea20000100800 */
[----:B---3--:R-:W-:-:S02]  /*178e0*/  PRMT R89, RZ, 0x7610, R89 ;  /* 0x00007610ff597816 */ /* 0x008fc40000000059 */
[----:B--2---:R-:W-:-:S04]  /*178f0*/  @P0 LOP3.LUT R5, R5, R4, RZ, 0x3c, !PT ;  /* 0x0000000405050212 */ /* 0x004fc800078e3cff */
[----:B------:R-:W-:-:S04]  /*17900*/  @P0 LOP3.LUT R4, R5, R4, RZ, 0x3c, !PT ;  /* 0x0000000405040212 */ /* 0x000fc800078e3cff */
[----:B------:R-:W-:-:S05]  /*17910*/  @P0 LOP3.LUT R5, R5, R4, RZ, 0x3c, !PT ;  /* 0x0000000405050212 */ /* 0x000fca00078e3cff */
[----:B------:R-:W2:Y:S04]  /*17920*/  @P0 LDG.E.U8 R89, desc[UR22][R4.64] ;  /* 0x0000001604590981 */ /* 0x000ea8000c1e1100 */
        /* <DEDUP_REMOVED lines=11> */
[----:B------:R-:W3:Y:S04]  /*179e0*/  LDL R4, [R1+0x964] ;  /* 0x0009640001047983 */ /* 0x000ee80000100800 */
[----:B------:R-:W3:Y:S01]  /*179f0*/  LDL R5, [R1+0x968] ;  /* 0x0009680001057983 */ /* 0x000ee20000100800 */
[----:B--2---:R-:W-:-:S02]  /*17a00*/  PRMT R89, RZ, 0x7610, R89 ;  /* 0x00007610ff597816 */ /* 0x004fc40000000059 */
[----:B---3--:R-:W-:-:S04]  /*17a10*/  @P0 LOP3.LUT R5, R5, R4, RZ, 0x3c, !PT ;  /* 0x0000000405050212 */ /* 0x008fc800078e3cff */
        /* <DEDUP_REMOVED lines=56> */
[----:B------:R-:W2:Y:S01]  /*17da0*/  @P0 LDG.E.U8 R89, desc[UR22][R4.64] ;  /* 0x0000001604590981 */ /* 0x000ea2000c1e1100 */
[----:B------:R-:W-:-:S03]  /*17db0*/  PRMT R3, RZ, 0x7610, R3 ;  /* 0x00007610ff037816 */ /* 0x000fc60000000003 */
[----:B--2---:R0:W-:Y:S04]  /*17dc0*/  STL [R1+0xc], R89 ;  /* 0x00000c5901007387 */ /* 0x0041e80000100800 */
[----:B0-----:R-:W2:Y:S04]  /*17dd0*/  LDL.LU R89, [R1+0xf28] ;  /* 0x000f280001597983 */ /* 0x001ea80000300800 */
[----:B------:R-:W3:Y:S01]  /*17de0*/  LDL R5, [R1+0x25c] ;  /* 0x00025c0001057983 */ /* 0x000ee20000100800 */
[----:B----4-:R-:W-:-:S03]  /*17df0*/  @P0 IMAD.MOV.U32 R4, RZ, RZ, R16 ;  /* 0x000000ffff040224 */ /* 0x010fc600078e0010 */
[----:B------:R-:W4:Y:S01]  /*17e00*/  LDL R16, [R1+0x33c] ;  /* 0x00033c0001107983 */ /* 0x000f220000100800 */
[----:B--2---:R-:W-:-:S03]  /*17e10*/  PRMT R89, RZ, 0x7610, R89 ;  /* 0x00007610ff597816 */ /* 0x004fc60000000059 */
[----:B---3--:R0:W2:Y:S02]  /*17e20*/  @P0 LDG.E.U8 R3, desc[UR22][R4.64] ;  /* 0x0000001604030981 */ /* 0x0080a4000c1e1100 */
[----:B0-----:R-:W-:Y:S02]  /*17e30*/  @P0 IMAD.MOV.U32 R4, RZ, RZ, R86 ;  /* 0x000000ffff040224 */ /* 0x001fe400078e0056 */
[----:B------:R-:W-:-:S05]  /*17e40*/  @P0 IMAD.MOV.U32 R5, RZ, RZ, R87 ;  /* 0x000000ffff050224 */ /* 0x000fca00078e0057 */
[----:B------:R-:W3:Y:S04]  /*17e50*/  @P0 LDG.E.U8 R89, desc[UR22][R4.64] ;  /* 0x0000001604590981 */ /* 0x000ee8000c1e1100 */
[----:B--2---:R0:W-:Y:S04]  /*17e60*/  STL [R1+0xdc0], R3 ;  /* 0x000dc00301007387 */ /* 0x0041e80000100800 */
[----:B0-----:R-:W2:Y:S04]  /*17e70*/  LDL R3, [R1+0x300] ;  /* 0x0003000001037983 */ /* 0x001ea80000100800 */
[----:B------:R-:W2:Y:S04]  /*17e80*/  LDL.LU R87, [R1+0xf24] ;  /* 0x000f240001577983 */ /* 0x000ea80000300800 */
[----:B------:R-:W2:Y:S04]  /*17e90*/  LDL.LU R86, [R1+0xf20] ;  /* 0x000f200001567983 */ /* 0x000ea80000300800 */
[----:B---3--:R0:W-:Y:S04]  /*17ea0*/  STL [R1], R89 ;  /* 0x0000005901007387 */ /* 0x0081e80000100800 */
[----:B0-----:R-:W3:Y:S04]  /*17eb0*/  LDL.LU R89, [R1+0xf1c] ;  /* 0x000f1c0001597983 */ /* 0x001ee80000300800 */
[----:B------:R-:W2:Y:S04]  /*17ec0*/  LDL R4, [R1+0x29c] ;  /* 0x00029c0001047983 */ /* 0x000ea80000100800 */
[----:B------:R-:W2:Y:S01]  /*17ed0*/  LDL R5, [R1+0x2a0] ;  /* 0x0002a00001057983 */ /* 0x000ea20000100800 */
[----:B------:R-:W-:-:S02]  /*17ee0*/  PRMT R90, RZ, 0x7610, R90 ;  /* 0x00007610ff5a7816 */ /* 0x000fc4000000005a */
[----:B--2---:R-:W-:-:S04]  /*17ef0*/  @P0 LOP3.LUT R5, R5, R4, RZ, 0x3c, !PT ;  /* 0x0000000405050212 */ /* 0x004fc800078e3cff */
[----:B------:R-:W-:-:S04]  /*17f00*/  @P0 LOP3.LUT R4, R5, R4, RZ, 0x3c, !PT ;  /* 0x0000000405040212 */ /* 0x000fc800078e3cff */
[----:B------:R-:W-:-:S05]  /*17f10*/  @P0 LOP3.LUT R5, R5, R4, RZ, 0x3c, !PT ;  /* 0x0000000405050212 */ /* 0x000fca00078e3cff */
[----:B------:R0:W2:Y:S04]  /*17f20*/  @P0 LDG.E.U8 R90, desc[UR22][R4.64] ;  /* 0x00000016045a0981 */ /* 0x0000a8000c1e1100 */
[----:B------:R-:W2:Y:S01]  /*17f30*/  LDL R5, [R1+0x2bc] ;  /* 0x0002bc0001057983 */ /* 0x000ea20000100800 */
[----:B---3--:R-:W-:Y:S01]  /*17f40*/  PRMT R89, RZ, 0x7610, R89 ;  /* 0x00007610ff597816 */ /* 0x008fe20000000059 */
[----:B0-----:R-:W-:Y:S01]  /*17f50*/  @P0 IMAD.MOV.U32 R4, RZ, RZ, R85 ;  /* 0x000000ffff040224 */ /* 0x001fe200078e0055 */
[----:B------:R-:W-:-:S04]  /*17f60*/  PRMT R87, RZ, 0x7610, R87 ;  /* 0x00007610ff577816 */ /* 0x000fc80000000057 */
[----:B--2---:R0:W2:Y:S02]  /*17f70*/  @P0 LDG.E.U8 R89, desc[UR22][R4.64] ;  /* 0x0000001604590981 */ /* 0x0040a4000c1e1100 */
[----:B0-----:R-:W-:Y:S02]  /*17f80*/  @P0 IMAD.MOV.U32 R4, RZ, RZ, R82 ;  /* 0x000000ffff040224 */ /* 0x001fe400078e0052 */
[----:B------:R-:W-:-:S05]  /*17f90*/  @P0 IMAD.MOV.U32 R5, RZ, RZ, R83 ;  /* 0x000000ffff050224 */ /* 0x000fca00078e0053 */
[----:B------:R-:W3:Y:S04]  /*17fa0*/  @P0 LDG.E.U8 R87, desc[UR22][R4.64] ;  /* 0x0000001604570981 */ /* 0x000ee8000c1e1100 */
[----:B------:R-:W-:Y:S04]  /*17fb0*/  STL [R1+0xdc4], R90 ;  /* 0x000dc45a01007387 */ /* 0x000fe80000100800 */
[----:B------:R-:W3:Y:S04]  /*17fc0*/  LDL.LU R85, [R1+0xf18] ;  /* 0x000f180001557983 */ /* 0x000ee80000300800 */
[----:B--2---:R0:W-:Y:S04]  /*17fd0*/  STL [R1+0xdc8], R89 ;  /* 0x000dc85901007387 */ /* 0x0041e80000100800 */
[----:B0-----:R-:W2:Y:S04]  /*17fe0*/  LDL R89, [R1+0x35c] ;  /* 0x00035c0001597983 */ /* 0x001ea80000100800 */
[----:B------:R-:W2:Y:S04]  /*17ff0*/  LDL.LU R83, [R1+0xf14] ;  /* 0x000f140001537983 */ /* 0x000ea80000300800 */
[----:B------:R-:W4:Y:S04]  /*18000*/  LDL.LU R82, [R1+0xf10] ;  /* 0x000f100001527983 */ /* 0x000f280000300800 */
[----:B------:R-:W4:Y:S04]  /*18010*/  LDL R90, [R1+0x3c0] ;  /* 0x0003c000015a7983 */ /* 0x000f280000100800 */
[----:B------:R-:W4:Y:S04]  /*18020*/  LDL R5, [R1+0x2fc] ;  /* 0x0002fc0001057983 */ /* 0x000f280000100800 */
[----:B---3--:R0:W-:Y:S04]  /*18030*/  STL [R1+0xdcc], R87 ;  /* 0x000dcc5701007387 */ /* 0x0081e80000100800 */
[----:B0-----:R-:W3:Y:S01]  /*18040*/  LDL R87, [R1+0x31c] ;  /* 0x00031c0001577983 */ /* 0x001ee20000100800 */
[----:B------:R-:W-:Y:S01]  /*18050*/  PRMT R86, RZ, 0x7610, R86 ;  /* 0x00007610ff567816 */ /* 0x000fe20000000056 */
[----:B------:R-:W-:Y:S01]  /*18060*/  @P0 IMAD.MOV.U32 R4, RZ, RZ, R3 ;  /* 0x000000ffff040224 */ /* 0x000fe200078e0003 */
[----:B------:R-:W-:Y:S01]  /*18070*/  PRMT R85, RZ, 0x7610, R85 ;  /* 0x00007610ff557816 */ /* 0x000fe20000000055 */
[----:B------:R-:W3:Y:S01]  /*18080*/  LDL R3, [R1+0x3dc] ;  /* 0x0003dc0001037983 */ /* 0x000ee20000100800 */
[----:B--2---:R-:W-:-:S03]  /*18090*/  PRMT R83, RZ, 0x7610, R83 ;  /* 0x00007610ff537816 */ /* 0x004fc60000000053 */
[----:B----4-:R0:W2:Y:S02]  /*180a0*/  @P0 LDG.E.U8 R86, desc[UR22][R4.64] ;  /* 0x0000001604560981 */ /* 0x0100a4000c1e1100 */
[----:B0-----:R-:W-:Y:S02]  /*180b0*/  @P0 IMAD.MOV.U32 R4, RZ, RZ, R81 ;  /* 0x000000ffff040224 */ /* 0x001fe400078e0051 */
[----:B---3--:R-:W-:-:S05]  /*180c0*/  @P0 IMAD.MOV.U32 R5, RZ, RZ, R87 ;  /* 0x000000ffff050224 */ /* 0x008fca00078e0057 */
[----:B------:R0:W3:Y:S02]  /*180d0*/  @P0 LDG.E.U8 R85, desc[UR22][R4.64] ;  /* 0x0000001604550981 */ /* 0x0000e4000c1e1100 */
[----:B0-----:R-:W-:Y:S02]  /*180e0*/  @P0 IMAD.MOV.U32 R4, RZ, RZ, R80 ;  /* 0x000000ffff040224 */ /* 0x001fe400078e0050 */
[----:B------:R-:W-:-:S05]  /*180f0*/  @P0 IMAD.MOV.U32 R5, RZ, RZ, R16 ;  /* 0x000000ffff050224 */ /* 0x000fca00078e0010 */
[----:B------:R0:W4:Y:S01]  /*18100*/  @P0 LDG.E.U8 R83, desc[UR22][R4.64] ;  /* 0x0000001604530981 */ /* 0x000122000c1e1100 */
[----:B------:R-:W-:Y:S01]  /*18110*/  PRMT R82, RZ, 0x7610, R82 ;  /* 0x00007610ff527816 */ /* 0x000fe20000000052 */
[----:B0-----:R-:W-:Y:S02]  /*18120*/  @P0 IMAD.MOV.U32 R4, RZ, RZ, R79 ;  /* 0x000000ffff040224 */ /* 0x001fe400078e004f */
[----:B------:R-:W-:-:S05]  /*18130*/  @P0 IMAD.MOV.U32 R5, RZ, RZ, R89 ;  /* 0x000000ffff050224 */ /* 0x000fca00078e0059 */
[----:B------:R0:W4:Y:S04]  /*18140*/  @P0 LDG.E.U8 R82, desc[UR22][R4.64] ;  /* 0x0000001604520981 */ /* 0x000128000c1e1100 */
[----:B--2---:R-:W-:Y:S04]  /*18150*/  STL [R1+0xdd0], R86 ;  /* 0x000dd05601007387 */ /* 0x004fe80000100800 */
[----:B------:R-:W2:Y:S04]  /*18160*/  LDL.LU R81, [R1+0xf0c] ;  /* 0x000f0c0001517983 */ /* 0x000ea80000300800 */
[----:B---3--:R1:W-:Y:S04]  /*18170*/  STL [R1+0xdd4], R85 ;  /* 0x000dd45501007387 */ /* 0x0083e80000100800 */
[----:B-1----:R-:W3:Y:S04]  /*18180*/  LDL R85, [R1+0x3bc] ;  /* 0x0003bc0001557983 */ /* 0x002ee80000100800 */
[----:B------:R-:W3:Y:S04]  /*18190*/  LDL.LU R80, [R1+0xf08] ;  /* 0x000f080001507983 */ /* 0x000ee80000300800 */
[----:B------:R-:W3:Y:S04]  /*181a0*/  LDL R86, [R1+0x400] ;  /* 0x0004000001567983 */ /* 0x000ee80000100800 */
[----:B------:R-:W3:Y:S04]  /*181b0*/  LDL R87, [R1+0x41c] ;  /* 0x00041c0001577983 */ /* 0x000ee80000100800 */
[----:B------:R-:W3:Y:S04]  /*181c0*/  LDL R16, [R1+0x420] ;  /* 0x0004200001107983 */ /* 0x000ee80000100800 */
[----:B----4-:R1:W-:Y:S04]  /*181d0*/  STL [R1+0xdd8], R83 ;  /* 0x000dd85301007387 */ /* 0x0103e80000100800 */
[----:B-1----:R-:W4:Y:S04]  /*181e0*/  LDL R83, [R1+0x3a0] ;  /* 0x0003a00001537983 */ /* 0x002f280000100800 */
[----:B------:R-:W3:Y:S04]  /*181f0*/  LDL.LU R79, [R1+0xf04] ;  /* 0x000f0400014f7983 */ /* 0x000ee80000300800 */
[----:B------:R-:W3:Y:S01]  /*18200*/  LDL R5, [R1+0x37c] ;  /* 0x00037c0001057983 */ /* 0x000ee20000100800 */
[----:B0-----:R-:W-:-:S03]  /*18210*/  @P0 IMAD.MOV.U32 R4, RZ, RZ, R76 ;  /* 0x000000ffff040224 */ /* 0x001fc600078e004c */
[----:B------:R-:W4:Y:S04]  /*18220*/  LDL R89, [R1+0x43c] ;  /* 0x00043c0001597983 */ /* 0x000f280000100800 */
[----:B------:R0:W-:Y:S04]  /*18230*/  STL [R1+0xddc], R82 ;  /* 0x000ddc5201007387 */ /* 0x0001e80000100800 */
[----:B0-----:R-:W4:Y:S04]  /*18240*/  LDL R82, [R1+0x3fc] ;  /* 0x0003fc0001527983 */ /* 0x001f280000100800 */
[----:B------:R-:W4:Y:S01]  /*18250*/  LDL.LU R76, [R1+0xf00] ;  /* 0x000f0000014c7983 */ /* 0x000f220000300800 */
[----:B--2---:R-:W-:-:S06]  /*18260*/  PRMT R81, RZ, 0x7610, R81 ;  /* 0x00007610ff517816 */ /* 0x004fcc0000000051 */
[----:B---3--:R4:W2:Y:S04]  /*18270*/  @P0 LDG.E.U8 R81, desc[UR22][R4.64] ;  /* 0x0000001604510981 */ /* 0x0088a8000c1e1100 */
[----:B------:R-:W3:Y:S01]  /*18280*/  LDL R5, [R1+0x39c] ;  /* 0x00039c0001057983 */ /* 0x000ee20000100800 */
[----:B------:R-:W-:Y:S01]  /*18290*/  PRMT R80, RZ, 0x7610, R80 ;  /* 0x00007610ff507816 */ /* 0x000fe20000000050 */
[----:B----4-:R-:W-:Y:S01]  /*182a0*/  @P0 IMAD.MOV.U32 R4, RZ, RZ, R83 ;  /* 0x000000ffff040224 */ /* 0x010fe200078e0053 */
[----:B------:R-:W-:Y:S02]  /*182b0*/  PRMT R79, RZ, 0x7610, R79 ;  /* 0x00007610ff4f7816 */ /* 0x000fe4000000004f */
[----:B------:R-:W-:Y:S02]  /*182c0*/  PRMT R77, RZ, 0x7610, R77 ;  /* 0x00007610ff4d7816 */ /* 0x000fe4000000004d */
[----:B------:R-:W-:-:S02]  /*182d0*/  PRMT R76, RZ, 0x7610, R76 ;  /* 0x00007610ff4c7816 */ /* 0x000fc4000000004c */
[----:B------:R-:W-:Y:S02]  /*182e0*/  PRMT R75, RZ, 0x7610, R75 ;  /* 0x00007610ff4b7816 */ /* 0x000fe4000000004b */
[----:B------:R-:W-:Y:S01]  /*182f0*/  PRMT R73, RZ, 0x7610, R73 ;  /* 0x00007610ff497816 */ /* 0x000fe20000000049 */
[----:B---3--:R0:W3:Y:S02]  /*18300*/  @P0 LDG.E.U8 R80, desc[UR22][R4.64] ;  /* 0x0000001604500981 */ /* 0x0080e4000c1e1100 */
[----:B0-----:R-:W-:Y:S02]  /*18310*/  @P0 IMAD.MOV.U32 R4, RZ, RZ, R90 ;  /* 0x000000ffff040224 */ /* 0x001fe400078e005a */
[----:B------:R-:W-:-:S05]  /*18320*/  @P0 IMAD.MOV.U32 R5, RZ, RZ, R85 ;  /* 0x000000ffff050224 */ /* 0x000fca00078e0055 */
[----:B------:R0:W4:Y:S02]  /*18330*/  @P0 LDG.E.U8 R79, desc[UR22][R4.64] ;  /* 0x00000016044f0981 */ /* 0x000124000c1e1100 */
        /* <DEDUP_REMOVED lines=11> */
[----:B------:R0:W4:Y:S04]  /*183f0*/  @P0 LDG.E.U8 R73, desc[UR22][R4.64] ;  /* 0x0000001604490981 */ /* 0x000128000c1e1100 */
[----:B--2---:R-:W-:Y:S01]  /*18400*/  STL [R1+0xde0], R81 ;  /* 0x000de05101007387 */ /* 0x004fe20000100800 */
[----:B0-----:R-:W-:-:S03]  /*18410*/  @P0 IMAD.MOV.U32 R5, RZ, RZ, R67 ;  /* 0x000000ffff050224 */ /* 0x001fc600078e0043 */
[----:B---3--:R-:W-:Y:S04]  /*18420*/  STL [R1+0xde4], R80 ;  /* 0x000de45001007387 */ /* 0x008fe80000100800 */
[----:B------:R-:W2:Y:S04]  /*18430*/  LDL R90, [R1+0x47c] ;  /* 0x00047c00015a7983 */ /* 0x000ea80000100800 */
[----:B----4-:R-:W-:Y:S04]  /*18440*/  STL [R1+0xde8], R79 ;  /* 0x000de84f01007387 */ /* 0x010fe80000100800 */
[----:B------:R-:W3:Y:S04]  /*18450*/  LDL.LU R72, [R1+0xefc] ;  /* 0x000efc0001487983 */ /* 0x000ee80000300800 */
[----:B------:R-:W4:Y:S04]  /*18460*/  LDL R83, [R1+0x49c] ;  /* 0x00049c0001537983 */ /* 0x000f280000100800 */
[----:B------:R-:W2:Y:S04]  /*18470*/  LDL R85, [R1+0x4bc] ;  /* 0x0004bc0001557983 */ /* 0x000ea80000100800 */
[----:B------:R-:W2:Y:S04]  /*18480*/  LDL R3, [R1+0x4c0] ;  /* 0x0004c00001037983 */ /* 0x000ea80000100800 */
[----:B------:R-:W-:Y:S04]  /*18490*/  STL [R1+0xdec], R77 ;  /* 0x000dec4d01007387 */ /* 0x000fe80000100800 */
[----:B------:R-:W-:Y:S04]  /*184a0*/  STL [R1+0xdf0], R76 ;  /* 0x000df04c01007387 */ /* 0x000fe80000100800 */
[----:B------:R-:W4:Y:S04]  /*184b0*/  LDL R16, [R1+0x4fc] ;  /* 0x0004fc0001107983 */ /* 0x000f280000100800 */
[----:B------:R-:W-:Y:S04]  /*184c0*/  STL [R1+0xdf4], R75 ;  /* 0x000df44b01007387 */ /* 0x000fe80000100800 */
[----:B------:R-:W4:Y:S04]  /*184d0*/  LDL.LU R70, [R1+0xef8] ;  /* 0x000ef80001467983 */ /* 0x000f280000300800 */
[----:B------:R-:W4:Y:S04]  /*184e0*/  LDL R86, [R1+0x51c] ;  /* 0x00051c0001567983 */ /* 0x000f280000100800 */
[----:B------:R-:W4:Y:S04]  /*184f0*/  LDL R87, [R1+0x520] ;  /* 0x0005200001577983 */ /* 0x000f280000100800 */
[----:B------:R-:W-:Y:S04]  /*18500*/  STL [R1+0xdf8], R73 ;  /* 0x000df84901007387 */ /* 0x000fe80000100800 */
[----:B------:R-:W4:Y:S01]  /*18510*/  LDL.LU R67, [R1+0xef4] ;  /* 0x000ef40001437983 */ /* 0x000f220000300800 */
[----:B------:R-:W-:Y:S01]  /*18520*/  @P0 IMAD.MOV.U32 R4, RZ, RZ, R65 ;  /* 0x000000ffff040224 */ /* 0x000fe200078e0041 */
[----:B------:R-:W-:-:S02]  /*18530*/  PRMT R71, RZ, 0x7610, R71 ;  /* 0x00007610ff477816 */ /* 0x000fc40000000047 */
[----:B------:R-:W4:Y:S04]  /*18540*/  LDL.LU R65, [R1+0xef0] ;  /* 0x000ef00001417983 */ /* 0x000f280000300800 */
[----:B------:R-:W4:Y:S01]  /*18550*/  LDL R89, [R1+0x53c] ;  /* 0x00053c0001597983 */ /* 0x000f220000100800 */
[----:B---3--:R-:W-:-:S06]  /*18560*/  PRMT R72, RZ, 0x7610, R72 ;  /* 0x00007610ff487816 */ /* 0x008fcc0000000048 */
[----:B------:R0:W3:Y:S02]  /*18570*/  @P0 LDG.E.U8 R72, desc[UR22][R4.64] ;  /* 0x0000001604480981 */ /* 0x0000e4000c1e1100 */
[----:B0-----:R-:W-:Y:S02]  /*18580*/  @P0 IMAD.MOV.U32 R4, RZ, RZ, R64 ;  /* 0x000000ffff040224 */ /* 0x001fe400078e0040 */
[----:B--2---:R-:W-:-:S05]  /*18590*/  @P0 IMAD.MOV.U32 R5, RZ, RZ, R90 ;  /* 0x000000ffff050224 */ /* 0x004fca00078e005a */
[----:B------:R0:W2:Y:S02]  /*185a0*/  @P0 LDG.E.U8 R71, desc[UR22][R4.64] ;  /* 0x0000001604470981 */ /* 0x0000a4000c1e1100 */
[----:B0-----:R-:W-:Y:S02]  /*185b0*/  @P0 IMAD.MOV.U32 R4, RZ, RZ, R63 ;  /* 0x000000ffff040224 */ /* 0x001fe400078e003f */
[----:B----4-:R-:W-:Y:S01]  /*185c0*/  @P0 IMAD.MOV.U32 R5, RZ, RZ, R83 ;  /* 0x000000ffff050224 */ /* 0x010fe200078e0053 */
[----:B------:R-:W-:-:S06]  /*185d0*/  PRMT R70, RZ, 0x7610, R70 ;  /* 0x00007610ff467816 */ /* 0x000fcc0000000046 */
[----:B------:R0:W4:Y:S02]  /*185e0*/  @P0 LDG.E.U8 R70, desc[UR22][R4.64] ;  /* 0x0000001604460981 */ /* 0x000124000c1e1100 */
[----:B0-----:R-:W-:Y:S01]  /*185f0*/  @P0 IMAD.MOV.U32 R4, RZ, RZ, R3 ;  /* 0x000000ffff040224 */ /* 0x001fe200078e0003 */
[----:B------:R-:W-:Y:S01]  /*18600*/  PRMT R67, RZ, 0x7610, R67 ;  /* 0x00007610ff437816 */ /* 0x000fe20000000043 */
[----:B------:R-:W-:-:S05]  /*18610*/  @P0 IMAD.MOV.U32 R5, RZ, RZ, R85 ;  /* 0x000000ffff050224 */ /* 0x000fca00078e0055 */
[----:B------:R0:W4:Y:S02]  /*18620*/  @P0 LDG.E.U8 R67, desc[UR22][R4.64] ;  /* 0x0000001604430981 */ /* 0x000124000c1e1100 */
[----:B0-----:R-:W-:Y:S02]  /*18630*/  @P0 IMAD.MOV.U32 R5, RZ, RZ, R62 ;  /* 0x000000ffff050224 */ /* 0x001fe400078e003e */
[----:B------:R-:W-:Y:S01]  /*18640*/  @P0 IMAD.MOV.U32 R4, RZ, RZ, R53 ;  /* 0x000000ffff040224 */ /* 0x000fe200078e0035 */
[----:B---3--:R0:W-:Y:S04]  /*18650*/  STL [R1+0xdfc], R72 ;  /* 0x000dfc4801007387 */ /* 0x0081e80000100800 */
[----:B------:R-:W3:Y:S04]  /*18660*/  LDL.LU R64, [R1+0xeec] ;  /* 0x000eec0001407983 */ /* 0x000ee80000300800 */
[----:B------:R-:W3:Y:S04]  /*18670*/  LDL R90, [R1+0x55c] ;  /* 0x00055c00015a7983 */ /* 0x000ee80000100800 */
[----:B--2---:R-:W-:Y:S04]  /*18680*/  STL [R1+0xe00], R71 ;  /* 0x000e004701007387 */ /* 0x004fe80000100800 */
[----:B------:R-:W2:Y:S04]  /*18690*/  LDL.LU R63, [R1+0xee8] ;  /* 0x000ee800013f7983 */ /* 0x000ea80000300800 */
[----:B----4-:R-:W-:Y:S04]  /*186a0*/  STL [R1+0xe04], R70 ;  /* 0x000e044601007387 */ /* 0x010fe80000100800 */
[----:B------:R-:W-:Y:S04]  /*186b0*/  STL [R1+0xe08], R67 ;  /* 0x000e084301007387 */ /* 0x000fe80000100800 */
[----:B------:R-:W4:Y:S04]  /*186c0*/  LDL.LU R62, [R1+0xee4] ;  /* 0x000ee400013e7983 */ /* 0x000f280000300800 */
[----:B------:R-:W4:Y:S01]  /*186d0*/  LDL.LU R53, [R1+0xee0] ;  /* 0x000ee00001357983 */ /* 0x000f220000300800 */
[----:B------:R-:W-:-:S03]  /*186e0*/  PRMT R65, RZ, 0x7610, R65 ;  /* 0x00007610ff417816 */ /* 0x000fc60000000041 */
[----:B------:R-:W4:Y:S04]  /*186f0*/  LDL R3, [R1+0x59c] ;  /* 0x00059c0001037983 */ /* 0x000f280000100800 */
[----:B------:R1:W4:Y:S02]  /*18700*/  @P0 LDG.E.U8 R65, desc[UR22][R4.64] ;  /* 0x0000001604410981 */ /* 0x000324000c1e1100 */
[----:B-1----:R-:W-:Y:S02]  /*18710*/  @P0 IMAD.MOV.U32 R4, RZ, RZ, R52 ;  /* 0x000000ffff040224 */ /* 0x002fe400078e0034 */
[----:B------:R-:W-:Y:S01]  /*18720*/  @P0 IMAD.MOV.U32 R5, RZ, RZ, R16 ;  /* 0x000000ffff050224 */ /* 0x000fe200078e0010 */
[----:B---3--:R-:W-:-:S06]  /*18730*/  PRMT R64, RZ, 0x7610, R64 ;  /* 0x00007610ff407816 */ /* 0x008fcc0000000040 */
[----:B------:R1:W3:Y:S02]  /*18740*/  @P0 LDG.E.U8 R64, desc[UR22][R4.64] ;  /* 0x0000001604400981 */ /* 0x0002e4000c1e1100 */
[----:B-1----:R-:W-:Y:S01]  /*18750*/  @P0 IMAD.MOV.U32 R4, RZ, RZ, R87 ;  /* 0x000000ffff040224 */ /* 0x002fe200078e0057 */
[----:B--2---:R-:W-:Y:S01]  /*18760*/  PRMT R63, RZ, 0x7610, R63 ;  /* 0x00007610ff3f7816 */ /* 0x004fe2000000003f */
[----:B------:R-:W-:-:S05]  /*18770*/  @P0 IMAD.MOV.U32 R5, RZ, RZ, R86 ;  /* 0x000000ffff050224 */ /* 0x000fca00078e0056 */
[----:B------:R1:W2:Y:S02]  /*18780*/  @P0 LDG.E.U8 R63, desc[UR22][R4.64] ;  /* 0x00000016043f0981 */ /* 0x0002a4000c1e1100 */
[----:B-1----:R-:W-:Y:S02]  /*18790*/  @P0 IMAD.MOV.U32 R4, RZ, RZ, R51 ;  /* 0x000000ffff040224 */ /* 0x002fe400078e0033 */
[----:B------:R-:W-:Y:S01]  /*187a0*/  @P0 IMAD.MOV.U32 R5, RZ, RZ, R89 ;  /* 0x000000ffff050224 */ /* 0x000fe200078e0059 */
[----:B----4-:R-:W-:-:S06]  /*187b0*/  PRMT R62, RZ, 0x7610, R62 ;  /* 0x00007610ff3e7816 */ /* 0x010fcc000000003e */
[----:B------:R1:W4:Y:S01]  /*187c0*/  @P0 LDG.E.U8 R62, desc[UR22][R4.64] ;  /* 0x00000016043e0981 */ /* 0x000322000c1e1100 */
[----:B------:R-:W-:Y:S01]  /*187d0*/  PRMT R53, RZ, 0x7610, R53 ;  /* 0x00007610ff357816 */ /* 0x000fe20000000035 */
[----:B-1----:R-:W-:Y:S02]  /*187e0*/  @P0 IMAD.MOV.U32 R4, RZ, RZ, R50 ;  /* 0x000000ffff040224 */ /* 0x002fe400078e0032 */
[----:B------:R-:W-:-:S05]  /*187f0*/  @P0 IMAD.MOV.U32 R5, RZ, RZ, R90 ;  /* 0x000000ffff050224 */ /* 0x000fca00078e005a */
[----:B------:R1:W4:Y:S04]  /*18800*/  @P0 LDG.E.U8 R53, desc[UR22][R4.64] ;  /* 0x0000001604350981 */ /* 0x000328000c1e1100 */
[----:B------:R-:W-:Y:S04]  /*18810*/  STL [R1+0xe0c], R65 ;  /* 0x000e0c4101007387 */ /* 0x000fe80000100800 */
[----:B------:R-:W4:Y:S04]  /*18820*/  LDL.LU R52, [R1+0xedc] ;  /* 0x000edc0001347983 */ /* 0x000f280000300800 */
[----:B------:R-:W4:Y:S04]  /*18830*/  LDL R82, [R1+0x5bc] ;  /* 0x0005bc0001527983 */ /* 0x000f280000100800 */
[----:B------:R-:W4:Y:S01]  /*18840*/  LDL R16, [R1+0x5c0] ;  /* 0x0005c00001107983 */ /* 0x000f220000100800 */
[----:B-1----:R-:W-:-:S03]  /*18850*/  @P0 IMAD.MOV.U32 R5, RZ, RZ, R49 ;  /* 0x000000ffff050224 */ /* 0x002fc600078e0031 */
[----:B---3--:R-:W-:Y:S04]  /*18860*/  STL [R1+0xe10], R64 ;  /* 0x000e104001007387 */ /* 0x008fe80000100800 */
[----:B--2---:R-:W-:Y:S04]  /*18870*/  STL [R1+0xe14], R63 ;  /* 0x000e143f01007387 */ /* 0x004fe80000100800 */
[----:B------:R-:W2:Y:S04]  /*18880*/  LDL.LU R51, [R1+0xed8] ;  /* 0x000ed80001337983 */ /* 0x000ea80000300800 */
[----:B------:R-:W3:Y:S04]  /*18890*/  LDL R83, [R1+0x61c] ;  /* 0x00061c0001537983 */ /* 0x000ee80000100800 */
[----:B------:R-:W3:Y:S04]  /*188a0*/  LDL R85, [R1+0x620] ;  /* 0x0006200001557983 */ /* 0x000ee80000100800 */
[----:B----4-:R-:W-:Y:S04]  /*188b0*/  STL [R1+0xe18], R62 ;  /* 0x000e183e01007387 */ /* 0x010fe80000100800 */
[----:B------:R-:W4:Y:S04]  /*188c0*/  LDL.LU R50, [R1+0xed4] ;  /* 0x000ed40001327983 */ /* 0x000f280000300800 */
[----:B------:R-:W3:Y:S04]  /*188d0*/  LDL R86, [R1+0x63c] ;  /* 0x00063c0001567983 */ /* 0x000ee80000100800 */
[----:B------:R-:W3:Y:S04]  /*188e0*/  LDL R87, [R1+0x65c] ;  /* 0x00065c0001577983 */ /* 0x000ee80000100800 */
[----:B------:R-:W3:Y:S04]  /*188f0*/  LDL R89, [R1+0x660] ;  /* 0x0006600001597983 */ /* 0x000ee80000100800 */
[----:B------:R-:W-:Y:S04]  /*18900*/  STL [R1+0xe1c], R53 ;  /* 0x000e1c3501007387 */ /* 0x000fe80000100800 */
[----:B------:R-:W3:Y:S01]  /*18910*/  LDL.LU R49, [R1+0xed0] ;  /* 0x000ed00001317983 */ /* 0x000ee20000300800 */
[----:B------:R-:W-:Y:S01]  /*18920*/  PRMT R52, RZ, 0x7610, R52 ;  /* 0x00007610ff347816 */ /* 0x000fe20000000034 */
[----:B------:R-:W-:-:S02]  /*18930*/  @P0 IMAD.MOV.U32 R4, RZ, RZ, R48 ;  /* 0x000000ffff040224 */ /* 0x000fc400078e0030 */
[----:B------:R-:W3:Y:S04]  /*18940*/  LDL.LU R48, [R1+0xecc] ;  /* 0x000ecc0001307983 */ /* 0x000ee80000300800 */
[----:B------:R1:W3:Y:S04]  /*18950*/  @P0 LDG.E.U8 R52, desc[UR22][R4.64] ;  /* 0x0000001604340981 */ /* 0x0002e8000c1e1100 */
[----:B------:R-:W3:Y:S01]  /*18960*/  LDL R90, [R1+0x67c] ;  /* 0x00067c00015a7983 */ /* 0x000ee20000100800 */
[----:B-1----:R-:W-:Y:S02]  /*18970*/  @P0 IMAD.MOV.U32 R4, RZ, RZ, R47 ;  /* 0x000000ffff040224 */ /* 0x002fe400078e002f */
[----:B------:R-:W-:Y:S01]  /*18980*/  @P0 IMAD.MOV.U32 R5, RZ, RZ, R3 ;  /* 0x000000ffff050224 */ /* 0x000fe200078e0003 */
[----:B--2---:R-:W-:-:S06]  /*18990*/  PRMT R51, RZ, 0x7610, R51 ;  /* 0x00007610ff337816 */ /* 0x004fcc0000000033 */
[----:B------:R1:W2:Y:S02]  /*189a0*/  @P0 LDG.E.U8 R51, desc[UR22][R4.64] ;  /* 0x0000001604330981 */ /* 0x0002a4000c1e1100 */
[----:B-1----:R-:W-:Y:S02]  /*189b0*/  @P0 IMAD.MOV.U32 R4, RZ, RZ, R16 ;  /* 0x000000ffff040224 */ /* 0x002fe400078e0010 */
[----:B------:R-:W-:Y:S01]  /*189c0*/  @P0 IMAD.MOV.U32 R5, RZ, RZ, R82 ;  /* 0x000000ffff050224 */ /* 0x000fe200078e0052 */
[----:B----4-:R-:W-:-:S06]  /*189d0*/  PRMT R50, RZ, 0x7610, R50 ;  /* 0x00007610ff327816 */ /* 0x010fcc0000000032 */
[----:B------:R1:W4:Y:S02]  /*189e0*/  @P0 LDG.E.U8 R50, desc[UR22][R4.64] ;  /* 0x0000001604320981 */ /* 0x000324000c1e1100 */
[----:B-1----:R-:W-:Y:S02]  /*189f0*/  @P0 IMAD.MOV.U32 R4, RZ, RZ, R45 ;  /* 0x000000ffff040224 */ /* 0x002fe400078e002d */
[----:B------:R-:W-:Y:S01]  /*18a00*/  @P0 IMAD.MOV.U32 R5, RZ, RZ, R46 ;  /* 0x000000ffff050224 */ /* 0x000fe200078e002e */
[----:B---3--:R-:W-:-:S06]  /*18a10*/  PRMT R49, RZ, 0x7610, R49 ;  /* 0x00007610ff317816 */ /* 0x008fcc0000000031 */
[----:B------:R1:W3:Y:S01]  /*18a20*/  @P0 LDG.E.U8 R49, desc[UR22][R4.64] ;  /* 0x0000001604310981 */ /* 0x0002e2000c1e1100 */
[----:B------:R-:W-:-:S03]  /*18a30*/  PRMT R48, RZ, 0x7610, R48 ;  /* 0x00007610ff307816 */ /* 0x000fc60000000030 */
[----:B------:R-:W-:Y:S04]  /*18a40*/  STL [R1+0xe20], R52 ;  /* 0x000e203401007387 */ /* 0x000fe80000100800 */
[----:B------:R-:W3:Y:S01]  /*18a50*/  LDL.LU R47, [R1+0xec8] ;  /* 0x000ec800012f7983 */ /* 0x000ee20000300800 */
[----:B-1----:R-:W-:-:S03]  /*18a60*/  @P0 IMAD.MOV.U32 R4, RZ, RZ, R43 ;  /* 0x000000ffff040224 */ /* 0x002fc600078e002b */
[----:B------:R-:W3:Y:S01]  /*18a70*/  LDL R3, [R1+0x69c] ;  /* 0x00069c0001037983 */ /* 0x000ee20000100800 */
[----:B------:R-:W-:-:S05]  /*18a80*/  @P0 IMAD.MOV.U32 R5, RZ, RZ, R44 ;  /* 0x000000ffff050224 */ /* 0x000fca00078e002c */
[----:B------:R1:W3:Y:S04]  /*18a90*/  @P0 LDG.E.U8 R48, desc[UR22][R4.64] ;  /* 0x0000001604300981 */ /* 0x0002e8000c1e1100 */
[----:B--2---:R-:W-:Y:S04]  /*18aa0*/  STL [R1+0xe24], R51 ;  /* 0x000e243301007387 */ /* 0x004fe80000100800 */
[----:B----4-:R-:W-:Y:S04]  /*18ab0*/  STL [R1+0xe28], R50 ;  /* 0x000e283201007387 */ /* 0x010fe80000100800 */
[----:B------:R-:W2:Y:S04]  /*18ac0*/  LDL.LU R46, [R1+0xec4] ;  /* 0x000ec400012e7983 */ /* 0x000ea80000300800 */
[----:B------:R-:W4:Y:S04]  /*18ad0*/  LDL.LU R45, [R1+0xec0] ;  /* 0x000ec000012d7983 */ /* 0x000f280000300800 */
[----:B------:R-:W4:Y:S04]  /*18ae0*/  LDL R16, [R1+0x6bc] ;  /* 0x0006bc0001107983 */ /* 0x000f280000100800 */
[----:B---3--:R-:W-:Y:S04]  /*18af0*/  STL [R1+0xe2c], R49 ;  /* 0x000e2c3101007387 */ /* 0x008fe80000100800 */
[----:B------:R-:W3:Y:S04]  /*18b00*/  LDL.LU R44, [R1+0xebc] ;  /* 0x000ebc00012c7983 */ /* 0x000ee80000300800 */
[----:B------:R-:W3:Y:S01]  /*18b10*/  LDL.LU R43, [R1+0xeb8] ;  /* 0x000eb800012b7983 */ /* 0x000ee20000300800 */
[----:B------:R-:W-:Y:S01]  /*18b20*/  PRMT R47, RZ, 0x7610, R47 ;  /* 0x00007610ff2f7816 */ /* 0x000fe2000000002f */
[----:B-1----:R-:W-:-:S02]  /*18b30*/  @P0 IMAD.MOV.U32 R4, RZ, RZ, R85 ;  /* 0x000000ffff040224 */ /* 0x002fc400078e0055 */
[----:B------:R-:W-:-:S05]  /*18b40*/  @P0 IMAD.MOV.U32 R5, RZ, RZ, R83 ;  /* 0x000000ffff050224 */ /* 0x000fca00078e0053 */
[----:B------:R1:W3:Y:S04]  /*18b50*/  @P0 LDG.E.U8 R47, desc[UR22][R4.64] ;  /* 0x00000016042f0981 */ /* 0x0002e8000c1e1100 */
[----:B------:R-:W-:Y:S01]  /*18b60*/  STL [R1+0xe30], R48 ;  /* 0x000e303001007387 */ /* 0x000fe20000100800 */
[----:B-1----:R-:W-:Y:S02]  /*18b70*/  @P0 IMAD.MOV.U32 R4, RZ, RZ, R42 ;  /* 0x000000ffff040224 */ /* 0x002fe400078e002a */
[----:B------:R-:W-:Y:S01]  /*18b80*/  @P0 IMAD.MOV.U32 R5, RZ, RZ, R86 ;  /* 0x000000ffff050224 */ /* 0x000fe200078e0056 */
[----:B------:R-:W3:Y:S01]  /*18b90*/  LDL.LU R42, [R1+0xeb4] ;  /* 0x000eb400012a7983 */ /* 0x000ee20000300800 */
[----:B--2---:R-:W-:Y:S02]  /*18ba0*/  PRMT R46, RZ, 0x7610, R46 ;  /* 0x00007610ff2e7816 */ /* 0x004fe4000000002e */
[----:B----4-:R-:W-:-:S04]  /*18bb0*/  PRMT R45, RZ, 0x7610, R45 ;  /* 0x00007610ff2d7816 */ /* 0x010fc8000000002d */
[----:B------:R1:W2:Y:S02]  /*18bc0*/  @P0 LDG.E.U8 R46, desc[UR22][R4.64] ;  /* 0x00000016042e0981 */ /* 0x0002a4000c1e1100 */
[----:B-1----:R-:W-:Y:S02]  /*18bd0*/  @P0 IMAD.MOV.U32 R4, RZ, RZ, R89 ;  /* 0x000000ffff040224 */ /* 0x002fe400078e0059 */
[----:B------:R-:W-:-:S05]  /*18be0*/  @P0 IMAD.MOV.U32 R5, RZ, RZ, R87 ;  /* 0x000000ffff050224 */ /* 0x000fca00078e0057 */
[----:B------:R1:W4:Y:S01]  /*18bf0*/  @P0 LDG.E.U8 R45, desc[UR22][R4.64] ;  /* 0x00000016042d0981 */ /* 0x000322000c1e1100 */
[----:B---3--:R-:W-:Y:S01]  /*18c00*/  PRMT R44, RZ, 0x7610, R44 ;  /* 0x00007610ff2c7816 */ /* 0x008fe2000000002c */
[----:B-1----:R-:W-:Y:S02]  /*18c10*/  @P0 IMAD.MOV.U32 R4, RZ, RZ, R41 ;  /* 0x000000ffff040224 */ /* 0x002fe400078e0029 */
[----:B------:R-:W3:Y:S01]  /*18c20*/  LDL.LU R41, [R1+0xeb0] ;  /* 0x000eb00001297983 */ /* 0x000ee20000300800 */
[----:B------:R-:W-:Y:S01]  /*18c30*/  @P0 IMAD.MOV.U32 R5, RZ, RZ, R90 ;  /* 0x000000ffff050224 */ /* 0x000fe200078e005a */
[----:B------:R-:W-:Y:S02]  /*18c40*/  PRMT R43, RZ, 0x7610, R43 ;  /* 0x00007610ff2b7816 */ /* 0x000fe4000000002b */
[----:B0-----:R-:W2:Y:S04]  /*18c50*/  LDL R72, [R1+0x714] ;  /* 0x0007140001487983 */ /* 0x001ea80000100800 */
[----:B------:R0:W2:Y:S04]  /*18c60*/  @P0 LDG.E.U8 R44, desc[UR22][R4.64] ;  /* 0x00000016042c0981 */ /* 0x0000a8000c1e1100 */
[----:B------:R-:W2:Y:S01]  /*18c70*/  LDL R73, [R1+0x734] ;  /* 0x0007340001497983 */ /* 0x000ea20000100800 */
[----:B0-----:R-:W-:-:S02]  /*18c80*/  @P0 IMAD.MOV.U32 R4, RZ, RZ, R40 ;  /* 0x000000ffff040224 */ /* 0x001fc400078e0028 */
[----:B------:R-:W-:Y:S01]  /*18c90*/  @P0 IMAD.MOV.U32 R5, RZ, RZ, R3 ;  /* 0x000000ffff050224 */ /* 0x000fe200078e0003 */
[----:B------:R-:W2:Y:S04]  /*18ca0*/  LDL.LU R40, [R1+0xeac] ;  /* 0x000eac0001287983 */ /* 0x000ea80000300800 */
[----:B------:R0:W4:Y:S04]  /*18cb0*/  @P0 LDG.E.U8 R43, desc[UR22][R4.64] ;  /* 0x00000016042b0981 */ /* 0x000128000c1e1100 */
[----:B------:R-:W4:Y:S04]  /*18cc0*/  LDL R75, [R1+0x754] ;  /* 0x00075400014b7983 */ /* 0x000f280000100800 */
[----:B------:R-:W4:Y:S01]  /*18cd0*/  LDL R76, [R1+0x758] ;  /* 0x00075800014c7983 */ /* 0x000f220000100800 */
[----:B0-----:R-:W-:-:S03]  /*18ce0*/  @P0 IMAD.MOV.U32 R4, RZ, RZ, R39 ;  /* 0x000000ffff040224 */ /* 0x001fc600078e0027 */
[----:B------:R-:W4:Y:S04]  /*18cf0*/  LDL R77, [R1+0x774] ;  /* 0x00077400014d7983 */ /* 0x000f280000100800 */
[----:B------:R-:W4:Y:S04]  /*18d00*/  LDL R79, [R1+0x778] ;  /* 0x00077800014f7983 */ /* 0x000f280000100800 */
[----:B------:R-:W4:Y:S04]  /*18d10*/  LDL R80, [R1+0x794] ;  /* 0x0007940001507983 */ /* 0x000f280000100800 */
[----:B------:R-:W4:Y:S04]  /*18d20*/  LDL R81, [R1+0x798] ;  /* 0x0007980001517983 */ /* 0x000f280000100800 */
[----:B------:R-:W4:Y:S01]  /*18d30*/  LDL.LU R39, [R1+0xea8] ;  /* 0x000ea80001277983 */ /* 0x000f220000300800 */
[----:B------:R-:W-:Y:S01]  /*18d40*/  PRMT R42, RZ, 0x7610, R42 ;  /* 0x00007610ff2a7816 */ /* 0x000fe2000000002a */
[----:B------:R-:W-:-:S02]  /*18d50*/  @P0 IMAD.MOV.U32 R5, RZ, RZ, R16 ;  /* 0x000000ffff050224 */ /* 0x000fc400078e0010 */
[----:B------:R-:W4:Y:S04]  /*18d60*/  LDL R82, [R1+0x7b4] ;  /* 0x0007b40001527983 */ /* 0x000f280000100800 */
[----:B------:R0:W4:Y:S04]  /*18d70*/  @P0 LDG.E.U8 R42, desc[UR22][R4.64] ;  /* 0x00000016042a0981 */ /* 0x000128000c1e1100 */
[----:B------:R-:W4:Y:S04]  /*18d80*/  LDL R83, [R1+0x7b8] ;  /* 0x0007b80001537983 */ /* 0x000f280000100800 */
[----:B------:R-:W4:Y:S01]  /*18d90*/  LDL R85, [R1+0x7d4] ;  /* 0x0007d40001557983 */ /* 0x000f220000100800 */
[----:B0-----:R-:W-:-:S03]  /*18da0*/  @P0 IMAD.MOV.U32 R5, RZ, RZ, R38 ;  /* 0x000000ffff050224 */ /* 0x001fc600078e0026 */
[----:B------:R-:W4:Y:S04]  /*18db0*/  LDL R86, [R1+0x7d8] ;  /* 0x0007d80001567983 */ /* 0x000f280000100800 */
[----:B------:R-:W4:Y:S01]  /*18dc0*/  LDL.LU R38, [R1+0xea4] ;  /* 0x000ea40001267983 */ /* 0x000f220000300800 */
[----:B------:R-:W-:-:S03]  /*18dd0*/  @P0 IMAD.MOV.U32 R4, RZ, RZ, R37 ;  /* 0x000000ffff040224 */ /* 0x000fc600078e0025 */
[----:B------:R-:W4:Y:S04]  /*18de0*/  LDL.LU R37, [R1+0xea0] ;  /* 0x000ea00001257983 */ /* 0x000f280000300800 */
[----:B------:R-:W4:Y:S04]  /*18df0*/  LDL R87, [R1+0x7f4] ;  /* 0x0007f40001577983 */ /* 0x000f280000100800 */
[----:B------:R-:W4:Y:S04]  /*18e00*/  LDL R89, [R1+0x814] ;  /* 0x0008140001597983 */ /* 0x000f280000100800 */
[----:B------:R-:W4:Y:S01]  /*18e10*/  LDL R90, [R1+0x818] ;  /* 0x00081800015a7983 */ /* 0x000f220000100800 */
[----:B---3--:R-:W-:-:S06]  /*18e20*/  PRMT R41, RZ, 0x7610, R41 ;  /* 0x00007610ff297816 */ /* 0x008fcc0000000029 */
[----:B------:R0:W3:Y:S02]  /*18e30*/  @P0 LDG.E.U8 R41, desc[UR22][R4.64] ;  /* 0x0000001604290981 */ /* 0x0000e4000c1e1100 */
[----:B0-----:R-:W-:Y:S02]  /*18e40*/  @P0 IMAD.MOV.U32 R5, RZ, RZ, R35 ;  /* 0x000000ffff050224 */ /* 0x001fe400078e0023 */
[----:B------:R-:W-:Y:S01]  /*18e50*/  @P0 IMAD.MOV.U32 R4, RZ, RZ, R36 ;  /* 0x000000ffff040224 */ /* 0x000fe200078e0024 */
[----:B------:R-:W3:Y:S04]  /*18e60*/  LDL.LU R35, [R1+0xe9c] ;  /* 0x000e9c0001237983 */ /* 0x000ee80000300800 */
[----:B------:R-:W3:Y:S01]  /*18e70*/  LDL.LU R36, [R1+0xe98] ;  /* 0x000e980001247983 */ /* 0x000ee20000300800 */
[----:B--2---:R-:W-:-:S03]  /*18e80*/  PRMT R40, RZ, 0x7610, R40 ;  /* 0x00007610ff287816 */ /* 0x004fc60000000028 */
[----:B------:R-:W2:Y:S04]  /*18e90*/  LDL R3, [R1+0x834] ;  /* 0x0008340001037983 */ /* 0x000ea80000100800 */
[----:B------:R0:W2:Y:S04]  /*18ea0*/  @P0 LDG.E.U8 R40, desc[UR22][R4.64] ;  /* 0x0000001604280981 */ /* 0x0000a8000c1e1100 */
[----:B------:R-:W2:Y:S01]  /*18eb0*/  LDL R16, [R1+0x854] ;  /* 0x0008540001107983 */ /* 0x000ea20000100800 */
[----:B0-----:R-:W-:Y:S02]  /*18ec0*/  @P0 IMAD.MOV.U32 R4, RZ, RZ, R34 ;  /* 0x000000ffff040224 */ /* 0x001fe400078e0022 */
[----:B------:R-:W-:Y:S01]  /*18ed0*/  @P0 IMAD.MOV.U32 R5, RZ, RZ, R72 ;  /* 0x000000ffff050224 */ /* 0x000fe200078e0048 */
[----:B------:R-:W2:Y:S01]  /*18ee0*/  LDL.LU R34, [R1+0xe94] ;  /* 0x000e940001227983 */ /* 0x000ea20000300800 */
[----:B----4-:R-:W-:-:S06]  /*18ef0*/  PRMT R39, RZ, 0x7610, R39 ;  /* 0x00007610ff277816 */ /* 0x010fcc0000000027 */
[----:B------:R0:W4:Y:S02]  /*18f00*/  @P0 LDG.E.U8 R39, desc[UR22][R4.64] ;  /* 0x0000001604270981 */ /* 0x000124000c1e1100 */
[----:B0-----:R-:W-:Y:S02]  /*18f10*/  @P0 IMAD.MOV.U32 R4, RZ, RZ, R33 ;  /* 0x000000ffff040224 */ /* 0x001fe400078e0021 */
[----:B------:R-:W4:Y:S01]  /*18f20*/  LDL.LU R33, [R1+0xe90] ;  /* 0x000e900001217983 */ /* 0x000f220000300800 */
[----:B------:R-:W-:Y:S01]  /*18f30*/  @P0 IMAD.MOV.U32 R5, RZ, RZ, R73 ;  /* 0x000000ffff050224 */ /* 0x000fe200078e0049 */
[----:B------:R-:W-:Y:S02]  /*18f40*/  PRMT R38, RZ, 0x7610, R38 ;  /* 0x00007610ff267816 */ /* 0x000fe40000000026 */
[----:B------:R-:W-:-:S04]  /*18f50*/  PRMT R37, RZ, 0x7610, R37 ;  /* 0x00007610ff257816 */ /* 0x000fc80000000025 */
[----:B------:R0:W4:Y:S02]  /*18f60*/  @P0 LDG.E.U8 R38, desc[UR22][R4.64] ;  /* 0x0000001604260981 */ /* 0x000124000c1e1100 */
[----:B0-----:R-:W-:Y:S02]  /*18f70*/  @P0 IMAD.MOV.U32 R4, RZ, RZ, R76 ;  /* 0x000000ffff040224 */ /* 0x001fe400078e004c */
[----:B------:R-:W-:-:S05]  /*18f80*/  @P0 IMAD.MOV.U32 R5, RZ, RZ, R75 ;  /* 0x000000ffff050224 */ /* 0x000fca00078e004b */
[----:B------:R0:W4:Y:S02]  /*18f90*/  @P0 LDG.E.U8 R37, desc[UR22][R4.64] ;  /* 0x0000001604250981 */ /* 0x000124000c1e1100 */
[----:B0-----:R-:W-:Y:S02]  /*18fa0*/  @P0 IMAD.MOV.U32 R4, RZ, RZ, R79 ;  /* 0x000000ffff040224 */ /* 0x001fe400078e004f */
[----:B------:R-:W-:Y:S01]  /*18fb0*/  @P0 IMAD.MOV.U32 R5, RZ, RZ, R77 ;  /* 0x000000ffff050224 */ /* 0x000fe200078e004d */
[----:B------:R-:W-:Y:S02]  /*18fc0*/  PRMT R32, RZ, 0x7610, R32 ;  /* 0x00007610ff207816 */ /* 0x000fe40000000020 */
[----:B------:R-:W-:Y:S02]  /*18fd0*/  PRMT R31, RZ, 0x7610, R31 ;  /* 0x00007610ff1f7816 */ /* 0x000fe4000000001f */
[----:B------:R-:W-:Y:S02]  /*18fe0*/  PRMT R30, RZ, 0x7610, R30 ;  /* 0x00007610ff1e7816 */ /* 0x000fe4000000001e */
[----:B------:R-:W-:-:S02]  /*18ff0*/  PRMT R29, RZ, 0x7610, R29 ;  /* 0x00007610ff1d7816 */ /* 0x000fc4000000001d */
[----:B---3--:R-:W-:Y:S02]  /*19000*/  PRMT R36, RZ, 0x7610, R36 ;  /* 0x00007610ff247816 */ /* 0x008fe40000000024 */
[----:B------:R-:W-:-:S04]  /*19010*/  PRMT R35, RZ, 0x7610, R35 ;  /* 0x00007610ff237816 */ /* 0x000fc80000000023 */
[----:B------:R0:W3:Y:S02]  /*19020*/  @P0 LDG.E.U8 R36, desc[UR22][R4.64] ;  /* 0x0000001604240981 */ /* 0x0000e4000c1e1100 */
[----:B0-----:R-:W-:Y:S02]  /*19030*/  @P0 IMAD.MOV.U32 R4, RZ, RZ, R81 ;  /* 0x000000ffff040224 */ /* 0x001fe400078e0051 */
[----:B------:R-:W-:Y:S01]  /*19040*/  @P0 IMAD.MOV.U32 R5, RZ, RZ, R80 ;  /* 0x000000ffff050224 */ /* 0x000fe200078e0050 */
[----:B--2---:R-:W-:-:S04]  /*19050*/  PRMT R34, RZ, 0x7610, R34 ;  /* 0x00007610ff227816 */ /* 0x004fc80000000022 */
[----:B------:R0:W2:Y:S02]  /*19060*/  @P0 LDG.E.U8 R35, desc[UR22][R4.64] ;  /* 0x0000001604230981 */ /* 0x0000a4000c1e1100 */
[----:B0-----:R-:W-:Y:S02]  /*19070*/  @P0 IMAD.MOV.U32 R4, RZ, RZ, R83 ;  /* 0x000000ffff040224 */ /* 0x001fe400078e0053 */
[----:B------:R-:W-:-:S05]  /*19080*/  @P0 IMAD.MOV.U32 R5, RZ, RZ, R82 ;  /* 0x000000ffff050224 */ /* 0x000fca00078e0052 */
[----:B------:R0:W2:Y:S01]  /*19090*/  @P0 LDG.E.U8 R34, desc[UR22][R4.64] ;  /* 0x0000001604220981 */ /* 0x0000a2000c1e1100 */
[----:B----4-:R-:W-:Y:S01]  /*190a0*/  PRMT R33, RZ, 0x7610, R33 ;  /* 0x00007610ff217816 */ /* 0x010fe20000000021 */
[----:B0-----:R-:W-:Y:S02]  /*190b0*/  @P0 IMAD.MOV.U32 R4, RZ, RZ, R86 ;  /* 0x000000ffff040224 */ /* 0x001fe400078e0056 */
[----:B------:R-:W-:-:S05]  /*190c0*/  @P0 IMAD.MOV.U32 R5, RZ, RZ, R85 ;  /* 0x000000ffff050224 */ /* 0x000fca00078e0055 */
[----:B------:R0:W4:Y:S02]  /*190d0*/  @P0 LDG.E.U8 R33, desc[UR22][R4.64] ;  /* 0x0000001604210981 */ /* 0x000124000c1e1100 */
[----:B0-----:R-:W-:Y:S02]  /*190e0*/  @P0 IMAD.MOV.U32 R4, RZ, RZ, R27 ;  /* 0x000000ffff040224 */ /* 0x001fe400078e001b */
[----:B------:R-:W-:Y:S01]  /*190f0*/  @P0 IMAD.MOV.U32 R5, RZ, RZ, R87 ;  /* 0x000000ffff050224 */ /* 0x000fe200078e0057 */
[----:B------:R-:W2:Y:S04]  /*19100*/  LDL.LU R27, [R1+0xe8c] ;  /* 0x000e8c00011b7983 */ /* 0x000ea80000300800 */
[----:B------:R0:W3:Y:S02]  /*19110*/  @P0 LDG.E.U8 R32, desc[UR22][R4.64] ;  /* 0x0000001604200981 */ /* 0x0000e4000c1e1100 */
[----:B0-----:R-:W-:-:S02]  /*19120*/  @P0 IMAD.MOV.U32 R4, RZ, RZ, R90 ;  /* 0x000000ffff040224 */ /* 0x001fc400078e005a */
[----:B------:R-:W-:-:S05]  /*19130*/  @P0 IMAD.MOV.U32 R5, RZ, RZ, R89 ;  /* 0x000000ffff050224 */ /* 0x000fca00078e0059 */
[----:B------:R0:W3:Y:S02]  /*19140*/  @P0 LDG.E.U8 R31, desc[UR22][R4.64] ;  /* 0x00000016041f0981 */ /* 0x0000e4000c1e1100 */
[----:B0-----:R-:W-:Y:S02]  /*19150*/  @P0 IMAD.MOV.U32 R4, RZ, RZ, R26 ;  /* 0x000000ffff040224 */ /* 0x001fe400078e001a */
[----:B------:R-:W-:Y:S01]  /*19160*/  @P0 IMAD.MOV.U32 R5, RZ, RZ, R3 ;  /* 0x000000ffff050224 */ /* 0x000fe200078e0003 */
[----:B------:R-:W3:Y:S04]  /*19170*/  LDL.LU R26, [R1+0xe88] ;  /* 0x000e8800011a7983 */ /* 0x000ee80000300800 */
[----:B------:R0:W4:Y:S02]  /*19180*/  @P0 LDG.E.U8 R30, desc[UR22][R4.64] ;  /* 0x00000016041e0981 */ /* 0x000124000c1e1100 */
[----:B0-----:R-:W-:-:S02]  /*19190*/  @P0 IMAD.MOV.U32 R4, RZ, RZ, R25 ;  /* 0x000000ffff040224 */ /* 0x001fc400078e0019 */
[----:B------:R-:W-:Y:S01]  /*191a0*/  @P0 IMAD.MOV.U32 R5, RZ, RZ, R16 ;  /* 0x000000ffff050224 */ /* 0x000fe200078e0010 */
[----:B------:R-:W4:Y:S04]  /*191b0*/  LDL.LU R25, [R1+0xe84] ;  /* 0x000e840001197983 */ /* 0x000f280000300800 */
[----:B------:R0:W4:Y:S02]  /*191c0*/  @P0 LDG.E.U8 R29, desc[UR22][R4.64] ;  /* 0x00000016041d0981 */ /* 0x000124000c1e1100 */
[----:B0-----:R-:W-:Y:S02]  /*191d0*/  @P0 IMAD.MOV.U32 R5, RZ, RZ, R24 ;  /* 0x000000ffff050224 */ /* 0x001fe400078e0018 */
[----:B------:R-:W4:Y:S01]  /*191e0*/  LDL.LU R24, [R1+0xe80] ;  /* 0x000e800001187983 */ /* 0x000f220000300800 */
[----:B------:R-:W-:Y:S01]  /*191f0*/  PRMT R28, RZ, 0x7610, R28 ;  /* 0x00007610ff1c7816 */ /* 0x000fe2000000001c */
[----:B------:R-:W-:-:S02]  /*19200*/  @P0 IMAD.MOV.U32 R4, RZ, RZ, R23 ;  /* 0x000000ffff040224 */ /* 0x000fc400078e0017 */
[----:B------:R-:W4:Y:S04]  /*19210*/  LDL.LU R23, [R1+0xe7c] ;  /* 0x000e7c0001177983 */ /* 0x000f280000300800 */
[----:B------:R0:W4:Y:S02]  /*19220*/  @P0 LDG.E.U8 R28, desc[UR22][R4.64] ;  /* 0x00000016041c0981 */ /* 0x000124000c1e1100 */
[----:B0-----:R-:W-:Y:S02]  /*19230*/  @P0 IMAD.MOV.U32 R5, RZ, RZ, R22 ;  /* 0x000000ffff050224 */ /* 0x001fe400078e0016 */
[----:B------:R-:W4:Y:S01]  /*19240*/  LDL.LU R22, [R1+0xe78] ;  /* 0x000e780001167983 */ /* 0x000f220000300800 */
[----:B------:R-:W-:-:S03]  /*19250*/  @P0 IMAD.MOV.U32 R4, RZ, RZ, R21 ;  /* 0x000000ffff040224 */ /* 0x000fc600078e0015 */
[----:B------:R-:W4:Y:S01]  /*19260*/  LDL.LU R21, [R1+0xe74] ;  /* 0x000e740001157983 */ /* 0x000f220000300800 */
[----:B--2---:R-:W-:-:S06]  /*19270*/  PRMT R27, RZ, 0x7610, R27 ;  /* 0x00007610ff1b7816 */ /* 0x004fcc000000001b */
[----:B------:R0:W2:Y:S02]  /*19280*/  @P0 LDG.E.U8 R27, desc[UR22][R4.64] ;  /* 0x00000016041b0981 */ /* 0x0000a4000c1e1100 */
[----:B0-----:R-:W-:Y:S02]  /*19290*/  @P0 IMAD.MOV.U32 R4, RZ, RZ, R54 ;  /* 0x000000ffff040224 */ /* 0x001fe400078e0036 */
[----:B------:R-:W-:Y:S02]  /*192a0*/  @P0 IMAD.MOV.U32 R5, RZ, RZ, R20 ;  /* 0x000000ffff050224 */ /* 0x000fe400078e0014 */
[----:B------:R-:W2:Y:S04]  /*192b0*/  LDL.LU R20, [R1+0xe70] ;  /* 0x000e700001147983 */ /* 0x000ea80000300800 */
[----:B------:R-:W2:Y:S01]  /*192c0*/  LDL.LU R54, [R1+0xe6c] ;  /* 0x000e6c0001367983 */ /* 0x000ea20000300800 */
[----:B---3--:R-:W-:-:S06]  /*192d0*/  PRMT R26, RZ, 0x7610, R26 ;  /* 0x00007610ff1a7816 */ /* 0x008fcc000000001a */
[----:B------:R0:W3:Y:S02]  /*192e0*/  @P0 LDG.E.U8 R26, desc[UR22][R4.64] ;  /* 0x00000016041a0981 */ /* 0x0000e4000c1e1100 */
[----:B0-----:R-:W-:Y:S01]  /*192f0*/  @P0 IMAD.MOV.U32 R4, RZ, RZ, R58 ;  /* 0x000000ffff040224 */ /* 0x001fe200078e003a */
[----:B----4-:R-:W-:Y:S01]  /*19300*/  PRMT R25, RZ, 0x7610, R25 ;  /* 0x00007610ff197816 */ /* 0x010fe20000000019 */
[----:B------:R-:W-:Y:S02]  /*19310*/  @P0 IMAD.MOV.U32 R5, RZ, RZ, R56 ;  /* 0x000000ffff050224 */ /* 0x000fe400078e0038 */
[----:B------:R-:W4:Y:S04]  /*19320*/  LDL.LU R56, [R1+0xe68] ;  /* 0x000e680001387983 */ /* 0x000f280000300800 */
[----:B------:R0:W3:Y:S04]  /*19330*/  @P0 LDG.E.U8 R25, desc[UR22][R4.64] ;  /* 0x0000001604190981 */ /* 0x0000e8000c1e1100 */
[----:B------:R-:W3:Y:S01]  /*19340*/  LDL.LU R58, [R1+0xe64] ;  /* 0x000e6400013a7983 */ /* 0x000ee20000300800 */
[----:B------:R-:W-:Y:S01]  /*19350*/  PRMT R24, RZ, 0x7610, R24 ;  /* 0x00007610ff187816 */ /* 0x000fe20000000018 */
[----:B0-----:R-:W-:-:S02]  /*19360*/  @P0 IMAD.MOV.U32 R4, RZ, RZ, R55 ;  /* 0x000000ffff040224 */ /* 0x001fc400078e0037 */
[----:B------:R-:W-:Y:S02]  /*19370*/  @P0 IMAD.MOV.U32 R5, RZ, RZ, R60 ;  /* 0x000000ffff050224 */ /* 0x000fe400078e003c */
[----:B------:R-:W4:Y:S04]  /*19380*/  LDL.LU R60, [R1+0xe60] ;  /* 0x000e6000013c7983 */ /* 0x000f280000300800 */
[----:B------:R0:W4:Y:S04]  /*19390*/  @P0 LDG.E.U8 R24, desc[UR22][R4.64] ;  /* 0x0000001604180981 */ /* 0x000128000c1e1100 */
[----:B------:R-:W4:Y:S01]  /*193a0*/  LDL.LU R55, [R1+0xe5c] ;  /* 0x000e5c0001377983 */ /* 0x000f220000300800 */
[----:B0-----:R-:W-:-:S02]  /*193b0*/  @P0 IMAD.MOV.U32 R5, RZ, RZ, R57 ;  /* 0x000000ffff050224 */ /* 0x001fc400078e0039 */
[----:B------:R-:W-:Y:S01]  /*193c0*/  @P0 IMAD.MOV.U32 R4, RZ, RZ, R59 ;  /* 0x000000ffff040224 */ /* 0x000fe200078e003b */
[----:B------:R-:W4:Y:S04]  /*193d0*/  LDL.LU R57, [R1+0xe58] ;  /* 0x000e580001397983 */ /* 0x000f280000300800 */
[----:B------:R-:W4:Y:S01]  /*193e0*/  LDL.LU R59, [R1+0xe54] ;  /* 0x000e5400013b7983 */ /* 0x000f220000300800 */
[----:B------:R-:W-:Y:S02]  /*193f0*/  PRMT R23, RZ, 0x7610, R23 ;  /* 0x00007610ff177816 */ /* 0x000fe40000000017 */
[----:B------:R-:W-:-:S04]  /*19400*/  PRMT R22, RZ, 0x7610, R22 ;  /* 0x00007610ff167816 */ /* 0x000fc80000000016 */
[----:B------:R0:W4:Y:S01]  /*19410*/  @P0 LDG.E.U8 R23, desc[UR22][R4.64] ;  /* 0x0000001604170981 */ /* 0x000122000c1e1100 */
[----:B------:R-:W-:Y:S01]  /*19420*/  PRMT R21, RZ, 0x7610, R21 ;  /* 0x00007610ff157816 */ /* 0x000fe20000000015 */
[----:B0-----:R-:W-:Y:S02]  /*19430*/  @P0 IMAD.MOV.U32 R4, RZ, RZ, R88 ;  /* 0x000000ffff040224 */ /* 0x001fe400078e0058 */
[----:B------:R-:W-:-:S05]  /*19440*/  @P0 IMAD.MOV.U32 R5, RZ, RZ, R91 ;  /* 0x000000ffff050224 */ /* 0x000fca00078e005b */
[----:B------:R0:W4:Y:S02]  /*19450*/  @P0 LDG.E.U8 R22, desc[UR22][R4.64] ;  /* 0x0000001604160981 */ /* 0x000124000c1e1100 */
[----:B0-----:R-:W-:Y:S02]  /*19460*/  @P0 IMAD.MOV.U32 R4, RZ, RZ, R78 ;  /* 0x000000ffff040224 */ /* 0x001fe400078e004e */
[----:B------:R-:W-:-:S05]  /*19470*/  @P0 IMAD.MOV.U32 R5, RZ, RZ, R84 ;  /* 0x000000ffff050224 */ /* 0x000fca00078e0054 */
[----:B------:R0:W4:Y:S01]  /*19480*/  @P0 LDG.E.U8 R21, desc[UR22][R4.64] ;  /* 0x0000001604150981 */ /* 0x000122000c1e1100 */
[----:B------:R-:W-:Y:S01]  /*19490*/  PRMT R19, RZ, 0x7610, R19 ;  /* 0x00007610ff137816 */ /* 0x000fe20000000013 */
[----:B0-----:R-:W-:Y:S02]  /*194a0*/  @P0 IMAD.MOV.U32 R4, RZ, RZ, R69 ;  /* 0x000000ffff040224 */ /* 0x001fe400078e0045 */
[----:B------:R-:W-:Y:S01]  /*194b0*/  @P0 IMAD.MOV.U32 R5, RZ, RZ, R74 ;  /* 0x000000ffff050224 */ /* 0x000fe200078e004a */
[----:B--2---:R-:W-:-:S06]  /*194c0*/  PRMT R20, RZ, 0x7610, R20 ;  /* 0x00007610ff147816 */ /* 0x004fcc0000000014 */
[----:B------:R0:W2:Y:S02]  /*194d0*/  @P0 LDG.E.U8 R20, desc[UR22][R4.64] ;  /* 0x0000001604140981 */ /* 0x0000a4000c1e1100 */
[----:B0-----:R-:W-:Y:S02]  /*194e0*/  @P0 IMAD.MOV.U32 R4, RZ, RZ, R66 ;  /* 0x000000ffff040224 */ /* 0x001fe400078e0042 */
[----:B------:R-:W-:Y:S01]  /*194f0*/  @P0 IMAD.MOV.U32 R5, RZ, RZ, R68 ;  /* 0x000000ffff050224 */ /* 0x000fe200078e0044 */
[----:B------:R-:W2:Y:S04]  /*19500*/  LDL.LU R66, [R1+0x230] ;  /* 0x0002300001427983 */ /* 0x000ea80000300800 */
[----:B------:R0:W2:Y:S02]  /*19510*/  @P0 LDG.E.U8 R19, desc[UR22][R4.64] ;  /* 0x0000001604130981 */ /* 0x0000a4000c1e1100 */
[----:B0-----:R-:W-:-:S02]  /*19520*/  @P0 IMAD.MOV.U32 R4, RZ, RZ, R17 ;  /* 0x000000ffff040224 */ /* 0x001fc400078e0011 */
[----:B------:R-:W-:Y:S02]  /*19530*/  @P0 IMAD.MOV.U32 R5, RZ, RZ, R18 ;  /* 0x000000ffff050224 */ /* 0x000fe400078e0012 */
[----:B------:R-:W2:Y:S04]  /*19540*/  LDL.LU R18, [R1+0x26c] ;  /* 0x00026c0001127983 */ /* 0x000ea80000300800 */
[----:B------:R-:W2:Y:S01]  /*19550*/  LDL.LU R17, [R1+0x270] ;  /* 0x0002700001117983 */ /* 0x000ea20000300800 */
[----:B---3--:R-:W-:-:S03]  /*19560*/  PRMT R58, RZ, 0x7610, R58 ;  /* 0x00007610ff3a7816 */ /* 0x008fc6000000003a */
[----:B------:R-:W3:Y:S04]  /*19570*/  LDL.LU R68, [R1+0x28c] ;  /* 0x00028c0001447983 */ /* 0x000ee80000300800 */
[----:B------:R-:W2:Y:S01]  /*19580*/  LDL.LU R74, [R1+0x290] ;  /* 0x00029000014a7983 */ /* 0x000ea20000300800 */
[----:B----4-:R-:W-:-:S03]  /*19590*/  PRMT R60, RZ, 0x7610, R60 ;  /* 0x00007610ff3c7816 */ /* 0x010fc6000000003c */
[----:B------:R-:W4:Y:S04]  /*195a0*/  LDL.LU R78, [R1+0x2a4] ;  /* 0x0002a400014e7983 */ /* 0x000f280000300800 */
[----:B------:R-:W2:Y:S04]  /*195b0*/  LDL.LU R69, [R1+0x2a8] ;  /* 0x0002a80001457983 */ /* 0x000ea80000300800 */
[----:B------:R0:W2:Y:S01]  /*195c0*/  @P0 LDG.E.U8 R60, desc[UR22][R4.64] ;  /* 0x00000016043c0981 */ /* 0x0000a2000c1e1100 */
[----:B------:R-:W-:-:S03]  /*195d0*/  PRMT R56, RZ, 0x7610, R56 ;  /* 0x00007610ff387816 */ /* 0x000fc60000000038 */
[----:B------:R-:W2:Y:S01]  /*195e0*/  LDL.LU R88, [R1+0x2ac] ;  /* 0x0002ac0001587983 */ /* 0x000ea20000300800 */
[----:B------:R-:W-:-:S03]  /*195f0*/  PRMT R57, RZ, 0x7610, R57 ;  /* 0x00007610ff397816 */ /* 0x000fc60000000039 */
[----:B------:R-:W2:Y:S01]  /*19600*/  LDL.LU R91, [R1+0x2b0] ;  /* 0x0002b000015b7983 */ /* 0x000ea20000300800 */
[----:B0-----:R-:W-:Y:S01]  /*19610*/  @P0 IMAD.MOV.U32 R4, RZ, RZ, R8 ;  /* 0x000000ffff040224 */ /* 0x001fe200078e0008 */
[----:B------:R-:W-:Y:S01]  /*19620*/  PRMT R59, RZ, 0x7610, R59 ;  /* 0x00007610ff3b7816 */ /* 0x000fe2000000003b */
[----:B------:R-:W-:-:S05]  /*19630*/  @P0 IMAD.MOV.U32 R5, RZ, RZ, R9 ;  /* 0x000000ffff050224 */ /* 0x000fca00078e0009 */
[----:B------:R0:W2:Y:S02]  /*19640*/  @P0 LDG.E.U8 R59, desc[UR22][R4.64] ;  /* 0x00000016043b0981 */ /* 0x0000a4000c1e1100 */
[----:B0-----:R-:W-:Y:S02]  /*19650*/  @P0 IMAD.MOV.U32 R4, RZ, RZ, R0 ;  /* 0x000000ffff040224 */ /* 0x001fe400078e0000 */
[----:B------:R-:W-:Y:S02]  /*19660*/  @P0 IMAD.MOV.U32 R5, RZ, RZ, R2 ;  /* 0x000000ffff050224 */ /* 0x000fe400078e0002 */
[----:B------:R-:W2:Y:S04]  /*19670*/  LDL.LU R2, [R1+0x2c4] ;  /* 0x0002c40001027983 */ /* 0x000ea80000300800 */
[----:B------:R0:W2:Y:S04]  /*19680*/  @P0 LDG.E.U8 R58, desc[UR22][R4.64] ;  /* 0x00000016043a0981 */ /* 0x0000a8000c1e1100 */
[----:B------:R-:W2:Y:S04]  /*19690*/  LDL.LU R84, [R1+0x2c8] ;  /* 0x0002c80001547983 */ /* 0x000ea80000300800 */
[----:B------:R-:W2:Y:S01]  /*196a0*/  LDL.LU R8, [R1+0x2cc] ;  /* 0x0002cc0001087983 */ /* 0x000ea20000300800 */
[----:B0-----:R-:W-:-:S02]  /*196b0*/  @P0 IMAD.MOV.U32 R4, RZ, RZ, R13 ;  /* 0x000000ffff040224 */ /* 0x001fc400078e000d */
[----:B------:R-:W-:Y:S01]  /*196c0*/  @P0 IMAD.MOV.U32 R5, RZ, RZ, R61 ;  /* 0x000000ffff050224 */ /* 0x000fe200078e003d */
[----:B------:R-:W2:Y:S04]  /*196d0*/  LDL.LU R0, [R1+0x2d0] ;  /* 0x0002d00001007983 */ /* 0x000ea80000300800 */
[----:B------:R0:W2:Y:S04]  /*196e0*/  @P0 LDG.E.U8 R57, desc[UR22][R4.64] ;  /* 0x0000001604390981 */ /* 0x0000a8000c1e1100 */
[----:B------:R-:W2:Y:S04]  /*196f0*/  LDL.LU R9, [R1+0x2e4] ;  /* 0x0002e40001097983 */ /* 0x000ea80000300800 */
[----:B------:R-:W2:Y:S01]  /*19700*/  LDL.LU R61, [R1+0xe50] ;  /* 0x000e5000013d7983 */ /* 0x000ea20000300800 */
[----:B0-----:R-:W-:-:S02]  /*19710*/  @P0 IMAD.MOV.U32 R4, RZ, RZ, R12 ;  /* 0x000000ffff040224 */ /* 0x001fc400078e000c */
[----:B------:R-:W-:Y:S01]  /*19720*/  @P0 IMAD.MOV.U32 R5, RZ, RZ, R93 ;  /* 0x000000ffff050224 */ /* 0x000fe200078e005d */
[----:B------:R-:W3:Y:S04]  /*19730*/  LDL.LU R13, [R1+0xe4c] ;  /* 0x000e4c00010d7983 */ /* 0x000ee80000300800 */
        /* <DEDUP_REMOVED lines=9> */
[----:B------:R0:W4:Y:S02]  /*197d0*/  @P0 LDG.E.U8 R55, desc[UR22][R4.64] ;  /* 0x0000001604370981 */ /* 0x000124000c1e1100 */
[----:B0-----:R-:W-:Y:S02]  /*197e0*/  @P0 IMAD.MOV.U32 R4, RZ, RZ, R15 ;  /* 0x000000ffff040224 */ /* 0x001fe400078e000f */
[----:B------:R-:W-:-:S05]  /*197f0*/  @P0 IMAD.MOV.U32 R5, RZ, RZ, R6 ;  /* 0x000000ffff050224 */ /* 0x000fca00078e0006 */
[----:B------:R3:W4:Y:S01]  /*19800*/  @P0 LDG.E.U8 R54, desc[UR22][R4.64] ;  /* 0x0000001604360981 */ /* 0x000722000c1e1100 */
[----:B--2---:R-:W-:Y:S01]  /*19810*/  PRMT R61, RZ, 0x7610, R61 ;  /* 0x00007610ff3d7816 */ /* 0x004fe2000000003d */
[----:B---3--:R-:W-:Y:S02]  /*19820*/  @!P4 IMAD.MOV.U32 R5, RZ, RZ, R13 ;  /* 0x000000ffff05c224 */ /* 0x008fe400078e000d */
[----:B------:R-:W2:Y:S01]  /*19830*/  LDL.LU R13, [R1+0xe38] ;  /* 0x000e3800010d7983 */ /* 0x000ea20000300800 */
[----:B----4-:R-:W-:Y:S02]  /*19840*/  @!P3 IMAD.MOV R93, RZ, RZ, -R93 ;  /* 0x000000ffff5db224 */ /* 0x010fe400078e0a5d */
[----:B------:R-:W-:Y:S02]  /*19850*/  @!P4 IMAD.MOV.U32 R4, RZ, RZ, R12 ;  /* 0x000000ffff04c224 */ /* 0x000fe400078e000c */
[----:B------:R-:W3:Y:S04]  /*19860*/  LDL.LU R12, [R1+0xe34] ;  /* 0x000e3400010c7983 */ /* 0x000ee80000300800 */
[----:B------:R0:W4:Y:S01]  /*19870*/  @!P4 LDG.E.U8 R61, desc[UR22][R4.64] ;  /* 0x00000016043dc981 */ /* 0x000122000c1e1100 */
[----:B------:R-:W-:-:S02]  /*19880*/  SEL R66, R92, R66, !P5 ;  /* 0x000000425c427207 */ /* 0x000fc40006800000 */
[----:B------:R-:W-:-:S03]  /*19890*/  SEL R18, R92, R18, !P5 ;  /* 0x000000125c127207 */ /* 0x000fc60006800000 */
[----:B------:R-:W-:Y:S01]  /*198a0*/  IMAD R66, R66, UR12, RZ ;  /* 0x0000000c42427c24 */ /* 0x000fe2000f8e02ff */
[C---:B------:R-:W-:Y:S02]  /*198b0*/  SEL R6, R92.reuse, R74, !P5 ;  /* 0x0000004a5c067207 */ /* 0x040fe40006800000 */
[----:B------:R-:W-:Y:S01]  /*198c0*/  SEL R74, R92, R91, !P5 ;  /* 0x0000005b5c4a7207 */ /* 0x000fe20006800000 */
[----:B------:R-:W-:Y:S01]  /*198d0*/  IMAD R18, R18, UR12, RZ ;  /* 0x0000000c12127c24 */ /* 0x000fe2000f8e02ff */
[C---:B------:R-:W-:Y:S02]  /*198e0*/  SEL R91, R92.reuse, R0, !P5 ;  /* 0x000000005c5b7207 */ /* 0x040fe40006800000 */
[----:B------:R-:W-:Y:S02]  /*198f0*/  SEL R17, R92, R17, !P5 ;  /* 0x000000115c117207 */ /* 0x000fe40006800000 */
[----:B------:R-:W-:Y:S02]  /*19900*/  IADD3 R0, P4, PT, R66, R10, RZ ;  /* 0x0000000a42007210 */ /* 0x000fe40007f9e0ff */
[C---:B------:R-:W-:Y:S01]  /*19910*/  SEL R15, R92.reuse, R68, !P5 ;  /* 0x000000445c0f7207 */ /* 0x040fe20006800000 */
[----:B------:R-:W-:Y:S01]  /*19920*/  STL [R1+0xd0c], R93 ;  /* 0x000d0c5d01007387 */ /* 0x000fe20000100800 */
[C---:B------:R-:W-:Y:S01]  /*19930*/  SEL R68, R92.reuse, R88, !P5 ;  /* 0x000000585c447207 */ /* 0x040fe20006800000 */
[----:B------:R-:W-:Y:S01]  /*19940*/  IMAD R17, R17, UR12, RZ ;  /* 0x0000000c11117c24 */ /* 0x000fe2000f8e02ff */
[----:B------:R-:W-:Y:S01]  /*19950*/  SEL R88, R92, R8, !P5 ;  /* 0x000000085c587207 */ /* 0x000fe20006800000 */
[----:B------:R1:W-:Y:S01]  /*19960*/  STL [R1+0x1b0], R0 ;  /* 0x0001b00001007387 */ /* 0x0003e20000100800 */
[----:B------:R-:W-:-:S02]  /*19970*/  IADD3 R8, P3, PT, R18, R10, RZ ;  /* 0x0000000a12087210 */ /* 0x000fc40007f7e0ff */
[C---:B0-----:R-:W-:Y:S02]  /*19980*/  SEL R5, R92.reuse, R78, !P5 ;  /* 0x0000004e5c057207 */ /* 0x041fe40006800000 */
[----:B------:R-:W-:Y:S01]  /*19990*/  SEL R78, R92, R2, !P5 ;  /* 0x000000025c4e7207 */ /* 0x000fe20006800000 */
[----:B------:R-:W-:Y:S01]  /*199a0*/  STL [R1+0x1d0], R8 ;  /* 0x0001d00801007387 */ /* 0x000fe20000100800 */
[----:B-1----:R-:W-:Y:S01]  /*199b0*/  LEA.HI.X.SX32 R0, R66, R7, 0x1, P4 ;  /* 0x0000000742007211 */ /* 0x002fe200020f0eff */
[----:B------:R-:W-:Y:S01]  /*199c0*/  IMAD R15, R15, UR12, RZ ;  /* 0x0000000c0f0f7c24 */ /* 0x000fe2000f8e02ff */
[----:B------:R-:W-:Y:S01]  /*199d0*/  IADD3 R2, P4, PT, R17, R10, RZ ;  /* 0x0000000a11027210 */ /* 0x000fe20007f9e0ff */
[----:B------:R-:W-:Y:S02]  /*199e0*/  IMAD R6, R6, UR12, RZ ;  /* 0x0000000c06067c24 */ /* 0x000fe4000f8e02ff */
[----:B------:R0:W-:Y:S04]  /*199f0*/  STL [R1+0x1ac], R0 ;  /* 0x0001ac0001007387 */ /* 0x0001e80000100800 */
[----:B------:R1:W-:Y:S01]  /*19a00*/  STL [R1+0x1f0], R2 ;  /* 0x0001f00201007387 */ /* 0x0003e20000100800 */
[----:B------:R-:W-:-:S03]  /*19a10*/  IMAD R5, R5, UR12, RZ ;  /* 0x0000000c05057c24 */ /* 0x000fc6000f8e02ff */
[----:B------:R-:W2:Y:S01]  /*19a20*/  LDL.LU R16, [R1+0x2ec] ;  /* 0x0002ec0001107983 */ /* 0x000ea20000300800 */
[-C--:B0-----:R-:W-:Y:S02]  /*19a30*/  LEA.HI.X.SX32 R0, R18, R7.reuse, 0x1, P3 ;  /* 0x0000000712007211 */ /* 0x081fe400018f0eff */
[----:B------:R-:W-:Y:S02]  /*19a40*/  IADD3 R8, P3, PT, R15, R10, RZ ;  /* 0x0000000a0f087210 */ /* 0x000fe40007f7e0ff */
[----:B-1----:R-:W-:Y:S01]  /*19a50*/  LEA.HI.X.SX32 R2, R17, R7, 0x1, P4 ;  /* 0x0000000711027211 */ /* 0x002fe200020f0eff */
[----:B------:R0:W-:Y:S01]  /*19a60*/  STL [R1+0x1cc], R0 ;  /* 0x0001cc0001007387 */ /* 0x0001e20000100800 */
[----:B------:R-:W-:-:S03]  /*19a70*/  SEL R69, R92, R69, !P5 ;  /* 0x000000455c457207 */ /* 0x000fc60006800000 */
[----:B------:R1:W-:Y:S01]  /*19a80*/  STL [R1+0x210], R8 ;  /* 0x0002100801007387 */ /* 0x0003e20000100800 */
[----:B0-----:R-:W-:-:S03]  /*19a90*/  IADD3 R0, P4, PT, R6, R10, RZ ;  /* 0x0000000a06007210 */ /* 0x001fc60007f9e0ff */
[----:B------:R0:W-:Y:S01]  /*19aa0*/  STL [R1+0x1ec], R2 ;  /* 0x0001ec0201007387 */ /* 0x0001e20000100800 */
[----:B------:R-:W-:Y:S01]  /*19ab0*/  IMAD R69, R69, UR12, RZ ;  /* 0x0000000c45457c24 */ /* 0x000fe2000f8e02ff */
[-C--:B-1----:R-:W-:Y:S02]  /*19ac0*/  LEA.HI.X.SX32 R8, R15, R7.reuse, 0x1, P3 ;  /* 0x000000070f087211 */ /* 0x082fe400018f0eff */
[----:B------:R1:W-:Y:S01]  /*19ad0*/  STL [R1+0x230], R0 ;  /* 0x0002300001007387 */ /* 0x0003e20000100800 */
[----:B------:R-:W-:-:S03]  /*19ae0*/  LEA.HI.X.SX32 R6, R6, R7, 0x1, P4 ;  /* 0x0000000706067211 */ /* 0x000fc600020f0eff */
[----:B0-----:R-:W3:Y:S01]  /*19af0*/  LDL.LU R2, [R1+0x304] ;  /* 0x0003040001027983 */ /* 0x001ee20000300800 */
[----:B-1----:R-:W-:-:S03]  /*19b00*/  IADD3 R0, P3, PT, R5, R10, RZ ;  /* 0x0000000a05007210 */ /* 0x002fc60007f7e0ff */
[----:B------:R-:W-:Y:S04]  /*19b10*/  STL [R1+0x20c], R8 ;  /* 0x00020c0801007387 */ /* 0x000fe80000100800 */
[----:B------:R0:W-:Y:S04]  /*19b20*/  STL [R1+0x270], R0 ;  /* 0x0002700001007387 */ /* 0x0001e80000100800 */
[----:B------:R1:W-:Y:S01]  /*19b30*/  STL [R1+0x22c], R6 ;  /* 0x00022c0601007387 */ /* 0x0003e20000100800 */
[----:B------:R-:W-:Y:S01]  /*19b40*/  IMAD R68, R68, UR12, RZ ;  /* 0x0000000c44447c24 */ /* 0x000fe2000f8e02ff */
[----:B0-----:R-:W-:-:S02]  /*19b50*/  IADD3 R0, P4, PT, R69, R10, RZ ;  /* 0x0000000a45007210 */ /* 0x001fc40007f9e0ff */
[----:B-1----:R-:W-:-:S03]  /*19b60*/  LEA.HI.X.SX32 R6, R5, R7, 0x1, P3 ;  /* 0x0000000705067211 */ /* 0x002fc600018f0eff */
[----:B------:R0:W-:Y:S04]  /*19b70*/  STL [R1+0x290], R0 ;  /* 0x0002900001007387 */ /* 0x0001e80000100800 */
[----:B------:R-:W-:Y:S01]  /*19b80*/  STL [R1+0x26c], R6 ;  /* 0x00026c0601007387 */ /* 0x000fe20000100800 */
[----:B------:R-:W-:-:S03]  /*19b90*/  IADD3 R5, P3, PT, R68, R10, RZ ;  /* 0x0000000a44057210 */ /* 0x000fc60007f7e0ff */
[----:B------:R-:W4:Y:S01]  /*19ba0*/  LDL.LU R8, [R1+0x30c] ;  /* 0x00030c0001087983 */ /* 0x000f220000300800 */
[----:B------:R-:W-:Y:S01]  /*19bb0*/  IMAD R74, R74, UR12, RZ ;  /* 0x0000000c4a4a7c24 */ /* 0x000fe2000f8e02ff */
[----:B0-----:R-:W-:Y:S02]  /*19bc0*/  LEA.HI.X.SX32 R0, R69, R7, 0x1, P4 ;  /* 0x0000000745007211 */ /* 0x001fe400020f0eff */
[----:B------:R0:W-:Y:S01]  /*19bd0*/  STL [R1+0x2a8], R5 ;  /* 0x0002a80501007387 */ /* 0x0001e20000100800 */
[----:B------:R-:W-:-:S03]  /*19be0*/  IMAD R78, R78, UR12, RZ ;  /* 0x0000000c4e4e7c24 */ /* 0x000fc6000f8e02ff */
[----:B------:R-:W-:Y:S01]  /*19bf0*/  STL [R1+0xd10], R69 ;  /* 0x000d104501007387 */ /* 0x000fe20000100800 */
[----:B------:R-:W-:-:S03]  /*19c00*/  SEL R84, R92, R84, !P5 ;  /* 0x000000545c547207 */ /* 0x000fc60006800000 */
[----:B------:R1:W-:Y:S01]  /*19c10*/  STL [R1+0x28c], R0 ;  /* 0x00028c0001007387 */ /* 0x0003e20000100800 */
[----:B0-----:R-:W-:Y:S01]  /*19c20*/  LEA.HI.X.SX32 R5, R68, R7, 0x1, P3 ;  /* 0x0000000744057211 */ /* 0x001fe200018f0eff */
[----:B------:R-:W-:Y:S01]  /*19c30*/  IMAD R84, R84, UR12, RZ ;  /* 0x0000000c54547c24 */ /* 0x000fe2000f8e02ff */
[----:B-1----:R-:W-:Y:S02]  /*19c40*/  IADD3 R0, P4, PT, R74, R10, RZ ;  /* 0x0000000a4a007210 */ /* 0x002fe40007f9e0ff */
[----:B------:R-:W-:-:S03]  /*19c50*/  SEL R3, R92, R9, !P5 ;  /* 0x000000095c037207 */ /* 0x000fc60006800000 */
[----:B------:R0:W-:Y:S04]  /*19c60*/  STL [R1+0x2b0], R0 ;  /* 0x0002b00001007387 */ /* 0x0001e80000100800 */
[----:B------:R-:W4:Y:S01]  /*19c70*/  LDL.LU R9, [R1+0x324] ;  /* 0x0003240001097983 */ /* 0x000f220000300800 */
[----:B0-----:R-:W-:-:S03]  /*19c80*/  IADD3 R0, P3, PT, R78, R10, RZ ;  /* 0x0000000a4e007210 */ /* 0x001fc60007f7e0ff */
[----:B------:R0:W-:Y:S04]  /*19c90*/  STL [R1+0x2a4], R5 ;  /* 0x0002a40501007387 */ /* 0x0001e80000100800 */
[----:B------:R1:W-:Y:S01]  /*19ca0*/  STL [R1+0x2c8], R0 ;  /* 0x0002c80001007387 */ /* 0x0003e20000100800 */
[----:B0-----:R-:W-:-:S03]  /*19cb0*/  LEA.HI.X.SX32 R5, R74, R7, 0x1, P4 ;  /* 0x000000074a057211 */ /* 0x001fc600020f0eff */
[----:B------:R-:W-:Y:S01]  /*19cc0*/  STL [R1+0xd14], R74 ;  /* 0x000d144a01007387 */ /* 0x000fe20000100800 */
[----:B-1----:R-:W-:-:S03]  /*19cd0*/  IADD3 R0, P4, PT, R84, R10, RZ ;  /* 0x0000000a54007210 */ /* 0x002fc60007f9e0ff */
[----:B------:R-:W-:Y:S04]  /*19ce0*/  STL [R1+0x2ac], R5 ;  /* 0x0002ac0501007387 */ /* 0x000fe80000100800 */
[----:B------:R0:W-:Y:S04]  /*19cf0*/  STL [R1+0x2d0], R0 ;  /* 0x0002d00001007387 */ /* 0x0001e80000100800 */
[----:B0-----:R-:W4:Y:S01]  /*19d00*/  LDL.LU R0, [R1+0x32c] ;  /* 0x00032c0001007983 */ /* 0x001f220000300800 */
[----:B------:R-:W-:Y:S01]  /*19d10*/  IMAD R88, R88, UR12, RZ ;  /* 0x0000000c58587c24 */ /* 0x000fe2000f8e02ff */
[----:B------:R-:W-:Y:S01]  /*19d20*/  LEA.HI.X.SX32 R5, R78, R7, 0x1, P3 ;  /* 0x000000074e057211 */ /* 0x000fe200018f0eff */
[----:B------:R-:W-:-:S03]  /*19d30*/  IMAD R91, R91, UR12, RZ ;  /* 0x0000000c5b5b7c24 */ /* 0x000fc6000f8e02ff */
[----:B------:R-:W-:Y:S01]  /*19d40*/  IADD3 R6, P3, PT, R88, R10, RZ ;  /* 0x0000000a58067210 */ /* 0x000fe20007f7e0ff */
[----:B------:R0:W-:Y:S01]  /*19d50*/  STL [R1+0x2c4], R5 ;  /* 0x0002c40501007387 */ /* 0x0001e20000100800 */
[----:B------:R-:W-:-:S03]  /*19d60*/  IMAD R17, R3, UR12, RZ ;  /* 0x0000000c03117c24 */ /* 0x000fc6000f8e02ff */
[----:B------:R1:W-:Y:S01]  /*19d70*/  STL [R1+0x2e8], R6 ;  /* 0x0002e80601007387 */ /* 0x0003e20000100800 */
[----:B0-----:R-:W-:-:S03]  /*19d80*/  LEA.HI.X.SX32 R5, R84, R7, 0x1, P4 ;  /* 0x0000000754057211 */ /* 0x001fc600020f0eff */
[----:B------:R-:W-:Y:S01]  /*19d90*/  STL [R1+0xd24], R84 ;  /* 0x000d245401007387 */ /* 0x000fe20000100800 */
[----:B-1----:R-:W-:-:S03]  /*19da0*/  LEA.HI.X.SX32 R6, R88, R7, 0x1, P3 ;  /* 0x0000000758067211 */ /* 0x002fc600018f0eff */
[----:B------:R2:W-:Y:S01]  /*19db0*/  STL [R1+0x2cc], R5 ;  /* 0x0002cc0501007387 */ /* 0x0005e20000100800 */
[----:B------:R-:W-:-:S03]  /*19dc0*/  IADD3 R3, P3, PT, R91, R10, RZ ;  /* 0x0000000a5b037210 */ /* 0x000fc60007f7e0ff */
[----:B------:R-:W-:Y:S04]  /*19dd0*/  STL [R1+0xd28], R88 ;  /* 0x000d285801007387 */ /* 0x000fe80000100800 */
[----:B------:R-:W-:Y:S01]  /*19de0*/  STL [R1+0x2e4], R6 ;  /* 0x0002e40601007387 */ /* 0x000fe20000100800 */
[----:B------:R-:W-:-:S04]  /*19df0*/  LOP3.LUT R4, R14, 0x1bc, RZ, 0xfc, !PT ;  /* 0x000001bc0e047812 */ /* 0x000fc800078efcff */
[----:B------:R-:W-:Y:S02]  /*19e00*/  ISETP.GE.AND P4, PT, R4, RZ, PT ;  /* 0x000000ff0400720c */ /* 0x000fe40003f86270 */
[----:B------:R-:W-:Y:S02]  /*19e10*/  IABS R15, R4 ;  /* 0x00000004000f7213 */ /* 0x000fe40000000000 */
[----:B--2---:R-:W-:Y:S02]  /*19e20*/  SEL R5, R92, R16, !P5 ;  /* 0x000000105c057207 */ /* 0x004fe40006800000 */
[----:B------:R-:W2:Y:S04]  /*19e30*/  LDL.LU R16, [R1+0x344] ;  /* 0x0003440001107983 */ /* 0x000ea80000300800 */
[----:B------:R0:W-:Y:S02]  /*19e40*/  STL [R1+0x2f0], R3 ;  /* 0x0002f00301007387 */ /* 0x0001e40000100800 */
[----:B0-----:R-:W-:-:S02]  /*19e50*/  LEA.HI.X.SX32 R3, R91, R7, 0x1, P3 ;  /* 0x000000075b037211 */ /* 0x001fc400018f0eff */
[----:B---3--:R-:W-:Y:S02]  /*19e60*/  SEL R6, R92, R2, !P5 ;  /* 0x000000025c067207 */ /* 0x008fe40006800000 */
[----:B------:R-:W3:Y:S04]  /*19e70*/  LDL.LU R2, [R1+0x34c] ;  /* 0x00034c0001027983 */ /* 0x000ee80000300800 */
[----:B------:R-:W-:Y:S04]  /*19e80*/  STL [R1+0xd2c], R91 ;  /* 0x000d2c5b01007387 */ /* 0x000fe80000100800 */
[----:B------:R0:W-:Y:S02]  /*19e90*/  STL [R1+0x2ec], R3 ;  /* 0x0002ec0301007387 */ /* 0x0001e40000100800 */
[----:B0-----:R-:W-:-:S05]  /*19ea0*/  IADD3 R3, P3, PT, R17, R10, RZ ;  /* 0x0000000a11037210 */ /* 0x001fca0007f7e0ff */
[----:B------:R0:W-:Y:S01]  /*19eb0*/  STL [R1+0x308], R3 ;  /* 0x0003080301007387 */ /* 0x0001e20000100800 */
[----:B----4-:R-:W-:-:S03]  /*19ec0*/  SEL R4, R92, R8, !P5 ;  /* 0x000000085c047207 */ /* 0x010fc60006800000 */
[----:B------:R-:W4:Y:S01]  /*19ed0*/  LDL.LU R8, [R1+0x364] ;  /* 0x0003640001087983 */ /* 0x000f220000300800 */
[----:B------:R-:W-:Y:S01]  /*19ee0*/  IMAD R18, R5, UR12, RZ ;  /* 0x0000000c05127c24 */ /* 0x000fe2000f8e02ff */
[----:B------:R-:W-:Y:S01]  /*19ef0*/  LEA.HI.X.SX32 R5, R17, R7, 0x1, P3 ;  /* 0x0000000711057211 */ /* 0x000fe200018f0eff */
[----:B------:R-:W-:-:S03]  /*19f00*/  IMAD R66, R6, UR12, RZ ;  /* 0x0000000c06427c24 */ /* 0x000fc6000f8e02ff */
[-C--:B0-----:R-:W-:Y:S01]  /*19f10*/  IADD3 R3, P3, PT, R18, R10.reuse, RZ ;  /* 0x0000000a12037210 */ /* 0x081fe20007f7e0ff */
[----:B------:R-:W-:Y:S01]  /*19f20*/  STL [R1+0x304], R5 ;  /* 0x0003040501007387 */ /* 0x000fe20000100800 */
[----:B------:R-:W-:Y:S02]  /*19f30*/  IMAD R68, R4, UR12, RZ ;  /* 0x0000000c04447c24 */ /* 0x000fe4000f8e02ff */
[----:B------:R-:W-:Y:S01]  /*19f40*/  LEA.HI.X.SX32 R4, R18, R7, 0x1, P3 ;  /* 0x0000000712047211 */ /* 0x000fe200018f0eff */
[----:B------:R0:W-:Y:S04]  /*19f50*/  STL [R1+0x310], R3 ;  /* 0x0003100301007387 */ /* 0x0001e80000100800 */
[----:B------:R-:W4:Y:S01]  /*19f60*/  LDL.LU R90, [R1+0x36c] ;  /* 0x00036c00015a7983 */ /* 0x000f220000300800 */
[----:B0-----:R-:W-:-:S02]  /*19f70*/  IADD3 R3, P3, PT, R66, R10, RZ ;  /* 0x0000000a42037210 */ /* 0x001fc40007f7e0ff */
[C---:B------:R-:W-:Y:S02]  /*19f80*/  SEL R5, R92.reuse, R9, !P5 ;  /* 0x000000095c057207 */ /* 0x040fe40006800000 */
[----:B------:R-:W4:Y:S04]  /*19f90*/  LDL.LU R9, [R1+0x384] ;  /* 0x0003840001097983 */ /* 0x000f280000300800 */
[----:B------:R-:W-:Y:S04]  /*19fa0*/  STL [R1+0x30c], R4 ;  /* 0x00030c0401007387 */ /* 0x000fe80000100800 */
[----:B------:R0:W-:Y:S01]  /*19fb0*/  STL [R1+0x328], R3 ;  /* 0x0003280301007387 */ /* 0x0001e20000100800 */
[----:B------:R-:W-:-:S03]  /*19fc0*/  SEL R17, R92, R0, !P5 ;  /* 0x000000005c117207 */ /* 0x000fc60006800000 */
[----:B------:R-:W4:Y:S01]  /*19fd0*/  LDL.LU R0, [R1+0x38c] ;  /* 0x00038c0001007983 */ /* 0x000f220000300800 */
[----:B0-----:R-:W-:Y:S01]  /*19fe0*/  LEA.HI.X.SX32 R3, R66, R7, 0x1, P3 ;  /* 0x0000000742037211 */ /* 0x001fe200018f0eff */
[----:B------:R-:W-:Y:S02]  /*19ff0*/  IMAD.HI.U32 R6, R13, R15, RZ ;  /* 0x0000000f0d067227 */ /* 0x000fe400078e00ff */
[----:B------:R-:W-:Y:S02]  /*1a000*/  STL [R1+0xd18], R66 ;  /* 0x000d184201007387 */ /* 0x000fe40000100800 */
[----:B------:R-:W-:Y:S02]  /*1a010*/  IMAD.MOV R6, RZ, RZ, -R6 ;  /* 0x000000ffff067224 */ /* 0x000fe400078e0a06 */
[----:B------:R0:W-:Y:S01]  /*1a020*/  STL [R1+0x324], R3 ;  /* 0x0003240301007387 */ /* 0x0001e20000100800 */
[----:B------:R-:W-:Y:S01]  /*1a030*/  IADD3 R4, P3, PT, R68, R10, RZ ;  /* 0x0000000a44047210 */ /* 0x000fe20007f7e0ff */
[----:B------:R-:W-:-:S02]  /*1a040*/  IMAD R18, R5, UR12, RZ ;  /* 0x0000000c05127c24 */ /* 0x000fc4000f8e02ff */
[----:B------:R-:W-:Y:S01]  /*1a050*/  IMAD R15, R11, R6, R15 ;  /* 0x000000060b0f7224 */ /* 0x000fe200078e020f */
[----:B0-----:R-:W4:Y:S01]  /*1a060*/  LDL.LU R3, [R1+0x3a4] ;  /* 0x0003a40001037983 */ /* 0x001f220000300800 */
[----:B------:R-:W-:Y:S02]  /*1a070*/  LEA.HI.X.SX32 R5, R68, R7, 0x1, P3 ;  /* 0x0000000744057211 */ /* 0x000fe400018f0eff */
[----:B------:R-:W-:Y:S01]  /*1a080*/  IADD3 R6, P3, PT, R18, R10, RZ ;  /* 0x0000000a12067210 */ /* 0x000fe20007f7e0ff */
[----:B------:R2:W-:Y:S04]  /*1a090*/  STL [R1+0x330], R4 ;  /* 0x0003300401007387 */ /* 0x0005e80000100800 */
[----:B------:R-:W-:Y:S01]  /*1a0a0*/  STL [R1+0xd1c], R15 ;  /* 0x000d1c0f01007387 */ /* 0x000fe20000100800 */
[----:B------:R-:W-:-:S03]  /*1a0b0*/  IMAD R17, R17, UR12, RZ ;  /* 0x0000000c11117c24 */ /* 0x000fc6000f8e02ff */
[----:B------:R-:W-:Y:S04]  /*1a0c0*/  STL [R1+0xd20], R68 ;  /* 0x000d204401007387 */ /* 0x000fe80000100800 */
[----:B------:R-:W-:Y:S01]  /*1a0d0*/  STL [R1+0x32c], R5 ;  /* 0x00032c0501007387 */ /* 0x000fe20000100800 */
[----:B--2---:R-:W-:-:S03]  /*1a0e0*/  SEL R4, R92, R16, !P5 ;  /* 0x000000105c047207 */ /* 0x004fc60006800000 */
[----:B------:R-:W2:Y:S04]  /*1a0f0*/  LDL.LU R16, [R1+0x3ac] ;  /* 0x0003ac0001107983 */ /* 0x000ea80000300800 */
[----:B------:R0:W-:Y:S02]  /*1a100*/  STL [R1+0x348], R6 ;  /* 0x0003480601007387 */ /* 0x0001e40000100800 */
[----:B0-----:R-:W-:Y:S01]  /*1a110*/  IMAD R6, R4, UR12, RZ ;  /* 0x0000000c04067c24 */ /* 0x001fe2000f8e02ff */
[----:B------:R-:W-:Y:S02]  /*1a120*/  LEA.HI.X.SX32 R4, R18, R7, 0x1, P3 ;  /* 0x0000000712047211 */ /* 0x000fe400018f0eff */
[----:B------:R-:W-:Y:S02]  /*1a130*/  IADD3 R15, P3, PT, R17, R10, RZ ;  /* 0x0000000a110f7210 */ /* 0x000fe40007f7e0ff */
[----:B---3--:R-:W-:-:S02]  /*1a140*/  SEL R5, R92, R2, !P5 ;  /* 0x000000025c057207 */ /* 0x008fc40006800000 */
[----:B------:R-:W3:Y:S04]  /*1a150*/  LDL.LU R2, [R1+0x3c4] ;  /* 0x0003c40001027983 */ /* 0x000ee80000300800 */
[----:B------:R4:W-:Y:S04]  /*1a160*/  STL [R1+0x344], R4 ;  /* 0x0003440401007387 */ /* 0x0009e80000100800 */
[----:B------:R0:W-:Y:S01]  /*1a170*/  STL [R1+0x350], R15 ;  /* 0x0003500f01007387 */ /* 0x0001e20000100800 */
[----:B------:R-:W-:Y:S01]  /*1a180*/  IMAD R18, R5, UR12, RZ ;  /* 0x0000000c05127c24 */ /* 0x000fe2000f8e02ff */
[----:B------:R-:W-:-:S02]  /*1a190*/  LEA.HI.X.SX32 R5, R17, R7, 0x1, P3 ;  /* 0x0000000711057211 */ /* 0x000fc400018f0eff */
[----:B----4-:R-:W-:Y:S02]  /*1a1a0*/  SEL R4, R92, R8, !P5 ;  /* 0x000000085c047207 */ /* 0x010fe40006800000 */
[----:B------:R-:W4:Y:S01]  /*1a1b0*/  LDL.LU R8, [R1+0x3cc] ;  /* 0x0003cc0001087983 */ /* 0x000f220000300800 */
[----:B0-----:R-:W-:-:S03]  /*1a1c0*/  IADD3 R15, P3, PT, R6, R10, RZ ;  /* 0x0000000a060f7210 */ /* 0x001fc60007f7e0ff */
[----:B------:R0:W-:Y:S04]  /*1a1d0*/  STL [R1+0x34c], R5 ;  /* 0x00034c0501007387 */ /* 0x0001e80000100800 */
[----:B------:R1:W-:Y:S01]  /*1a1e0*/  STL [R1+0x368], R15 ;  /* 0x0003680f01007387 */ /* 0x0003e20000100800 */
[----:B------:R-:W-:Y:S01]  /*1a1f0*/  IMAD R17, R4, UR12, RZ ;  /* 0x0000000c04117c24 */ /* 0x000fe2000f8e02ff */
[----:B0-----:R-:W-:Y:S02]  /*1a200*/  SEL R5, R92, R90, !P5 ;  /* 0x0000005a5c057207 */ /* 0x001fe40006800000 */
[----:B-1----:R-:W-:Y:S02]  /*1a210*/  LEA.HI.X.SX32 R15, R6, R7, 0x1, P3 ;  /* 0x00000007060f7211 */ /* 0x002fe400018f0eff */
[----:B------:R-:W-:-:S03]  /*1a220*/  IADD3 R6, P3, PT, R18, R10, RZ ;  /* 0x0000000a12067210 */ /* 0x000fc60007f7e0ff */
[----:B------:R-:W-:Y:S01]  /*1a230*/  STL [R1+0x364], R15 ;  /* 0x0003640f01007387 */ /* 0x000fe20000100800 */
[----:B------:R-:W-:Y:S02]  /*1a240*/  LEA.HI.X.SX32 R18, R18, R7, 0x1, P3 ;  /* 0x0000000712127211 */ /* 0x000fe400018f0eff */
[C---:B------:R-:W-:Y:S02]  /*1a250*/  SEL R4, R92.reuse, R9, !P5 ;  /* 0x000000095c047207 */ /* 0x040fe40006800000 */
[----:B------:R-:W4:Y:S04]  /*1a260*/  LDL.LU R9, [R1+0x3e4] ;  /* 0x0003e40001097983 */ /* 0x000f280000300800 */
[----:B------:R0:W-:Y:S04]  /*1a270*/  STL [R1+0x370], R6 ;  /* 0x0003700601007387 */ /* 0x0001e80000100800 */
[----:B------:R1:W-:Y:S01]  /*1a280*/  STL [R1+0x36c], R18 ;  /* 0x00036c1201007387 */ /* 0x0003e20000100800 */
[----:B0-----:R-:W-:Y:S01]  /*1a290*/  IMAD R6, R5, UR12, RZ ;  /* 0x0000000c05067c24 */ /* 0x001fe2000f8e02ff */
[----:B------:R-:W-:-:S02]  /*1a2a0*/  SEL R5, R92, R0, !P5 ;  /* 0x000000005c057207 */ /* 0x000fc40006800000 */
[----:B------:R-:W4:Y:S01]  /*1a2b0*/  LDL.LU R0, [R1+0x3f0] ;  /* 0x0003f00001007983 */ /* 0x000f220000300800 */
[----:B------:R-:W-:-:S04]  /*1a2c0*/  IADD3 R15, P3, PT, R17, R10, RZ ;  /* 0x0000000a110f7210 */ /* 0x000fc80007f7e0ff */
[----:B------:R-:W-:Y:S01]  /*1a2d0*/  LEA.HI.X.SX32 R17, R17, R7, 0x1, P3 ;  /* 0x0000000711117211 */ /* 0x000fe200018f0eff */
[----:B------:R0:W-:Y:S01]  /*1a2e0*/  STL [R1+0x388], R15 ;  /* 0x0003880f01007387 */ /* 0x0001e20000100800 */
[----:B-1----:R-:W-:-:S03]  /*1a2f0*/  IMAD R18, R4, UR12, RZ ;  /* 0x0000000c04127c24 */ /* 0x002fc6000f8e02ff */
[----:B------:R1:W-:Y:S04]  /*1a300*/  STL [R1+0x384], R17 ;  /* 0x0003841101007387 */ /* 0x0003e80000100800 */
[----:B------:R-:W4:Y:S01]  /*1a310*/  LDL.LU R89, [R1+0x3ec] ;  /* 0x0003ec0001597983 */ /* 0x000f220000300800 */
[-C--:B0-----:R-:W-:Y:S02]  /*1a320*/  IADD3 R15, P3, PT, R6, R10.reuse, RZ ;  /* 0x0000000a060f7210 */ /* 0x081fe40007f7e0ff */
[----:B------:R-:W-:Y:S01]  /*1a330*/  SEL R4, R92, R3, !P5 ;  /* 0x000000035c047207 */ /* 0x000fe20006800000 */
[----:B-1----:R-:W-:Y:S01]  /*1a340*/  IMAD R17, R5, UR12, RZ ;  /* 0x0000000c05117c24 */ /* 0x002fe2000f8e02ff */
[----:B------:R-:W-:Y:S02]  /*1a350*/  LEA.HI.X.SX32 R5, R6, R7, 0x1, P3 ;  /* 0x0000000706057211 */ /* 0x000fe400018f0eff */
[----:B------:R-:W-:Y:S01]  /*1a360*/  IADD3 R3, P3, PT, R18, R10, RZ ;  /* 0x0000000a12037210 */ /* 0x000fe20007f7e0ff */
[----:B------:R0:W-:Y:S01]  /*1a370*/  STL [R1+0x390], R15 ;  /* 0x0003900f01007387 */ /* 0x0001e20000100800 */
[----:B------:R-:W-:-:S03]  /*1a380*/  IMAD R6, R4, UR12, RZ ;  /* 0x0000000c04067c24 */ /* 0x000fc6000f8e02ff */
[----:B------:R-:W4:Y:S01]  /*1a390*/  LDL.LU R90, [R1+0x404] ;  /* 0x00040400015a7983 */ /* 0x000f220000300800 */
[----:B------:R-:W-:-:S03]  /*1a3a0*/  LEA.HI.X.SX32 R4, R18, R7, 0x1, P3 ;  /* 0x0000000712047211 */ /* 0x000fc600018f0eff */
[----:B------:R-:W-:Y:S04]  /*1a3b0*/  STL [R1+0x38c], R5 ;  /* 0x00038c0501007387 */ /* 0x000fe80000100800 */
[----:B------:R1:W-:Y:S01]  /*1a3c0*/  STL [R1+0x3a8], R3 ;  /* 0x0003a80301007387 */ /* 0x0003e20000100800 */
[----:B0-----:R-:W-:-:S03]  /*1a3d0*/  IADD3 R15, P3, PT, R17, R10, RZ ;  /* 0x0000000a110f7210 */ /* 0x001fc60007f7e0ff */
[----:B-1----:R-:W4:Y:S04]  /*1a3e0*/  LDL.LU R3, [R1+0x40c] ;  /* 0x00040c0001037983 */ /* 0x002f280000300800 */
[----:B------:R3:W-:Y:S01]  /*1a3f0*/  STL [R1+0x3a4], R4 ;  /* 0x0003a40401007387 */ /* 0x0007e20000100800 */
[----:B--2---:R-:W-:-:S03]  /*1a400*/  SEL R5, R92, R16, !P5 ;  /* 0x000000105c057207 */ /* 0x004fc60006800000 */
[----:B------:R-:W2:Y:S04]  /*1a410*/  LDL.LU R16, [R1+0x424] ;  /* 0x0004240001107983 */ /* 0x000ea80000300800 */
[----:B------:R0:W-:Y:S01]  /*1a420*/  STL [R1+0x3b0], R15 ;  /* 0x0003b00f01007387 */ /* 0x0001e20000100800 */
[----:B------:R-:W-:Y:S01]  /*1a430*/  IMAD R18, R5, UR12, RZ ;  /* 0x0000000c05127c24 */ /* 0x000fe2000f8e02ff */
[----:B---3--:R-:W-:Y:S02]  /*1a440*/  SEL R4, R92, R2, !P5 ;  /* 0x000000025c047207 */ /* 0x008fe40006800000 */
[----:B------:R-:W-:Y:S02]  /*1a450*/  LEA.HI.X.SX32 R2, R17, R7, 0x1, P3 ;  /* 0x0000000711027211 */ /* 0x000fe400018f0eff */
[----:B0-----:R-:W-:-:S03]  /*1a460*/  IADD3 R15, P3, PT, R6, R10, RZ ;  /* 0x0000000a060f7210 */ /* 0x001fc60007f7e0ff */
[----:B------:R0:W-:Y:S04]  /*1a470*/  STL [R1+0x3ac], R2 ;  /* 0x0003ac0201007387 */ /* 0x0001e80000100800 */
[----:B0-----:R-:W3:Y:S04]  /*1a480*/  LDL.LU R2, [R1+0x42c] ;  /* 0x00042c0001027983 */ /* 0x001ee80000300800 */
[----:B------:R-:W-:Y:S01]  /*1a490*/  STL [R1+0x3c8], R15 ;  /* 0x0003c80f01007387 */ /* 0x000fe20000100800 */
[----:B----4-:R-:W-:-:S03]  /*1a4a0*/  SEL R5, R92, R8, !P5 ;  /* 0x000000085c057207 */ /* 0x010fc60006800000 */
[----:B------:R-:W4:Y:S01]  /*1a4b0*/  LDL.LU R8, [R1+0x444] ;  /* 0x0004440001087983 */ /* 0x000f220000300800 */
[----:B------:R-:W-:Y:S01]  /*1a4c0*/  IMAD R17, R4, UR12, RZ ;  /* 0x0000000c04117c24 */ /* 0x000fe2000f8e02ff */
[----:B------:R-:W-:Y:S02]  /*1a4d0*/  LEA.HI.X.SX32 R4, R6, R7, 0x1, P3 ;  /* 0x0000000706047211 */ /* 0x000fe400018f0eff */
[----:B------:R-:W-:-:S03]  /*1a4e0*/  IADD3 R6, P3, PT, R18, R10, RZ ;  /* 0x0000000a12067210 */ /* 0x000fc60007f7e0ff */
[----:B------:R-:W-:Y:S04]  /*1a4f0*/  STL [R1+0x3c4], R4 ;  /* 0x0003c40401007387 */ /* 0x000fe80000100800 */
[----:B------:R0:W-:Y:S02]  /*1a500*/  STL [R1+0x3d0], R6 ;  /* 0x0003d00601007387 */ /* 0x0001e40000100800 */
[----:B0-----:R-:W-:Y:S01]  /*1a510*/  IMAD R6, R5, UR12, RZ ;  /* 0x0000000c05067c24 */ /* 0x001fe2000f8e02ff */
[----:B------:R-:W-:Y:S02]  /*1a520*/  LEA.HI.X.SX32 R5, R18, R7, 0x1, P3 ;  /* 0x0000000712057211 */ /* 0x000fe400018f0eff */
[----:B------:R-:W-:Y:S02]  /*1a530*/  IADD3 R15, P3, PT, R17, R10, RZ ;  /* 0x0000000a110f7210 */ /* 0x000fe40007f7e0ff */
[----:B------:R-:W-:-:S02]  /*1a540*/  SEL R4, R92, R9, !P5 ;  /* 0x000000095c047207 */ /* 0x000fc40006800000 */
[----:B------:R-:W4:Y:S04]  /*1a550*/  LDL.LU R9, [R1+0x44c] ;  /* 0x00044c0001097983 */ /* 0x000f280000300800 */
[----:B------:R0:W-:Y:S04]  /*1a560*/  STL [R1+0x3cc], R5 ;  /* 0x0003cc0501007387 */ /* 0x0001e80000100800 */
[----:B------:R1:W-:Y:S01]  /*1a570*/  STL [R1+0x3e8], R15 ;  /* 0x0003e80f01007387 */ /* 0x0003e20000100800 */
[----:B0-----:R-:W-:-:S03]  /*1a580*/  SEL R5, R92, R0, !P5 ;  /* 0x000000005c057207 */ /* 0x001fc60006800000 */
[----:B------:R-:W4:Y:S01]  /*1a590*/  LDL.LU R0, [R1+0x464] ;  /* 0x0004640001007983 */ /* 0x000f220000300800 */
[----:B------:R-:W-:Y:S01]  /*1a5a0*/  IMAD R18, R4, UR12, RZ ;  /* 0x0000000c04127c24 */ /* 0x000fe2000f8e02ff */
[----:B------:R-:W-:Y:S02]  /*1a5b0*/  LEA.HI.X.SX32 R4, R17, R7, 0x1, P3 ;  /* 0x0000000711047211 */ /* 0x000fe400018f0eff */
[----:B-1----:R-:W-:-:S03]  /*1a5c0*/  IADD3 R15, P3, PT, R6, R10, RZ ;  /* 0x0000000a060f7210 */ /* 0x002fc60007f7e0ff */
[----:B------:R0:W-:Y:S01]  /*1a5d0*/  STL [R1+0x3e4], R4 ;  /* 0x0003e40401007387 */ /* 0x0001e20000100800 */
[----:B------:R-:W-:Y:S01]  /*1a5e0*/  LEA.HI.X.SX32 R6, R6, R7, 0x1, P3 ;  /* 0x0000000706067211 */ /* 0x000fe200018f0eff */
[----:B------:R-:W-:Y:S02]  /*1a5f0*/  IMAD R17, R5, UR12, RZ ;  /* 0x0000000c05117c24 */ /* 0x000fe4000f8e02ff */
[----:B------:R1:W-:Y:S04]  /*1a600*/  STL [R1+0x3f0], R15 ;  /* 0x0003f00f01007387 */ /* 0x0003e80000100800 */
[----:B------:R1:W-:Y:S01]  /*1a610*/  STL [R1+0x3ec], R6 ;  /* 0x0003ec0601007387 */ /* 0x0003e20000100800 */
[----:B0-----:R-:W-:Y:S02]  /*1a620*/  SEL R4, R92, R89, !P5 ;  /* 0x000000595c047207 */ /* 0x001fe40006800000 */
[----:B-1----:R-:W-:-:S04]  /*1a630*/  IADD3 R15, P3, PT, R18, R10, RZ ;  /* 0x0000000a120f7210 */ /* 0x002fc80007f7e0ff */
[----:B------:R-:W-:Y:S01]  /*1a640*/  LEA.HI.X.SX32 R18, R18, R7, 0x1, P3 ;  /* 0x0000000712127211 */ /* 0x000fe200018f0eff */
[----:B------:R0:W-:Y:S01]  /*1a650*/  STL [R1+0x408], R15 ;  /* 0x0004080f01007387 */ /* 0x0001e20000100800 */
[----:B------:R-:W-:Y:S01]  /*1a660*/  IMAD R6, R4, UR12, RZ ;  /* 0x0000000c04067c24 */ /* 0x000fe2000f8e02ff */
[----:B------:R-:W-:Y:S02]  /*1a670*/  SEL R5, R92, R90, !P5 ;  /* 0x0000005a5c057207 */ /* 0x000fe40006800000 */
[----:B------:R1:W-:Y:S01]  /*1a680*/  STL [R1+0x404], R18 ;  /* 0x0004041201007387 */ /* 0x0003e20000100800 */
[----:B0-----:R-:W-:-:S05]  /*1a690*/  IADD3 R15, P3, PT, R17, R10, RZ ;  /* 0x0000000a110f7210 */ /* 0x001fca0007f7e0ff */
[----:B------:R0:W-:Y:S01]  /*1a6a0*/  STL [R1+0x410], R15 ;  /* 0x0004100f01007387 */ /* 0x0001e20000100800 */
[----:B-1----:R-:W-:Y:S01]  /*1a6b0*/  IMAD R18, R5, UR12, RZ ;  /* 0x0000000c05127c24 */ /* 0x002fe2000f8e02ff */
[----:B------:R-:W-:Y:S02]  /*1a6c0*/  SEL R4, R92, R3, !P5 ;  /* 0x000000035c047207 */ /* 0x000fe40006800000 */
[----:B0-----:R-:W-:Y:S02]  /*1a6d0*/  LEA.HI.X.SX32 R15, R17, R7, 0x1, P3 ;  /* 0x00000007110f7211 */ /* 0x001fe400018f0eff */
[----:B------:R-:W-:-:S03]  /*1a6e0*/  IADD3 R3, P3, PT, R6, R10, RZ ;  /* 0x0000000a06037210 */ /* 0x000fc60007f7e0ff */
[----:B------:R-:W-:Y:S01]  /*1a6f0*/  STL [R1+0x40c], R15 ;  /* 0x00040c0f01007387 */ /* 0x000fe20000100800 */
[----:B------:R-:W-:-:S03]  /*1a700*/  LEA.HI.X.SX32 R6, R6, R7, 0x1, P3 ;  /* 0x0000000706067211 */ /* 0x000fc600018f0eff */
[----:B------:R0:W-:Y:S01]  /*1a710*/  STL [R1+0x428], R3 ;  /* 0x0004280301007387 */ /* 0x0001e20000100800 */
[----:B------:R-:W-:-:S03]  /*1a720*/  IMAD R17, R4, UR12, RZ ;  /* 0x0000000c04117c24 */ /* 0x000fc6000f8e02ff */
[----:B------:R-:W-:Y:S01]  /*1a730*/  STL [R1+0x424], R6 ;  /* 0x0004240601007387 */ /* 0x000fe20000100800 */
[----:B0-----:R-:W-:-:S05]  /*1a740*/  IADD3 R3, P3, PT, R18, R10, RZ ;  /* 0x0000000a12037210 */ /* 0x001fca0007f7e0ff */
[----:B------:R0:W-:Y:S02]  /*1a750*/  STL [R1+0x430], R3 ;  /* 0x0004300301007387 */ /* 0x0001e40000100800 */
[----:B0-----:R-:W-:-:S05]  /*1a760*/  LEA.HI.X.SX32 R3, R18, R7, 0x1, P3 ;  /* 0x0000000712037211 */ /* 0x001fca00018f0eff */
[----:B------:R0:W-:Y:S01]  /*1a770*/  STL [R1+0x42c], R3 ;  /* 0x00042c0301007387 */ /* 0x0001e20000100800 */
[----:B--2---:R-:W-:-:S05]  /*1a780*/  SEL R5, R92, R16, !P5 ;  /* 0x000000105c057207 */ /* 0x004fca0006800000 */
[----:B------:R-:W-:Y:S01]  /*1a790*/  IMAD R6, R5, UR12, RZ ;  /* 0x0000000c05067c24 */ /* 0x000fe2000f8e02ff */
[----:B---3--:R-:W-:Y:S02]  /*1a7a0*/  SEL R4, R92, R2, !P5 ;  /* 0x000000025c047207 */ /* 0x008fe40006800000 */
[----:B------:R-:W-:-:S04]  /*1a7b0*/  IADD3 R2, P3, PT, R17, R10, RZ ;  /* 0x0000000a11027210 */ /* 0x000fc80007f7e0ff */
[----:B0-----:R-:W-:Y:S02]  /*1a7c0*/  LEA.HI.X.SX32 R3, R17, R7, 0x1, P3 ;  /* 0x0000000711037211 */ /* 0x001fe400018f0eff */
[----:B----4-:R-:W-:Y:S02]  /*1a7d0*/  SEL R5, R92, R8, !P5 ;  /* 0x000000085c057207 */ /* 0x010fe40006800000 */
[----:B------:R-:W2:Y:S04]  /*1a7e0*/  LDL.LU R8, [R1+0x46c] ;  /* 0x00046c0001087983 */ /* 0x000ea80000300800 */
[----:B------:R0:W-:Y:S04]  /*1a7f0*/  STL [R1+0x448], R2 ;  /* 0x0004480201007387 */ /* 0x0001e80000100800 */
[----:B------:R-:W-:Y:S01]  /*1a800*/  STL [R1+0x444], R3 ;  /* 0x0004440301007387 */ /* 0x000fe20000100800 */
[----:B0-----:R-:W-:-:S05]  /*1a810*/  IADD3 R2, P3, PT, R6, R10, RZ ;  /* 0x0000000a06027210 */ /* 0x001fca0007f7e0ff */
[----:B------:R0:W-:Y:S04]  /*1a820*/  STL [R1+0x450], R2 ;  /* 0x0004500201007387 */ /* 0x0001e80000100800 */
[----:B------:R-:W3:Y:S01]  /*1a830*/  LDL.LU R16, [R1+0x484] ;  /* 0x0004840001107983 */ /* 0x000ee20000300800 */
[----:B------:R-:W-:Y:S01]  /*1a840*/  IMAD R18, R4, UR12, RZ ;  /* 0x0000000c04127c24 */ /* 0x000fe2000f8e02ff */
[----:B0-----:R-:W-:Y:S02]  /*1a850*/  LEA.HI.X.SX32 R2, R6, R7, 0x1, P3 ;  /* 0x0000000706027211 */ /* 0x001fe400018f0eff */
[----:B------:R-:W-:Y:S01]  /*1a860*/  SEL R4, R92, R9, !P5 ;  /* 0x000000095c047207 */ /* 0x000fe20006800000 */
[----:B------:R-:W-:Y:S01]  /*1a870*/  IMAD R17, R5, UR12, RZ ;  /* 0x0000000c05117c24 */ /* 0x000fe2000f8e02ff */
[----:B------:R-:W-:Y:S01]  /*1a880*/  IADD3 R9, P3, PT, R18, R10, RZ ;  /* 0x0000000a12097210 */ /* 0x000fe20007f7e0ff */
[----:B------:R0:W-:Y:S04]  /*1a890*/  STL [R1+0x44c], R2 ;  /* 0x00044c0201007387 */ /* 0x0001e80000100800 */
[----:B------:R-:W4:Y:S04]  /*1a8a0*/  LDL.LU R87, [R1+0x48c] ;  /* 0x00048c0001577983 */ /* 0x000f280000300800 */
[----:B------:R-:W4:Y:S01]  /*1a8b0*/  LDL.LU R89, [R1+0x4a4] ;  /* 0x0004a40001597983 */ /* 0x000f220000300800 */
[----:B------:R-:W-:-:S03]  /*1a8c0*/  SEL R5, R92, R0, !P5 ;  /* 0x000000005c057207 */ /* 0x000fc60006800000 */
[----:B------:R-:W4:Y:S04]  /*1a8d0*/  LDL.LU R0, [R1+0x4ac] ;  /* 0x0004ac0001007983 */ /* 0x000f280000300800 */
        /* <DEDUP_REMOVED lines=17> */
[----:B0-----:R-:W-:-:S02]  /*1a9f0*/  LEA.HI.X.SX32 R2, R18, R7, 0x1, P3 ;  /* 0x0000000712027211 */ /* 0x001fc400018f0eff */
[----:B------:R-:W-:-:S05]  /*1aa00*/  IADD3 R15, P3, PT, R17, R10, RZ ;  /* 0x0000000a110f7210 */ /* 0x000fca0007f7e0ff */
[----:B------:R0:W-:Y:S01]  /*1aa10*/  STL [R1+0x470], R15 ;  /* 0x0004700f01007387 */ /* 0x0001e20000100800 */
[----:B------:R-:W-:Y:S02]  /*1aa20*/  IMAD R6, R4, UR12, RZ ;  /* 0x0000000c04067c24 */ /* 0x000fe4000f8e02ff */
[----:B------:R-:W-:Y:S01]  /*1aa30*/  IMAD R18, R5, UR12, RZ ;  /* 0x0000000c05127c24 */ /* 0x000fe2000f8e02ff */
[----:B------:R-:W-:Y:S01]  /*1aa40*/  STL [R1+0x464], R2 ;  /* 0x0004640201007387 */ /* 0x000fe20000100800 */
[----:B0-----:R-:W-:-:S05]  /*1aa50*/  LEA.HI.X.SX32 R15, R17, R7, 0x1, P3 ;  /* 0x00000007110f7211 */ /* 0x001fca00018f0eff */
[----:B------:R0:W-:Y:S01]  /*1aa60*/  STL [R1+0x46c], R15 ;  /* 0x00046c0f01007387 */ /* 0x0001e20000100800 */
[----:B--2---:R-:W-:Y:S02]  /*1aa70*/  SEL R4, R92, R8, !P5 ;  /* 0x000000085c047207 */ /* 0x004fe40006800000 */
[----:B------:R-:W-:-:S03]  /*1aa80*/  IADD3 R8, P3, PT, R6, R10, RZ ;  /* 0x0000000a06087210 */ /* 0x000fc60007f7e0ff */
[----:B------:R-:W-:Y:S01]  /*1aa90*/  IMAD R17, R4, UR12, RZ ;  /* 0x0000000c04117c24 */ /* 0x000fe2000f8e02ff */
[-C--:B------:R-:W-:Y:S02]  /*1aaa0*/  LEA.HI.X.SX32 R4, R6, R7.reuse, 0x1, P3 ;  /* 0x0000000706047211 */ /* 0x080fe400018f0eff */
[----:B------:R-:W-:Y:S02]  /*1aab0*/  IADD3 R6, P3, PT, R18, R10, RZ ;  /* 0x0000000a12067210 */ /* 0x000fe40007f7e0ff */
[----:B---3--:R-:W-:Y:S02]  /*1aac0*/  SEL R5, R92, R16, !P5 ;  /* 0x000000105c057207 */ /* 0x008fe40006800000 */
[----:B------:R-:W2:Y:S01]  /*1aad0*/  LDL.LU R16, [R1+0x4e4] ;  /* 0x0004e40001107983 */ /* 0x000ea20000300800 */
[----:B------:R-:W-:-:S03]  /*1aae0*/  LEA.HI.X.SX32 R18, R18, R7, 0x1, P3 ;  /* 0x0000000712127211 */ /* 0x000fc600018f0eff */
[----:B------:R-:W-:Y:S01]  /*1aaf0*/  STL [R1+0x488], R8 ;  /* 0x0004880801007387 */ /* 0x000fe20000100800 */
[----:B0-----:R-:W-:-:S03]  /*1ab00*/  IADD3 R15, P3, PT, R17, R10, RZ ;  /* 0x0000000a110f7210 */ /* 0x001fc60007f7e0ff */
[----:B------:R4:W-:Y:S04]  /*1ab10*/  STL [R1+0x484], R4 ;  /* 0x0004840401007387 */ /* 0x0009e80000100800 */
[----:B------:R-:W3:Y:S04]  /*1ab20*/  LDL.LU R86, [R1+0x4ec] ;  /* 0x0004ec0001567983 */ /* 0x000ee80000300800 */
[----:B------:R0:W-:Y:S01]  /*1ab30*/  STL [R1+0x490], R6 ;  /* 0x0004900601007387 */ /* 0x0001e20000100800 */
[----:B----4-:R-:W-:-:S03]  /*1ab40*/  SEL R4, R92, R87, !P5 ;  /* 0x000000575c047207 */ /* 0x010fc60006800000 */
[----:B------:R1:W-:Y:S01]  /*1ab50*/  STL [R1+0x48c], R18 ;  /* 0x00048c1201007387 */ /* 0x0003e20000100800 */
[----:B------:R-:W-:-:S03]  /*1ab60*/  LEA.HI.X.SX32 R17, R17, R7, 0x1, P3 ;  /* 0x0000000711117211 */ /* 0x000fc600018f0eff */
[----:B------:R-:W4:Y:S01]  /*1ab70*/  LDL.LU R87, [R1+0x504] ;  /* 0x0005040001577983 */ /* 0x000f220000300800 */
[----:B0-----:R-:W-:-:S03]  /*1ab80*/  IMAD R6, R5, UR12, RZ ;  /* 0x0000000c05067c24 */ /* 0x001fc6000f8e02ff */
[----:B------:R0:W-:Y:S01]  /*1ab90*/  STL [R1+0x4a8], R15 ;  /* 0x0004a80f01007387 */ /* 0x0001e20000100800 */
[----:B-1----:R-:W-:Y:S01]  /*1aba0*/  IMAD R18, R4, UR12, RZ ;  /* 0x0000000c04127c24 */ /* 0x002fe2000f8e02ff */
[----:B------:R-:W-:Y:S02]  /*1abb0*/  SEL R5, R92, R89, !P5 ;  /* 0x000000595c057207 */ /* 0x000fe40006800000 */
[----:B------:R1:W-:Y:S04]  /*1abc0*/  STL [R1+0x4a4], R17 ;  /* 0x0004a41101007387 */ /* 0x0003e80000100800 */
[----:B------:R-:W4:Y:S01]  /*1abd0*/  LDL.LU R89, [R1+0x50c] ;  /* 0x00050c0001597983 */ /* 0x000f220000300800 */
[----:B0-----:R-:W-:-:S04]  /*1abe0*/  IADD3 R15, P3, PT, R6, R10, RZ ;  /* 0x0000000a060f7210 */ /* 0x001fc80007f7e0ff */
[----:B------:R-:W-:Y:S02]  /*1abf0*/  LEA.HI.X.SX32 R6, R6, R7, 0x1, P3 ;  /* 0x0000000706067211 */ /* 0x000fe400018f0eff */
[----:B------:R-:W-:Y:S01]  /*1ac00*/  SEL R4, R92, R0, !P5 ;  /* 0x000000005c047207 */ /* 0x000fe20006800000 */
[----:B------:R-:W-:Y:S01]  /*1ac10*/  STL [R1+0x4b0], R15 ;  /* 0x0004b00f01007387 */ /* 0x000fe20000100800 */
[----:B------:R-:W-:-:S03]  /*1ac20*/  IADD3 R0, P3, PT, R18, R10, RZ ;  /* 0x0000000a12007210 */ /* 0x000fc60007f7e0ff */
[----:B------:R0:W-:Y:S01]  /*1ac30*/  STL [R1+0x4ac], R6 ;  /* 0x0004ac0601007387 */ /* 0x0001e20000100800 */
[----:B-1----:R-:W-:Y:S01]  /*1ac40*/  IMAD R17, R5, UR12, RZ ;  /* 0x0000000c05117c24 */ /* 0x002fe2000f8e02ff */
[----:B------:R-:W-:Y:S02]  /*1ac50*/  SEL R5, R92, R90, !P5 ;  /* 0x0000005a5c057207 */ /* 0x000fe40006800000 */
[----:B------:R-:W4:Y:S01]  /*1ac60*/  LDL.LU R90, [R1+0x524] ;  /* 0x00052400015a7983 */ /* 0x000f220000300800 */
[----:B0-----:R-:W-:Y:S01]  /*1ac70*/  IMAD R6, R4, UR12, RZ ;  /* 0x0000000c04067c24 */ /* 0x001fe2000f8e02ff */
[----:B------:R-:W-:Y:S02]  /*1ac80*/  LEA.HI.X.SX32 R4, R18, R7, 0x1, P3 ;  /* 0x0000000712047211 */ /* 0x000fe400018f0eff */
[----:B------:R-:W-:Y:S04]  /*1ac90*/  STL [R1+0x4c8], R0 ;  /* 0x0004c80001007387 */ /* 0x000fe80000100800 */
[----:B------:R0:W-:Y:S02]  /*1aca0*/  STL [R1+0x4c4], R4 ;  /* 0x0004c40401007387 */ /* 0x0001e40000100800 */
[----:B0-----:R-:W-:-:S02]  /*1acb0*/  SEL R4, R92, R3, !P5 ;  /* 0x000000035c047207 */ /* 0x001fc40006800000 */
[----:B------:R-:W4:Y:S01]  /*1acc0*/  LDL.LU R3, [R1+0x52c] ;  /* 0x00052c0001037983 */ /* 0x000f220000300800 */
[----:B------:R-:W-:-:S04]  /*1acd0*/  IADD3 R15, P3, PT, R17, R10, RZ ;  /* 0x0000000a110f7210 */ /* 0x000fc80007f7e0ff */
[----:B------:R-:W-:Y:S01]  /*1ace0*/  LEA.HI.X.SX32 R17, R17, R7, 0x1, P3 ;  /* 0x0000000711117211 */ /* 0x000fe200018f0eff */
[----:B------:R0:W-:Y:S01]  /*1acf0*/  STL [R1+0x4d0], R15 ;  /* 0x0004d00f01007387 */ /* 0x0001e20000100800 */
[----:B------:R-:W-:-:S03]  /*1ad00*/  IMAD R18, R5, UR12, RZ ;  /* 0x0000000c05127c24 */ /* 0x000fc6000f8e02ff */
[----:B------:R1:W-:Y:S01]  /*1ad10*/  STL [R1+0x4cc], R17 ;  /* 0x0004cc1101007387 */ /* 0x0003e20000100800 */
[----:B0-----:R-:W-:Y:S01]  /*1ad20*/  IADD3 R15, P3, PT, R6, R10, RZ ;  /* 0x0000000a060f7210 */ /* 0x001fe20007f7e0ff */
[----:B-1----:R-:W-:-:S04]  /*1ad30*/  IMAD R17, R4, UR12, RZ ;  /* 0x0000000c04117c24 */ /* 0x002fc8000f8e02ff */
[----:B------:R0:W-:Y:S01]  /*1ad40*/  STL [R1+0x4e8], R15 ;  /* 0x0004e80f01007387 */ /* 0x0001e20000100800 */
[-C--:B------:R-:W-:Y:S02]  /*1ad50*/  LEA.HI.X.SX32 R4, R6, R7.reuse, 0x1, P3 ;  /* 0x0000000706047211 */ /* 0x080fe400018f0eff */
[----:B------:R-:W-:Y:S02]  /*1ad60*/  IADD3 R91, P3, PT, R18, R10, RZ ;  /* 0x0000000a125b7210 */ /* 0x000fe40007f7e0ff */
[----:B--2---:R-:W-:Y:S02]  /*1ad70*/  SEL R5, R92, R16, !P5 ;  /* 0x000000105c057207 */ /* 0x004fe40006800000 */
[----:B------:R-:W2:Y:S03]  /*1ad80*/  LDL.LU R16, [R1+0x544] ;  /* 0x0005440001107983 */ /* 0x000ea60000300800 */
[----:B------:R-:W-:Y:S01]  /*1ad90*/  IMAD R6, R5, UR12, RZ ;  /* 0x0000000c05067c24 */ /* 0x000fe2000f8e02ff */
[----:B------:R3:W-:Y:S01]  /*1ada0*/  STL [R1+0x4e4], R4 ;  /* 0x0004e40401007387 */ /* 0x0007e20000100800 */
[----:B------:R-:W-:-:S03]  /*1adb0*/  LEA.HI.X.SX32 R5, R18, R7, 0x1, P3 ;  /* 0x0000000712057211 */ /* 0x000fc600018f0eff */
[----:B------:R-:W2:Y:S01]  /*1adc0*/  LDL.LU R83, [R1+0x54c] ;  /* 0x00054c0001537983 */ /* 0x000ea20000300800 */
[----:B0-----:R-:W-:-:S03]  /*1add0*/  IADD3 R15, P3, PT, R17, R10, RZ ;  /* 0x0000000a110f7210 */ /* 0x001fc60007f7e0ff */
[----:B------:R-:W-:Y:S01]  /*1ade0*/  STL [R1+0x4f0], R91 ;  /* 0x0004f05b01007387 */ /* 0x000fe20000100800 */
[----:B------:R-:W-:-:S03]  /*1adf0*/  LEA.HI.X.SX32 R17, R17, R7, 0x1, P3 ;  /* 0x0000000711117211 */ /* 0x000fc600018f0eff */
[----:B------:R4:W-:Y:S01]  /*1ae00*/  STL [R1+0x4ec], R5 ;  /* 0x0004ec0501007387 */ /* 0x0009e20000100800 */
[----:B---3--:R-:W-:-:S03]  /*1ae10*/  SEL R4, R92, R86, !P5 ;  /* 0x000000565c047207 */ /* 0x008fc60006800000 */
[----:B------:R-:W3:Y:S04]  /*1ae20*/  LDL.LU R85, [R1+0x564] ;  /* 0x0005640001557983 */ /* 0x000ee80000300800 */
[----:B------:R0:W-:Y:S01]  /*1ae30*/  STL [R1+0x508], R15 ;  /* 0x0005080f01007387 */ /* 0x0001e20000100800 */
[----:B----4-:R-:W-:-:S03]  /*1ae40*/  SEL R5, R92, R87, !P5 ;  /* 0x000000575c057207 */ /* 0x010fc60006800000 */
[----:B------:R1:W-:Y:S01]  /*1ae50*/  STL [R1+0x504], R17 ;  /* 0x0005041101007387 */ /* 0x0003e20000100800 */
[----:B------:R-:W-:-:S03]  /*1ae60*/  IMAD R18, R4, UR12, RZ ;  /* 0x0000000c04127c24 */ /* 0x000fc6000f8e02ff */
[----:B------:R-:W4:Y:S01]  /*1ae70*/  LDL.LU R86, [R1+0x56c] ;  /* 0x00056c0001567983 */ /* 0x000f220000300800 */
[-C--:B0-----:R-:W-:Y:S02]  /*1ae80*/  IADD3 R15, P3, PT, R6, R10.reuse, RZ ;  /* 0x0000000a060f7210 */ /* 0x081fe40007f7e0ff */
[----:B------:R-:W-:Y:S01]  /*1ae90*/  SEL R4, R92, R89, !P5 ;  /* 0x000000595c047207 */ /* 0x000fe20006800000 */
[----:B-1----:R-:W-:Y:S02]  /*1aea0*/  IMAD R17, R5, UR12, RZ ;  /* 0x0000000c05117c24 */ /* 0x002fe4000f8e02ff */
[----:B------:R0:W-:Y:S01]  /*1aeb0*/  STL [R1+0x510], R15 ;  /* 0x0005100f01007387 */ /* 0x0001e20000100800 */
[----:B------:R-:W-:Y:S02]  /*1aec0*/  LEA.HI.X.SX32 R5, R6, R7, 0x1, P3 ;  /* 0x0000000706057211 */ /* 0x000fe400018f0eff */
[----:B------:R-:W-:Y:S01]  /*1aed0*/  IADD3 R88, P3, PT, R18, R10, RZ ;  /* 0x0000000a12587210 */ /* 0x000fe20007f7e0ff */
[----:B------:R-:W4:Y:S01]  /*1aee0*/  LDL.LU R87, [R1+0x584] ;  /* 0x0005840001577983 */ /* 0x000f220000300800 */
[----:B------:R-:W-:-:S02]  /*1aef0*/  IMAD R6, R4, UR12, RZ ;  /* 0x0000000c04067c24 */ /* 0x000fc4000f8e02ff */
[----:B------:R-:W-:Y:S01]  /*1af00*/  LEA.HI.X.SX32 R4, R18, R7, 0x1, P3 ;  /* 0x0000000712047211 */ /* 0x000fe200018f0eff */
[----:B------:R1:W-:Y:S01]  /*1af10*/  STL [R1+0x50c], R5 ;  /* 0x00050c0501007387 */ /* 0x0003e20000100800 */
[----:B0-----:R-:W-:-:S03]  /*1af20*/  IADD3 R15, P3, PT, R17, R10, RZ ;  /* 0x0000000a110f7210 */ /* 0x001fc60007f7e0ff */
[----:B------:R-:W4:Y:S04]  /*1af30*/  LDL.LU R89, [R1+0x58c] ;  /* 0x00058c0001597983 */ /* 0x000f280000300800 */
[----:B------:R-:W-:Y:S01]  /*1af40*/  STL [R1+0x528], R88 ;  /* 0x0005285801007387 */ /* 0x000fe20000100800 */
[----:B-1----:R-:W-:-:S03]  /*1af50*/  SEL R5, R92, R90, !P5 ;  /* 0x0000005a5c057207 */ /* 0x002fc60006800000 */
[----:B------:R0:W-:Y:S04]  /*1af60*/  STL [R1+0x524], R4 ;  /* 0x0005240401007387 */ /* 0x0001e80000100800 */
[----:B------:R-:W4:Y:S04]  /*1af70*/  LDL.LU R90, [R1+0x5a4] ;  /* 0x0005a400015a7983 */ /* 0x000f280000300800 */
[----:B------:R1:W-:Y:S01]  /*1af80*/  STL [R1+0x530], R15 ;  /* 0x0005300f01007387 */ /* 0x0003e20000100800 */
[----:B0-----:R-:W-:-:S03]  /*1af90*/  SEL R4, R92, R3, !P5 ;  /* 0x000000035c047207 */ /* 0x001fc60006800000 */
[----:B------:R-:W4:Y:S01]  /*1afa0*/  LDL.LU R3, [R1+0x5ac] ;  /* 0x0005ac0001037983 */ /* 0x000f220000300800 */
[----:B------:R-:W-:Y:S01]  /*1afb0*/  IMAD R18, R5, UR12, RZ ;  /* 0x0000000c05127c24 */ /* 0x000fe2000f8e02ff */
[-C--:B------:R-:W-:Y:S02]  /*1afc0*/  LEA.HI.X.SX32 R5, R17, R7.reuse, 0x1, P3 ;  /* 0x0000000711057211 */ /* 0x080fe400018f0eff */
[-C--:B------:R-:W-:Y:S01]  /*1afd0*/  IADD3 R84, P3, PT, R6, R10.reuse, RZ ;  /* 0x0000000a06547210 */ /* 0x080fe20007f7e0ff */
[----:B------:R-:W-:Y:S02]  /*1afe0*/  IMAD R17, R4, UR12, RZ ;  /* 0x0000000c04117c24 */ /* 0x000fe4000f8e02ff */
[----:B------:R2:W-:Y:S01]  /*1aff0*/  STL [R1+0x52c], R5 ;  /* 0x00052c0501007387 */ /* 0x0005e20000100800 */
[----:B------:R-:W-:Y:S02]  /*1b000*/  LEA.HI.X.SX32 R4, R6, R7, 0x1, P3 ;  /* 0x0000000706047211 */ /* 0x000fe400018f0eff */
[----:B-1----:R-:W-:-:S04]  /*1b010*/  IADD3 R15, P3, PT, R18, R10, RZ ;  /* 0x0000000a120f7210 */ /* 0x002fc80007f7e0ff */
[----:B------:R-:W-:Y:S02]  /*1b020*/  LEA.HI.X.SX32 R18, R18, R7, 0x1, P3 ;  /* 0x0000000712127211 */ /* 0x000fe400018f0eff */
[----:B--2---:R-:W-:Y:S02]  /*1b030*/  SEL R5, R92, R16, !P5 ;  /* 0x000000105c057207 */ /* 0x004fe40006800000 */
[----:B------:R-:W2:Y:S04]  /*1b040*/  LDL.LU R16, [R1+0x5c4] ;  /* 0x0005c40001107983 */ /* 0x000ea80000300800 */
[----:B------:R-:W-:Y:S01]  /*1b050*/  STL [R1+0x548], R84 ;  /* 0x0005485401007387 */ /* 0x000fe20000100800 */
[----:B------:R-:W-:-:S03]  /*1b060*/  IMAD R6, R5, UR12, RZ ;  /* 0x0000000c05067c24 */ /* 0x000fc6000f8e02ff */
[----:B------:R0:W-:Y:S04]  /*1b070*/  STL [R1+0x544], R4 ;  /* 0x0005440401007387 */ /* 0x0001e80000100800 */
[----:B------:R1:W-:Y:S04]  /*1b080*/  STL [R1+0x550], R15 ;  /* 0x0005500f01007387 */ /* 0x0003e80000100800 */
[----:B------:R3:W-:Y:S01]  /*1b090*/  STL [R1+0x54c], R18 ;  /* 0x00054c1201007387 */ /* 0x0007e20000100800 */
[----:B0-----:R-:W-:Y:S02]  /*1b0a0*/  SEL R4, R92, R83, !P5 ;  /* 0x000000535c047207 */ /* 0x001fe40006800000 */
[----:B-1----:R-:W-:-:S04]  /*1b0b0*/  IADD3 R15, P3, PT, R17, R10, RZ ;  /* 0x0000000a110f7210 */ /* 0x002fc80007f7e0ff */
[----:B------:R-:W-:Y:S01]  /*1b0c0*/  LEA.HI.X.SX32 R17, R17, R7, 0x1, P3 ;  /* 0x0000000711117211 */ /* 0x000fe200018f0eff */
[----:B------:R0:W-:Y:S01]  /*1b0d0*/  STL [R1+0x568], R15 ;  /* 0x0005680f01007387 */ /* 0x0001e20000100800 */
[----:B---3--:R-:W-:Y:S01]  /*1b0e0*/  IMAD R18, R4, UR12, RZ ;  /* 0x0000000c04127c24 */ /* 0x008fe2000f8e02ff */
[----:B------:R-:W-:Y:S02]  /*1b0f0*/  SEL R5, R92, R85, !P5 ;  /* 0x000000555c057207 */ /* 0x000fe40006800000 */
[----:B------:R1:W-:Y:S01]  /*1b100*/  STL [R1+0x564], R17 ;  /* 0x0005641101007387 */ /* 0x0003e20000100800 */
[----:B0-----:R-:W-:-:S04]  /*1b110*/  IADD3 R15, P3, PT, R6, R10, RZ ;  /* 0x0000000a060f7210 */ /* 0x001fc80007f7e0ff */
[----:B------:R-:W-:Y:S01]  /*1b120*/  LEA.HI.X.SX32 R6, R6, R7, 0x1, P3 ;  /* 0x0000000706067211 */ /* 0x000fe200018f0eff */
[----:B------:R0:W-:Y:S01]  /*1b130*/  STL [R1+0x570], R15 ;  /* 0x0005700f01007387 */ /* 0x0001e20000100800 */
[----:B-1----:R-:W-:Y:S01]  /*1b140*/  IMAD R17, R5, UR12, RZ ;  /* 0x0000000c05117c24 */ /* 0x002fe2000f8e02ff */
[----:B----4-:R-:W-:Y:S02]  /*1b150*/  SEL R4, R92, R86, !P5 ;  /* 0x000000565c047207 */ /* 0x010fe40006800000 */
[----:B------:R1:W-:Y:S01]  /*1b160*/  STL [R1+0x56c], R6 ;  /* 0x00056c0601007387 */ /* 0x0003e20000100800 */
[----:B0-----:R-:W-:-:S04]  /*1b170*/  IADD3 R15, P3, PT, R18, R10, RZ ;  /* 0x0000000a120f7210 */ /* 0x001fc80007f7e0ff */
[----:B------:R-:W-:Y:S01]  /*1b180*/  LEA.HI.X.SX32 R18, R18, R7, 0x1, P3 ;  /* 0x0000000712127211 */ /* 0x000fe200018f0eff */
[----:B------:R0:W-:Y:S01]  /*1b190*/  STL [R1+0x588], R15 ;  /* 0x0005880f01007387 */ /* 0x0001e20000100800 */
[----:B-1----:R-:W-:Y:S01]  /*1b1a0*/  IMAD R6, R4, UR12, RZ ;  /* 0x0000000c04067c24 */ /* 0x002fe2000f8e02ff */
[----:B------:R-:W-:Y:S02]  /*1b1b0*/  SEL R5, R92, R87, !P5 ;  /* 0x000000575c057207 */ /* 0x000fe40006800000 */
        /* <DEDUP_REMOVED lines=11> */
[----:B0-----:R-:W-:Y:S02]  /*1b270*/  IADD3 R15, P3, PT, R18, R10, RZ ;  /* 0x0000000a120f7210 */ /* 0x001fe40007f7e0ff */
[----:B------:R-:W-:Y:S04]  /*1b280*/  STL [R1+0x5a4], R6 ;  /* 0x0005a40601007387 */ /* 0x000fe80000100800 */
[----:B------:R-:W-:Y:S01]  /*1b290*/  STL [R1+0x5b0], R15 ;  /* 0x0005b00f01007387 */ /* 0x000fe20000100800 */
[----:B------:R-:W-:-:S02]  /*1b2a0*/  SEL R4, R92, R3, !P5 ;  /* 0x000000035c047207 */ /* 0x000fc40006800000 */
[----:B------:R-:W-:-:S05]  /*1b2b0*/  LEA.HI.X.SX32 R3, R18, R7, 0x1, P3 ;  /* 0x0000000712037211 */ /* 0x000fca00018f0eff */
[----:B------:R0:W-:Y:S04]  /*1b2c0*/  STL [R1+0x5ac], R3 ;  /* 0x0005ac0301007387 */ /* 0x0001e80000100800 */
[----:B------:R-:W3:Y:S04]  /*1b2d0*/  LDL.LU R75, [R1+0x800] ;  /* 0x00080000014b7983 */ /* 0x000ee80000300800 */
[----:B0-----:R-:W4:Y:S01]  /*1b2e0*/  LDL.LU R3, [R1+0x7fc] ;  /* 0x0007fc0001037983 */ /* 0x001f220000300800 */
[C---:B------:R-:W-:Y:S01]  /*1b2f0*/  IADD3 R68, P3, PT, R17.reuse, R10, RZ ;  /* 0x0000000a11447210 */ /* 0x040fe20007f7e0ff */
[----:B------:R-:W0:Y:S03]  /*1b300*/  S2R R85, SR_TID.X ;  /* 0x0000000000557919 */ /* 0x000e260000002100 */
[----:B------:R-:W-:-:S02]  /*1b310*/  LEA.HI.X.SX32 R15, R17, R7, 0x1, P3 ;  /* 0x00000007110f7211 */ /* 0x000fc400018f0eff */
[----:B------:R-:W-:-:S03]  /*1b320*/  SEL R5, R92, R90, !P5 ;  /* 0x0000005a5c057207 */ /* 0x000fc60006800000 */
[----:B------:R1:W-:Y:S02]  /*1b330*/  STL [R1+0x5c4], R15 ;  /* 0x0005c40f01007387 */ /* 0x0003e40000100800 */
[----:B------:R-:W-:Y:S02]  /*1b340*/  IMAD R6, R5, UR12, RZ ;  /* 0x0000000c05067c24 */ /* 0x000fe4000f8e02ff */
[----:B------:R-:W4:Y:S01]  /*1b350*/  LDL.LU R90, [R1+0x7e8] ;  /* 0x0007e800015a7983 */ /* 0x000f220000300800 */
[----:B------:R-:W-:Y:S02]  /*1b360*/  IMAD R4, R4, UR12, RZ ;  /* 0x0000000c04047c24 */ /* 0x000fe4000f8e02ff */
[----:B------:R-:W-:Y:S01]  /*1b370*/  IADD3 R66, P3, PT, R6, R10, RZ ;  /* 0x0000000a06427210 */ /* 0x000fe20007f7e0ff */
[----:B------:R-:W4:Y:S01]  /*1b380*/  LDL.LU R76, [R1+0x7e4] ;  /* 0x0007e400014c7983 */ /* 0x000f220000300800 */
[----:B------:R-:W-:-:S04]  /*1b390*/  @!UP1 UIADD3 UR4, UPT, UPT, -UR6, 0x100000, URZ ;  /* 0x0010000006049890 */ /* 0x000fc8000fffe1ff */
[----:B------:R-:W-:Y:S02]  /*1b3a0*/  @!UP1 USHF.L.U32 UR5, UR4, 0xb, URZ ;  /* 0x0000000b04059899 */ /* 0x000fe400080006ff */
[----:B------:R-:W-:Y:S01]  /*1b3b0*/  @!UP1 USHF.L.U32 UR4, UR4, 0x1, URZ ;  /* 0x0000000104049899 */ /* 0x000fe200080006ff */
[----:B------:R-:W4:Y:S01]  /*1b3c0*/  LDL.LU R77, [R1+0x7e0] ;  /* 0x0007e000014d7983 */ /* 0x000f220000300800 */
[----:B-1----:R-:W-:Y:S01]  /*1b3d0*/  LEA.HI.X.SX32 R15, R6, R7, 0x1, P3 ;  /* 0x00000007060f7211 */ /* 0x002fe200018f0eff */
[----:B------:R-:W1:Y:S02]  /*1b3e0*/  LDCU UR6, c[0x0][0x3b0] ;  /* 0x00007600ff0677ac */ /* 0x000e640008000800 */
[----:B------:R-:W4:Y:S01]  /*1b3f0*/  LDL.LU R79, [R1+0x7dc] ;  /* 0x0007dc00014f7983 */ /* 0x000f220000300800 */
[----:B------:R-:W-:-:S03]  /*1b400*/  IADD3 R69, P3, PT, R4, R10, RZ ;  /* 0x0000000a04457210 */ /* 0x000fc60007f7e0ff */
[----:B------:R-:W4:Y:S04]  /*1b410*/  LDL.LU R80, [R1+0x7c8] ;  /* 0x0007c80001507983 */ /* 0x000f280000300800 */
[----:B------:R-:W4:Y:S01]  /*1b420*/  LDL.LU R81, [R1+0x7c4] ;  /* 0x0007c40001517983 */ /* 0x000f220000300800 */
[----:B------:R-:W-:-:S03]  /*1b430*/  LEA.HI.X.SX32 R74, R4, R7, 0x1, P3 ;  /* 0x00000007044a7211 */ /* 0x000fc600018f0eff */
[----:B------:R-:W4:Y:S04]  /*1b440*/  LDL.LU R82, [R1+0x7c0] ;  /* 0x0007c00001527983 */ /* 0x000f280000300800 */
[----:B------:R-:W4:Y:S01]  /*1b450*/  LDL.LU R87, [R1+0x7bc] ;  /* 0x0007bc0001577983 */ /* 0x000f220000300800 */
[----:B------:R-:W-:-:S03]  /*1b460*/  VOTEU.ALL UP1, P1 ;  /* 0x0000000000ff7886 */ /* 0x000fc60000820000 */
[----:B------:R-:W4:Y:S01]  /*1b470*/  LDL.LU R89, [R1+0x7a8] ;  /* 0x0007a80001597983 */ /* 0x000f220000300800 */
[----:B0-----:R-:W-:Y:S01]  /*1b480*/  LOP3.LUT R85, R85, 0x7f, RZ, 0xc0, !PT ;  /* 0x0000007f55557812 */ /* 0x001fe200078ec0ff */
[----:B------:R0:W0:Y:S02]  /*1b490*/  @!UP1 SYNCS.EXCH.64 URZ, [UR9+0x14008], UR4 ;  /* 0x0140080409ff95b2 */ /* 0x0000240008000100 */
[----:B------:R-:W4:Y:S04]  /*1b4a0*/  LDL.LU R83, [R1+0x7a4] ;  /* 0x0007a40001537983 */ /* 0x000f280000300800 */
[----:B------:R-:W4:Y:S04]  /*1b4b0*/  LDL.LU R86, [R1+0x7a0] ;  /* 0x0007a00001567983 */ /* 0x000f280000300800 */
[----:B------:R-:W-:Y:S01]  /*1b4c0*/  STL [R1+0x5c8], R68 ;  /* 0x0005c84401007387 */ /* 0x000fe20000100800 */
[----:B--2---:R-:W-:Y:S01]  /*1b4d0*/  SEL R5, R92, R16, !P5 ;  /* 0x000000105c057207 */ /* 0x004fe20006800000 */
[----:B------:R-:W-:Y:S01]  /*1b4e0*/  VIADD R4, R12, 0x1be ;  /* 0x000001be0c047836 */ /* 0x000fe20000000000 */
[----:B------:R-:W-:Y:S01]  /*1b4f0*/  LOP3.LUT R78, R14, 0x1c4, RZ, 0xfc, !PT ;  /* 0x000001c40e4e7812 */ /* 0x000fe200078efcff */
[----:B0-----:R-:W0:Y:S02]  /*1b500*/  LDCU UR4, c[0x0][0x3b0] ;  /* 0x00007600ff0477ac */ /* 0x001e240008000800 */
[----:B------:R-:W-:Y:S01]  /*1b510*/  IMAD R5, R5, UR12, RZ ;  /* 0x0000000c05057c24 */ /* 0x000fe2000f8e02ff */
[----:B------:R-:W-:Y:S01]  /*1b520*/  STL [R1+0x5d0], R66 ;  /* 0x0005d04201007387 */ /* 0x000fe20000100800 */
[----:B------:R-:W-:Y:S01]  /*1b530*/  LOP3.LUT R6, R85, 0x30, RZ, 0x3c, !PT ;  /* 0x0000003055067812 */ /* 0x000fe200078e3cff */
[----:B------:R-:W2:Y:S02]  /*1b540*/  LDCU UR5, c[0x0][0x3b0] ;  /* 0x00007600ff0577ac */ /* 0x000ea40008000800 */
[C---:B------:R-:W-:Y:S01]  /*1b550*/  IADD3 R16, P3, PT, R5.reuse, R10, RZ ;  /* 0x0000000a05107210 */ /* 0x040fe20007f7e0ff */
[----:B------:R-:W-:Y:S03]  /*1b560*/  STL [R1+0x5cc], R15 ;  /* 0x0005cc0f01007387 */ /* 0x000fe60000100800 */
[----:B------:R-:W-:Y:S01]  /*1b570*/  LEA.HI.X.SX32 R93, R5, R7, 0x1, P3 ;  /* 0x00000007055d7211 */ /* 0x000fe200018f0eff */
[----:B------:R-:W-:Y:S04]  /*1b580*/  STL [R1+0x5e8], R69 ;  /* 0x0005e84501007387 */ /* 0x000fe80000100800 */
[----:B------:R-:W-:Y:S04]  /*1b590*/  STL [R1+0x5e4], R74 ;  /* 0x0005e44a01007387 */ /* 0x000fe80000100800 */
[----:B------:R-:W-:Y:S04]  /*1b5a0*/  STL [R1+0x5f0], R16 ;  /* 0x0005f01001007387 */ /* 0x000fe80000100800 */
[----:B------:R-:W-:Y:S04]  /*1b5b0*/  STL [R1+0x5ec], R93 ;  /* 0x0005ec5d01007387 */ /* 0x000fe80000100800 */
[----:B---3--:R-:W-:Y:S04]  /*1b5c0*/  STS.U8 [R85+UR9+0x10000], R75 ;  /* 0x0100004b55007988 */ /* 0x008fe80008000009 */
[----:B----4-:R3:W-:Y:S04]  /*1b5d0*/  STS.U8 [R85+UR9+0x10400], R3 ;  /* 0x0104000355007988 */ /* 0x0107e80008000009 */
[----:B---3--:R-:W3:Y:S01]  /*1b5e0*/  LDL.LU R3, [R1+0x79c] ;  /* 0x00079c0001037983 */ /* 0x008ee20000300800 */
[----:B------:R-:W-:-:S02]  /*1b5f0*/  IABS R17, R4 ;  /* 0x0000000400117213 */ /* 0x000fc40000000000 */
[----:B------:R-:W-:Y:S01]  /*1b600*/  ISETP.GE.AND P3, PT, R4, RZ, PT ;  /* 0x000000ff0400720c */ /* 0x000fe20003f66270 */
[----:B------:R4:W-:Y:S02]  /*1b610*/  STS.U8 [R85+UR9+0x10800], R90 ;  /* 0x0108005a55007988 */ /* 0x0009e40008000009 */
[----:B------:R-:W-:-:S04]  /*1b620*/  IMAD.HI.U32 R4, R13, R17, RZ ;  /* 0x000000110d047227 */ /* 0x000fc800078e00ff */
[----:B------:R-:W-:Y:S01]  /*1b630*/  IMAD.MOV R4, RZ, RZ, -R4 ;  /* 0x000000ffff047224 */ /* 0x000fe200078e0a04 */
[----:B----4-:R-:W4:Y:S03]  /*1b640*/  LDL.LU R90, [R1+0x788] ;  /* 0x00078800015a7983 */ /* 0x010f260000300800 */
[----:B------:R-:W-:Y:S01]  /*1b650*/  IMAD R17, R11, R4, R17 ;  /* 0x000000040b117224 */ /* 0x000fe200078e0211 */
[----:B------:R-:W-:Y:S01]  /*1b660*/  LOP3.LUT R4, R85, 0x10, RZ, 0x3c, !PT ;  /* 0x0000001055047812 */ /* 0x000fe200078e3cff */
[----:B------:R-:W-:Y:S04]  /*1b670*/  STS.U8 [R85+UR9+0x10c00], R76 ;  /* 0x010c004c55007988 */ /* 0x000fe80008000009 */
[----:B------:R-:W-:Y:S04]  /*1b680*/  STS.U8 [R85+UR9+0x11000], R77 ;  /* 0x0110004d55007988 */ /* 0x000fe80008000009 */
[----:B------:R-:W-:Y:S04]  /*1b690*/  STS.U8 [R85+UR9+0x11400], R79 ;  /* 0x0114004f55007988 */ /* 0x000fe80008000009 */
[----:B------:R-:W2:Y:S04]  /*1b6a0*/  LDL.LU R51, [R1+0x784] ;  /* 0x0007840001337983 */ /* 0x000ea80000300800 */
[----:B------:R-:W-:Y:S04]  /*1b6b0*/  STS.U8 [R85+UR9+0x11800], R80 ;  /* 0x0118005055007988 */ /* 0x000fe80008000009 */
[----:B------:R-:W2:Y:S04]  /*1b6c0*/  LDL.LU R52, [R1+0x780] ;  /* 0x0007800001347983 */ /* 0x000ea80000300800 */
[----:B------:R-:W-:Y:S04]  /*1b6d0*/  STS.U8 [R85+UR9+0x11c00], R81 ;  /* 0x011c005155007988 */ /* 0x000fe80008000009 */
[----:B------:R-:W2:Y:S04]  /*1b6e0*/  LDL.LU R53, [R1+0x77c] ;  /* 0x00077c0001357983 */ /* 0x000ea80000300800 */
[----:B------:R0:W-:Y:S04]  /*1b6f0*/  STS.U8 [R4+UR9+0x10480], R87 ;  /* 0x0104805704007988 */ /* 0x0001e80008000009 */
[----:B------:R-:W2:Y:S04]  /*1b700*/  LDL.LU R62, [R1+0x768] ;  /* 0x00076800013e7983 */ /* 0x000ea80000300800 */
[----:B0-----:R-:W2:Y:S04]  /*1b710*/  LDL.LU R87, [R1+0x764] ;  /* 0x0007640001577983 */ /* 0x001ea80000300800 */
[----:B------:R-:W2:Y:S04]  /*1b720*/  LDL.LU R63, [R1+0x760] ;  /* 0x00076000013f7983 */ /* 0x000ea80000300800 */
[----:B------:R-:W2:Y:S04]  /*1b730*/  LDL.LU R64, [R1+0x75c] ;  /* 0x00075c0001407983 */ /* 0x000ea80000300800 */
[----:B------:R0:W-:Y:S04]  /*1b740*/  STS.U8 [R4+UR9+0x10880], R89 ;  /* 0x0108805904007988 */ /* 0x0001e80008000009 */
[----:B------:R-:W2:Y:S04]  /*1b750*/  LDL.LU R65, [R1+0x748] ;  /* 0x0007480001417983 */ /* 0x000ea80000300800 */
[----:B0-----:R-:W2:Y:S04]  /*1b760*/  LDL.LU R89, [R1+0x744] ;  /* 0x0007440001597983 */ /* 0x001ea80000300800 */
[----:B------:R-:W2:Y:S04]  /*1b770*/  LDL.LU R67, [R1+0x740] ;  /* 0x0007400001437983 */ /* 0x000ea80000300800 */
[----:B------:R-:W2:Y:S04]  /*1b780*/  LDL.LU R70, [R1+0x73c] ;  /* 0x00073c0001467983 */ /* 0x000ea80000300800 */
[----:B------:R-:W2:Y:S04]  /*1b790*/  LDL.LU R71, [R1+0x728] ;  /* 0x0007280001477983 */ /* 0x000ea80000300800 */
[----:B------:R-:W2:Y:S04]  /*1b7a0*/  LDL.LU R72, [R1+0x724] ;  /* 0x0007240001487983 */ /* 0x000ea80000300800 */
[----:B------:R-:W2:Y:S04]  /*1b7b0*/  LDL.LU R73, [R1+0x720] ;  /* 0x0007200001497983 */ /* 0x000ea80000300800 */
[----:B------:R-:W2:Y:S04]  /*1b7c0*/  LDL.LU R75, [R1+0x71c] ;  /* 0x00071c00014b7983 */ /* 0x000ea80000300800 */
[----:B------:R-:W2:Y:S04]  /*1b7d0*/  LDL.LU R76, [R1+0x708] ;  /* 0x00070800014c7983 */ /* 0x000ea80000300800 */
[----:B------:R-:W2:Y:S04]  /*1b7e0*/  LDL.LU R77, [R1+0x704] ;  /* 0x00070400014d7983 */ /* 0x000ea80000300800 */
[----:B---3--:R0:W-:Y:S04]  /*1b7f0*/  STS.U8 [R4+UR9+0x11480], R3 ;  /* 0x0114800304007988 */ /* 0x0081e80008000009 */
[----:B0-----:R-:W3:Y:S04]  /*1b800*/  LDL.LU R3, [R1+0x700] ;  /* 0x0007000001037983 */ /* 0x001ee80000300800 */
[----:B------:R-:W3:Y:S04]  /*1b810*/  LDL.LU R79, [R1+0x6fc] ;  /* 0x0006fc00014f7983 */ /* 0x000ee80000300800 */
[----:B------:R-:W3:Y:S04]  /*1b820*/  LDL.LU R80, [R1+0x6e8] ;  /* 0x0006e80001507983 */ /* 0x000ee80000300800 */
[----:B------:R0:W-:Y:S04]  /*1b830*/  STS.U8 [R4+UR9+0x10080], R82 ;  /* 0x0100805204007988 */ /* 0x0001e80008000009 */
[----:B------:R-:W3:Y:S04]  /*1b840*/  LDL.LU R81, [R1+0x6e4] ;  /* 0x0006e40001517983 */ /* 0x000ee80000300800 */
[----:B------:R1:W-:Y:S04]  /*1b850*/  STS.U8 [R4+UR9+0x10c80], R83 ;  /* 0x010c805304007988 */ /* 0x0003e80008000009 */
[----:B0-----:R-:W3:Y:S04]  /*1b860*/  LDL.LU R82, [R1+0x6e0] ;  /* 0x0006e00001527983 */ /* 0x001ee80000300800 */
[----:B------:R0:W-:Y:S04]  /*1b870*/  STS.U8 [R4+UR9+0x11080], R86 ;  /* 0x0110805604007988 */ /* 0x0001e80008000009 */
[----:B-1----:R-:W3:Y:S04]  /*1b880*/  LDL.LU R83, [R1+0x6dc] ;  /* 0x0006dc0001537983 */ /* 0x002ee80000300800 */
[----:B----4-:R1:W-:Y:S04]  /*1b890*/  STS.U8 [R4+UR9+0x11880], R90 ;  /* 0x0118805a04007988 */ /* 0x0103e80008000009 */
[----:B0-----:R-:W4:Y:S01]  /*1b8a0*/  LDL.LU R86, [R1+0x6c8] ;  /* 0x0006c80001567983 */ /* 0x001f220000300800 */
[----:B------:R-:W-:-:S03]  /*1b8b0*/  IABS R18, R78 ;  /* 0x0000004e00127213 */ /* 0x000fc60000000000 */
[----:B-1----:R-:W4:Y:S02]  /*1b8c0*/  LDL.LU R90, [R1+0x6c4] ;  /* 0x0006c400015a7983 */ /* 0x002f240000300800 */
[----:B------:R-:W-:-:S04]  /*1b8d0*/  IMAD.HI.U32 R5, R13, R18, RZ ;  /* 0x000000120d057227 */ /* 0x000fc800078e00ff */
[----:B------:R-:W-:Y:S01]  /*1b8e0*/  IMAD.MOV R5, RZ, RZ, -R5 ;  /* 0x000000ffff057224 */ /* 0x000fe200078e0a05 */
[----:B--2---:R0:W-:Y:S03]  /*1b8f0*/  STS.U8 [R4+UR9+0x11c80], R51 ;  /* 0x011c803304007988 */ /* 0x0041e60008000009 */
[----:B------:R-:W-:Y:S01]  /*1b900*/  IMAD R18, R11, R5, R18 ;  /* 0x000000050b127224 */ /* 0x000fe200078e0212 */
[C---:B------:R-:W-:Y:S02]  /*1b910*/  LOP3.LUT R5, R85.reuse, 0x20, RZ, 0x3c, !PT ;  /* 0x0000002055057812 */ /* 0x040fe400078e3cff */
[----:B0-----:R-:W-:-:S03]  /*1b920*/  LOP3.LUT R4, R85, 0x40, RZ, 0x3c, !PT ;  /* 0x0000004055047812 */ /* 0x001fc600078e3cff */
[----:B------:R-:W-:Y:S04]  /*1b930*/  STS.U8 [R5+UR9+0x10100], R52 ;  /* 0x0101003405007988 */ /* 0x000fe80008000009 */
[----:B------:R-:W-:Y:S04]  /*1b940*/  STS.U8 [R5+UR9+0x10500], R53 ;  /* 0x0105003505007988 */ /* 0x000fe80008000009 */
[----:B------:R-:W-:Y:S04]  /*1b950*/  STS.U8 [R5+UR9+0x10900], R62 ;  /* 0x0109003e05007988 */ /* 0x000fe80008000009 */
[----:B------:R0:W-:Y:S04]  /*1b960*/  STS.U8 [R5+UR9+0x10d00], R87 ;  /* 0x010d005705007988 */ /* 0x0001e80008000009 */
[----:B------:R-:W-:Y:S04]  /*1b970*/  STS.U8 [R5+UR9+0x11100], R63 ;  /* 0x0111003f05007988 */ /* 0x000fe80008000009 */
[----:B------:R-:W-:Y:S04]  /*1b980*/  STS.U8 [R5+UR9+0x11500], R64 ;  /* 0x0115004005007988 */ /* 0x000fe80008000009 */
[----:B------:R-:W-:Y:S04]  /*1b990*/  STS.U8 [R5+UR9+0x11900], R65 ;  /* 0x0119004105007988 */ /* 0x000fe80008000009 */
[----:B------:R1:W-:Y:S04]  /*1b9a0*/  STS.U8 [R5+UR9+0x11d00], R89 ;  /* 0x011d005905007988 */ /* 0x0003e80008000009 */
[----:B0-----:R-:W2:Y:S04]  /*1b9b0*/  LDL.LU R87, [R1+0x6b0] ;  /* 0x0006b00001577983 */ /* 0x001ea80000300800 */
[----:B------:R-:W-:Y:S04]  /*1b9c0*/  STS.U8 [R6+UR9+0x10180], R67 ;  /* 0x0101804306007988 */ /* 0x000fe80008000009 */
[----:B------:R-:W-:Y:S04]  /*1b9d0*/  STS.U8 [R6+UR9+0x10580], R70 ;  /* 0x0105804606007988 */ /* 0x000fe80008000009 */
[----:B------:R-:W-:Y:S04]  /*1b9e0*/  STS.U8 [R6+UR9+0x10980], R71 ;  /* 0x0109804706007988 */ /* 0x000fe80008000009 */
[----:B------:R-:W-:Y:S04]  /*1b9f0*/  STS.U8 [R6+UR9+0x10d80], R72 ;  /* 0x010d804806007988 */ /* 0x000fe80008000009 */
[----:B------:R-:W-:Y:S04]  /*1ba00*/  STS.U8 [R6+UR9+0x11180], R73 ;  /* 0x0111804906007988 */ /* 0x000fe80008000009 */
[----:B------:R-:W-:Y:S04]  /*1ba10*/  STS.U8 [R6+UR9+0x11580], R75 ;  /* 0x0115804b06007988 */ /* 0x000fe80008000009 */
[----:B------:R-:W-:Y:S04]  /*1ba20*/  STS.U8 [R6+UR9+0x11980], R76 ;  /* 0x0119804c06007988 */ /* 0x000fe80008000009 */
[----:B------:R-:W-:Y:S04]  /*1ba30*/  STS.U8 [R6+UR9+0x11d80], R77 ;  /* 0x011d804d06007988 */ /* 0x000fe80008000009 */
[----:B-1----:R-:W2:Y:S04]  /*1ba40*/  LDL.LU R89, [R1+0x6ac] ;  /* 0x0006ac0001597983 */ /* 0x002ea80000300800 */
[----:B---3--:R0:W-:Y:S04]  /*1ba50*/  STS.U8 [R4+UR9+0x10200], R3 ;  /* 0x0102000304007988 */ /* 0x0081e80008000009 */
[----:B0-----:R-:W3:Y:S04]  /*1ba60*/  LDL.LU R3, [R1+0x6a8] ;  /* 0x0006a80001037983 */ /* 0x001ee80000300800 */
[----:B------:R-:W-:Y:S04]  /*1ba70*/  STS.U8 [R4+UR9+0x10600], R79 ;  /* 0x0106004f04007988 */ /* 0x000fe80008000009 */
[----:B------:R-:W-:Y:S04]  /*1ba80*/  STS.U8 [R4+UR9+0x10a00], R80 ;  /* 0x010a005004007988 */ /* 0x000fe80008000009 */
[----:B------:R-:W-:Y:S04]  /*1ba90*/  STS.U8 [R4+UR9+0x10e00], R81 ;  /* 0x010e005104007988 */ /* 0x000fe80008000009 */
[----:B------:R-:W-:Y:S04]  /*1baa0*/  STS.U8 [R4+UR9+0x11200], R82 ;  /* 0x0112005204007988 */ /* 0x000fe80008000009 */
[----:B------:R-:W-:Y:S04]  /*1bab0*/  STS.U8 [R4+UR9+0x11600], R83 ;  /* 0x0116005304007988 */ /* 0x000fe80008000009 */
[----:B----4-:R-:W-:Y:S04]  /*1bac0*/  STS.U8 [R4+UR9+0x11a00], R86 ;  /* 0x011a005604007988 */ /* 0x010fe80008000009 */
[----:B------:R0:W-:Y:S04]  /*1bad0*/  STS.U8 [R4+UR9+0x11e00], R90 ;  /* 0x011e005a04007988 */ /* 0x0001e80008000009 */
[----:B0-----:R-:W4:Y:S04]  /*1bae0*/  LDL.LU R90, [R1+0x6a4] ;  /* 0x0006a400015a7983 */ /* 0x001f280000300800 */
[----:B------:R-:W4:Y:S04]  /*1baf0*/  LDL.LU R49, [R1+0x690] ;  /* 0x0006900001317983 */ /* 0x000f280000300800 */
        /* <DEDUP_REMOVED lines=13> */
[----:B------:R-:W4:Y:S01]  /*1bbd0*/  LDL.LU R75, [R1+0x628] ;  /* 0x00062800014b7983 */ /* 0x000f220000300800 */
[----:B------:R-:W-:-:S03]  /*1bbe0*/  LOP3.LUT R4, R85, 0x50, RZ, 0x3c, !PT ;  /* 0x0000005055047812 */ /* 0x000fc600078e3cff */
[----:B------:R-:W4:Y:S04]  /*1bbf0*/  LDL.LU R76, [R1+0x624] ;  /* 0x00062400014c7983 */ /* 0x000f280000300800 */
[----:B------:R-:W4:Y:S04]  /*1bc00*/  LDL.LU R77, [R1+0x610] ;  /* 0x00061000014d7983 */ /* 0x000f280000300800 */
[----:B------:R-:W4:Y:S04]  /*1bc10*/  LDL.LU R79, [R1+0x60c] ;  /* 0x00060c00014f7983 */ /* 0x000f280000300800 */
[----:B------:R-:W4:Y:S04]  /*1bc20*/  LDL.LU R80, [R1+0x608] ;  /* 0x0006080001507983 */ /* 0x000f280000300800 */
[----:B------:R-:W4:Y:S04]  /*1bc30*/  LDL.LU R81, [R1+0x604] ;  /* 0x0006040001517983 */ /* 0x000f280000300800 */
[----:B------:R-:W4:Y:S04]  /*1bc40*/  LDL.LU R82, [R1+0x258] ;  /* 0x0002580001527983 */ /* 0x000f280000300800 */
[----:B------:R-:W4:Y:S04]  /*1bc50*/  LDL.LU R83, [R1+0x254] ;  /* 0x0002540001537983 */ /* 0x000f280000300800 */
[----:B--2---:R0:W-:Y:S04]  /*1bc60*/  STS.U8 [R4+UR9+0x10280], R87 ;  /* 0x0102805704007988 */ /* 0x0041e80008000009 */
[----:B------:R-:W2:Y:S04]  /*1bc70*/  LDL.LU R86, [R1+0x250] ;  /* 0x0002500001567983 */ /* 0x000ea80000300800 */
[----:B------:R1:W-:Y:S04]  /*1bc80*/  STS.U8 [R4+UR9+0x10680], R89 ;  /* 0x0106805904007988 */ /* 0x0003e80008000009 */
[----:B0-----:R-:W2:Y:S04]  /*1bc90*/  LDL.LU R87, [R1+0x24c] ;  /* 0x00024c0001577983 */ /* 0x001ea80000300800 */
[----:B-1----:R-:W2:Y:S04]  /*1bca0*/  LDL.LU R89, [R1+0x248] ;  /* 0x0002480001597983 */ /* 0x002ea80000300800 */
[----:B---3--:R0:W-:Y:S04]  /*1bcb0*/  STS.U8 [R4+UR9+0x10a80], R3 ;  /* 0x010a800304007988 */ /* 0x0081e80008000009 */
[----:B0-----:R-:W3:Y:S01]  /*1bcc0*/  LDL.LU R3, [R1+0x244] ;  /* 0x0002440001037983 */ /* 0x001ee20000300800 */
[----:B------:R-:W-:-:S03]  /*1bcd0*/  LOP3.LUT R5, R85, 0x60, RZ, 0x3c, !PT ;  /* 0x0000006055057812 */ /* 0x000fc600078e3cff */
[----:B----4-:R-:W-:Y:S04]  /*1bce0*/  STS.U8 [R4+UR9+0x10e80], R90 ;  /* 0x010e805a04007988 */ /* 0x010fe80008000009 */
[----:B------:R-:W-:Y:S04]  /*1bcf0*/  STS.U8 [R4+UR9+0x11280], R49 ;  /* 0x0112803104007988 */ /* 0x000fe80008000009 */
[----:B------:R-:W-:Y:S04]  /*1bd00*/  STS.U8 [R4+UR9+0x11680], R50 ;  /* 0x0116803204007988 */ /* 0x000fe80008000009 */
[----:B------:R-:W-:Y:S04]  /*1bd10*/  STS.U8 [R4+UR9+0x11a80], R51 ;  /* 0x011a803304007988 */ /* 0x000fe80008000009 */
[----:B------:R0:W-:Y:S04]  /*1bd20*/  STS.U8 [R4+UR9+0x11e80], R52 ;  /* 0x011e803404007988 */ /* 0x0001e80008000009 */
[----:B------:R-:W-:Y:S04]  /*1bd30*/  STS.U8 [R5+UR9+0x10300], R53 ;  /* 0x0103003505007988 */ /* 0x000fe80008000009 */
[----:B------:R-:W-:Y:S01]  /*1bd40*/  STS.U8 [R5+UR9+0x10700], R62 ;  /* 0x0107003e05007988 */ /* 0x000fe20008000009 */
[----:B0-----:R-:W-:-:S03]  /*1bd50*/  LOP3.LUT R4, R85, 0x70, RZ, 0x3c, !PT ;  /* 0x0000007055047812 */ /* 0x001fc600078e3cff */
        /* <DEDUP_REMOVED lines=14> */
[----:B------:R-:W-:Y:S04]  /*1be40*/  STS.U8 [R85+UR9], R81 ;  /* 0x0000005155007988 */ /* 0x000fe80008000009 */
[----:B------:R-:W-:Y:S04]  /*1be50*/  STS.U8 [R85+UR9+0x200], R82 ;  /* 0x0002005255007988 */ /* 0x000fe80008000009 */
[----:B------:R-:W-:Y:S04]  /*1be60*/  STS.U8 [R85+UR9+0x400], R83 ;  /* 0x0004005355007988 */ /* 0x000fe80008000009 */
[----:B--2---:R-:W-:Y:S04]  /*1be70*/  STS.U8 [R85+UR9+0x600], R86 ;  /* 0x0006005655007988 */ /* 0x004fe80008000009 */
[----:B------:R-:W2:Y:S04]  /*1be80*/  LDL.LU R90, [R1+0x240] ;  /* 0x00024000015a7983 */ /* 0x000ea80000300800 */
[----:B------:R-:W-:Y:S04]  /*1be90*/  STS.U8 [R85+UR9+0x800], R87 ;  /* 0x0008005755007988 */ /* 0x000fe80008000009 */
[----:B------:R-:W-:Y:S04]  /*1bea0*/  STS.U8 [R85+UR9+0xa00], R89 ;  /* 0x000a005955007988 */ /* 0x000fe80008000009 */
[----:B---3--:R0:W-:Y:S04]  /*1beb0*/  STS.U8 [R85+UR9+0xc00], R3 ;  /* 0x000c000355007988 */ /* 0x0081e80008000009 */
[----:B0-----:R-:W3:Y:S04]  /*1bec0*/  LDL.LU R3, [R1+0x23c] ;  /* 0x00023c0001037983 */ /* 0x001ee80000300800 */
        /* <DEDUP_REMOVED lines=29> */
[----:B0-----:R-:W2:Y:S04]  /*1c0a0*/  LDL.LU R90, [R1+0x8c] ;  /* 0x00008c00015a7983 */ /* 0x001ea80000300800 */
[----:B---3--:R0:W-:Y:S04]  /*1c0b0*/  STS.U8 [R85+UR9+0x1000], R3 ;  /* 0x0010000355007988 */ /* 0x0081e80008000009 */
[----:B0-----:R-:W3:Y:S04]  /*1c0c0*/  LDL.LU R3, [R1+0x88] ;  /* 0x0000880001037983 */ /* 0x001ee80000300800 */
[----:B----4-:R0:W-:Y:S04]  /*1c0d0*/  STS.U8 [R85+UR9+0x1200], R5 ;  /* 0x0012000555007988 */ /* 0x0101e80008000009 */
[----:B------:R-:W-:Y:S04]  /*1c0e0*/  STS.U8 [R85+UR9+0x1400], R4 ;  /* 0x0014000455007988 */ /* 0x000fe80008000009 */
[----:B------:R1:W-:Y:S04]  /*1c0f0*/  STS.U8 [R85+UR9+0x1600], R48 ;  /* 0x0016003055007988 */ /* 0x0003e80008000009 */
[----:B0-----:R-:W4:Y:S04]  /*1c100*/  LDL.LU R5, [R1+0x84] ;  /* 0x0000840001057983 */ /* 0x001f280000300800 */
[----:B------:R0:W-:Y:S04]  /*1c110*/  STS.U8 [R85+UR9+0x1800], R49 ;  /* 0x0018003155007988 */ /* 0x0001e80008000009 */
[----:B-1----:R-:W4:Y:S04]  /*1c120*/  LDL.LU R48, [R1+0x80] ;  /* 0x0000800001307983 */ /* 0x002f280000300800 */
        /* <DEDUP_REMOVED lines=42> */
[----:B-1----:R-:W4:Y:S04]  /*1c3d0*/  LDL.LU R83, [R1+0x28] ;  /* 0x0000280001537983 */ /* 0x002f280000300800 */
[----:B------:R-:W4:Y:S04]  /*1c3e0*/  LDL.LU R4, [R1+0x24] ;  /* 0x0000240001047983 */ /* 0x000f280000300800 */
[----:B------:R0:W-:Y:S04]  /*1c3f0*/  STS.U8 [R85+UR9+0x4400], R86 ;  /* 0x0044005655007988 */ /* 0x0001e80008000009 */
[----:B------:R1:W-:Y:S04]  /*1c400*/  STS.U8 [R85+UR9+0x4600], R87 ;  /* 0x0046005755007988 */ /* 0x0003e80008000009 */
[----:B------:R2:W-:Y:S04]  /*1c410*/  STS.U8 [R85+UR9+0x4800], R89 ;  /* 0x0048005955007988 */ /* 0x0005e80008000009 */
[----:B0-----:R-:W4:Y:S04]  /*1c420*/  LDL.LU R86, [R1+0x20] ;  /* 0x0000200001567983 */ /* 0x001f280000300800 */
[----:B-1----:R-:W4:Y:S04]  /*1c430*/  LDL.LU R87, [R1+0x1c] ;  /* 0x00001c0001577983 */ /* 0x002f280000300800 */
[----:B--2---:R0:W-:Y:S04]  /*1c440*/  STS.U8 [R85+UR9+0x4a00], R90 ;  /* 0x004a005a55007988 */ /* 0x0041e80008000009 */
[----:B------:R-:W2:Y:S04]  /*1c450*/  LDL.LU R89, [R1+0x14] ;  /* 0x0000140001597983 */ /* 0x000ea80000300800 */
[----:B0-----:R-:W2:Y:S04]  /*1c460*/  LDL.LU R90, [R1+0x10] ;  /* 0x00001000015a7983 */ /* 0x001ea80000300800 */
[----:B---3--:R0:W-:Y:S04]  /*1c470*/  STS.U8 [R85+UR9+0x4c00], R3 ;  /* 0x004c000355007988 */ /* 0x0081e80008000009 */
[----:B0-----:R-:W3:Y:S04]  /*1c480*/  LDL.LU R3, [R1+0xc] ;  /* 0x00000c0001037983 */ /* 0x001ee80000300800 */
[----:B----4-:R0:W-:Y:S04]  /*1c490*/  STS.U8 [R85+UR9+0x4e00], R5 ;  /* 0x004e000555007988 */ /* 0x0101e80008000009 */
[----:B------:R1:W-:Y:S04]  /*1c4a0*/  STS.U8 [R85+UR9+0x5000], R48 ;  /* 0x0050003055007988 */ /* 0x0003e80008000009 */
[----:B0-----:R-:W4:Y:S04]  /*1c4b0*/  LDL.LU R5, [R1] ;  /* 0x0000000001057983 */ /* 0x001f280000300800 */
        /* <DEDUP_REMOVED lines=43> */
[----:B------:R1:W-:Y:S04]  /*1c770*/  STS.U8 [R85+UR9+0x7e00], R4 ;  /* 0x007e000455007988 */ /* 0x0003e80008000009 */
[----:B0-----:R-:W4:Y:S04]  /*1c780*/  LDL.LU R82, [R1+0xddc] ;  /* 0x000ddc0001527983 */ /* 0x001f280000300800 */
[----:B-1----:R-:W4:Y:S01]  /*1c790*/  LDL.LU R83, [R1+0xdd8] ;  /* 0x000dd80001537983 */ /* 0x002f220000300800 */
[----:B------:R-:W0:Y:S03]  /*1c7a0*/  S2R R4, SR_TID.X ;  /* 0x0000000000047919 */ /* 0x000e260000002100 */
[----:B------:R-:W4:Y:S01]  /*1c7b0*/  LDL.LU R85, [R1+0xdd4] ;  /* 0x000dd40001557983 */ /* 0x000f220000300800 */
[----:B0-----:R-:W-:-:S04]  /*1c7c0*/  LOP3.LUT R4, R4, 0x7f, RZ, 0xc0, !PT ;  /* 0x0000007f04047812 */ /* 0x001fc800078ec0ff */
[----:B------:R-:W-:-:S05]  /*1c7d0*/  LOP3.LUT R4, R4, 0x10, RZ, 0x3c, !PT ;  /* 0x0000001004047812 */ /* 0x000fca00078e3cff */
[----:B------:R0:W-:Y:S04]  /*1c7e0*/  STS.U8 [R4+UR9+0x80], R86 ;  /* 0x0000805604007988 */ /* 0x0001e80008000009 */
[----:B------:R1:W-:Y:S04]  /*1c7f0*/  STS.U8 [R4+UR9+0x280], R87 ;  /* 0x0002805704007988 */ /* 0x0003e80008000009 */
[----:B--2---:R2:W-:Y:S04]  /*1c800*/  STS.U8 [R4+UR9+0x480], R89 ;  /* 0x0004805904007988 */ /* 0x0045e80008000009 */
[----:B0-----:R-:W4:Y:S04]  /*1c810*/  LDL.LU R86, [R1+0xdd0] ;  /* 0x000dd00001567983 */ /* 0x001f280000300800 */
[----:B-1----:R-:W4:Y:S04]  /*1c820*/  LDL.LU R87, [R1+0xdcc] ;  /* 0x000dcc0001577983 */ /* 0x002f280000300800 */
[----:B--2---:R-:W2:Y:S04]  /*1c830*/  LDL.LU R89, [R1+0xdc8] ;  /* 0x000dc80001597983 */ /* 0x004ea80000300800 */
[----:B------:R0:W-:Y:S04]  /*1c840*/  STS.U8 [R4+UR9+0x680], R90 ;  /* 0x0006805a04007988 */ /* 0x0001e80008000009 */
[----:B0-----:R-:W2:Y:S04]  /*1c850*/  LDL.LU R90, [R1+0xdc4] ;  /* 0x000dc400015a7983 */ /* 0x001ea80000300800 */
[----:B---3--:R0:W-:Y:S04]  /*1c860*/  STS.U8 [R4+UR9+0x880], R3 ;  /* 0x0008800304007988 */ /* 0x0081e80008000009 */
[----:B0-----:R-:W3:Y:S04]  /*1c870*/  LDL.LU R3, [R1+0xdc0] ;  /* 0x000dc00001037983 */ /* 0x001ee80000300800 */
[----:B------:R-:W-:Y:S04]  /*1c880*/  STS.U8 [R4+UR9+0x7a80], R21 ;  /* 0x007a801504007988 */ /* 0x000fe80008000009 */
[----:B------:R-:W-:Y:S04]  /*1c890*/  STS.U8 [R4+UR9+0x7c80], R20 ;  /* 0x007c801404007988 */ /* 0x000fe80008000009 */
[----:B---3--:R0:W-:Y:S04]  /*1c8a0*/  STS.U8 [R4+UR9+0xa80], R3 ;  /* 0x000a800304007988 */ /* 0x0081e80008000009 */
[----:B0-----:R-:W3:Y:S04]  /*1c8b0*/  LDL.LU R3, [R1+0xdbc] ;  /* 0x000dbc0001037983 */ /* 0x001ee80000300800 */
[----:B------:R-:W2:Y:S04]  /*1c8c0*/  LDL R21, [R1+0x1b0] ;  /* 0x0001b00001157983 */ /* 0x000ea80000100800 */
[----:B------:R-:W2:Y:S01]  /*1c8d0*/  LDL R20, [R1+0x1ac] ;  /* 0x0001ac0001147983 */ /* 0x000ea20000100800 */
[----:B------:R-:W-:-:S02]  /*1c8e0*/  PRMT R9, RZ, 0x7610, R9 ;  /* 0x00007610ff097816 */ /* 0x000fc40000000009 */
[----:B--2---:R-:W-:-:S04]  /*1c8f0*/  @P0 LOP3.LUT R21, R21, R20, RZ, 0x3c, !PT ;  /* 0x0000001415150212 */ /* 0x004fc800078e3cff */
[----:B------:R-:W-:-:S04]  /*1c900*/  @P0 LOP3.LUT R20, R21, R20, RZ, 0x3c, !PT ;  /* 0x0000001415140212 */ /* 0x000fc800078e3cff */
[----:B------:R-:W-:-:S05]  /*1c910*/  @P0 LOP3.LUT R21, R21, R20, RZ, 0x3c, !PT ;  /* 0x0000001415150212 */ /* 0x000fca00078e3cff */
[----:B------:R-:W2:Y:S04]  /*1c920*/  @P0 LDG.E.U8 R9, desc[UR22][R20.64] ;  /* 0x0000001614090981 */ /* 0x000ea8000c1e1100 */
        /* <DEDUP_REMOVED lines=102> */
[----:B------:R-:W3:Y:S04]  /*1cf90*/  LDL R21, [R1+0x2f0] ;  /* 0x0002f00001157983 */ /* 0x000ee80000100800 */
[----:B------:R0:W-:Y:S02]  /*1cfa0*/  STS.U8 [R4+UR9+0x7480], R24 ;  /* 0x0074801804007988 */ /* 0x0001e40008000009 */
[----:B0-----:R-:W-:-:S02]  /*1cfb0*/  PRMT R24, RZ, 0x7610, R24 ;  /* 0x00007610ff187816 */ /* 0x001fc40000000018 */
[----:B---3--:R-:W-:-:S04]  /*1cfc0*/  @P0 LOP3.LUT R21, R21, R20, RZ, 0x3c, !PT ;  /* 0x0000001415150212 */ /* 0x008fc800078e3cff */
[----:B------:R-:W-:-:S04]  /*1cfd0*/  @P0 LOP3.LUT R20, R21, R20, RZ, 0x3c, !PT ;  /* 0x0000001415140212 */ /* 0x000fc800078e3cff */
[----:B------:R-:W-:-:S05]  /*1cfe0*/  @P0 LOP3.LUT R21, R21, R20, RZ, 0x3c, !PT ;  /* 0x0000001415150212 */ /* 0x000fca00078e3cff */
[----:B------:R0:W3:Y:S04]  /*1cff0*/  @P0 LDG.E.U8 R24, desc[UR22][R20.64] ;  /* 0x0000001614180981 */ /* 0x0000e8000c1e1100 */
[----:B------:R-:W0:Y:S04]  /*1d000*/  LDL R20, [R1+0x304] ;  /* 0x0003040001147983 */ /* 0x000e280000100800 */
[----:B------:R-:W0:Y:S01]  /*1d010*/  LDL R21, [R1+0x308] ;  /* 0x0003080001157983 */ /* 0x000e220000100800 */
[----:B------:R-:W-:Y:S02]  /*1d020*/  PRMT R9, RZ, 0x7610, R9 ;  /* 0x00007610ff097816 */ /* 0x000fe40000000009 */
[----:B0-----:R-:W-:-:S04]  /*1d030*/  @P0 LOP3.LUT R21, R21, R20, RZ, 0x3c, !PT ;  /* 0x0000001415150212 */ /* 0x001fc800078e3cff */
[----:B------:R-:W-:-:S04]  /*1d040*/  @P0 LOP3.LUT R20, R21, R20, RZ, 0x3c, !PT ;  /* 0x0000001415140212 */ /* 0x000fc800078e3cff */
[----:B------:R-:W-:-:S05]  /*1d050*/  @P0 LOP3.LUT R21, R21, R20, RZ, 0x3c, !PT ;  /* 0x0000001415150212 */ /* 0x000fca00078e3cff */
[----:B------:R-:W2:Y:S04]  /*1d060*/  @P0 LDG.E.U8 R9, desc[UR22][R20.64] ;  /* 0x0000001614090981 */ /* 0x000ea8000c1e1100 */
[----:B---3--:R0:W-:Y:S04]  /*1d070*/  STL [R1+0x8c], R24 ;  /* 0x00008c1801007387 */ /* 0x0081e80000100800 */
[----:B0-----:R-:W3:Y:S04]  /*1d080*/  LDL R24, [R1+0x390] ;  /* 0x0003900001187983 */ /* 0x001ee80000100800 */
[----:B--2---:R0:W-:Y:S04]  /*1d090*/  STL [R1+0x88], R9 ;  /* 0x0000880901007387 */ /* 0x0041e80000100800 */
[----:B0-----:R-:W2:Y:S04]  /*1d0a0*/  LDL.LU R9, [R1+0xd88] ;  /* 0x000d880001097983 */ /* 0x001ea80000300800 */
        /* <DEDUP_REMOVED lines=10> */
[----:B------:R-:W2:Y:S04]  /*1d150*/  LDL R21, [R1+0x328] ;  /* 0x0003280001157983 */ /* 0x000ea80000100800 */
[----:B------:R0:W-:Y:S02]  /*1d160*/  STS.U8 [R4+UR9+0x7280], R25 ;  /* 0x0072801904007988 */ /* 0x0001e40008000009 */
[----:B0-----:R-:W-:-:S02]  /*1d170*/  PRMT R25, RZ, 0x7610, R25 ;  /* 0x00007610ff197816 */ /* 0x001fc40000000019 */
[----:B--2---:R-:W-:-:S04]  /*1d180*/  @P0 LOP3.LUT R21, R21, R20, RZ, 0x3c, !PT ;  /* 0x0000001415150212 */ /* 0x004fc800078e3cff */
[----:B------:R-:W-:-:S04]  /*1d190*/  @P0 LOP3.LUT R20, R21, R20, RZ, 0x3c, !PT ;  /* 0x0000001415140212 */ /* 0x000fc800078e3cff */
[----:B------:R-:W-:-:S05]  /*1d1a0*/  @P0 LOP3.LUT R21, R21, R20, RZ, 0x3c, !PT ;  /* 0x0000001415150212 */ /* 0x000fca00078e3cff */
[----:B------:R0:W2:Y:S04]  /*1d1b0*/  @P0 LDG.E.U8 R25, desc[UR22][R20.64] ;  /* 0x0000001614190981 */ /* 0x0000a8000c1e1100 */
[----:B------:R-:W0:Y:S04]  /*1d1c0*/  LDL R20, [R1+0x32c] ;  /* 0x00032c0001147983 */ /* 0x000e280000100800 */
[----:B------:R-:W0:Y:S01]  /*1d1d0*/  LDL R21, [R1+0x330] ;  /* 0x0003300001157983 */ /* 0x000e220000100800 */
[----:B------:R-:W-:Y:S02]  /*1d1e0*/  PRMT R3, RZ, 0x7610, R3 ;  /* 0x00007610ff037816 */ /* 0x000fe40000000003 */
[----:B0-----:R-:W-:-:S04]  /*1d1f0*/  @P0 LOP3.LUT R21, R21, R20, RZ, 0x3c, !PT ;  /* 0x0000001415150212 */ /* 0x001fc800078e3cff */
[----:B------:R-:W-:-:S04]  /*1d200*/  @P0 LOP3.LUT R20, R21, R20, RZ, 0x3c, !PT ;  /* 0x0000001415140212 */ /* 0x000fc800078e3cff */
[----:B------:R-:W-:-:S05]  /*1d210*/  @P0 LOP3.LUT R21, R21, R20, RZ, 0x3c, !PT ;  /* 0x0000001415150212 */ /* 0x000fca00078e3cff */
[----:B------:R-:W3:Y:S04]  /*1d220*/  @P0 LDG.E.U8 R3, desc[UR22][R20.64] ;  /* 0x0000001614030981 */ /* 0x000ee8000c1e1100 */
[----:B--2---:R0:W-:Y:S04]  /*1d230*/  STL [R1+0x80], R25 ;  /* 0x0000801901007387 */ /* 0x0041e80000100800 */
[----:B0-----:R-:W2:Y:S04]  /*1d240*/  LDL R25, [R1+0x3c8] ;  /* 0x0003c80001197983 */ /* 0x001ea80000100800 */
[----:B---3--:R0:W-:Y:S04]  /*1d250*/  STL [R1+0x7c], R3 ;  /* 0x00007c0301007387 */ /* 0x0081e80000100800 */
        /* <DEDUP_REMOVED lines=45> */
[----:B------:R-:W-:Y:S04]  /*1d530*/  STS.U8 [R4+UR9+0x7e80], R19 ;  /* 0x007e801304007988 */ /* 0x000fe80008000009 */
[----:B--2---:R0:W-:Y:S04]  /*1d540*/  STL [R1+0x68], R3 ;  /* 0x0000680301007387 */ /* 0x0041e80000100800 */
[----:B0-----:R-:W2:Y:S04]  /*1d550*/  LDL.LU R3, [R1+0xd70] ;  /* 0x000d700001037983 */ /* 0x001ea80000300800 */
[----:B------:R-:W2:Y:S01]  /*1d560*/  LDL R21, [R1+0x38c] ;  /* 0x00038c0001157983 */ /* 0x000ea20000100800 */
[----:B------:R-:W-:Y:S01]  /*1d570*/  PRMT R19, RZ, 0x7610, R19 ;  /* 0x00007610ff137816 */ /* 0x000fe20000000013 */
[----:B------:R-:W-:-:S05]  /*1d580*/  @P0 IMAD.MOV.U32 R20, RZ, RZ, R24 ;  /* 0x000000ffff140224 */ /* 0x000fca00078e0018 */
[----:B--2---:R0:W2:Y:S04]  /*1d590*/  @P0 LDG.E.U8 R19, desc[UR22][R20.64] ;  /* 0x0000001614130981 */ /* 0x0040a8000c1e1100 */
        /* <DEDUP_REMOVED lines=8> */
[----:B------:R-:W2:Y:S04]  /*1d620*/  LDL R24, [R1+0x430] ;  /* 0x0004300001187983 */ /* 0x000ea80000100800 */
        /* <DEDUP_REMOVED lines=9> */
[----:B------:R-:W2:Y:S01]  /*1d6c0*/  @P0 LDG.E.U8 R3, desc[UR22][R20.64] ;  /* 0x0000001614030981 */ /* 0x000ea2000c1e1100 */
[----:B---3--:R-:W-:-:S03]  /*1d6d0*/  PRMT R9, RZ, 0x7610, R9 ;  /* 0x00007610ff097816 */ /* 0x008fc60000000009 */
[----:B--2---:R0:W-:Y:S04]  /*1d6e0*/  STL [R1+0x5c], R3 ;  /* 0x00005c0301007387 */ /* 0x0041e80000100800 */
[----:B0-----:R-:W2:Y:S04]  /*1d6f0*/  LDL.LU R3, [R1+0xd68] ;  /* 0x000d680001037983 */ /* 0x001ea80000300800 */
[----:B------:R-:W3:Y:S01]  /*1d700*/  LDL R21, [R1+0x3c4] ;  /* 0x0003c40001157983 */ /* 0x000ee20000100800 */
[----:B------:R-:W-:-:S03]  /*1d710*/  @P0 IMAD.MOV.U32 R20, RZ, RZ, R25 ;  /* 0x000000ffff140224 */ /* 0x000fc600078e0019 */
[----:B------:R-:W2:Y:S04]  /*1d720*/  LDL R25, [R1+0x450] ;  /* 0x0004500001197983 */ /* 0x000ea80000100800 */
[----:B---3--:R-:W3:Y:S04]  /*1d730*/  @P0 LDG.E.U8 R9, desc[UR22][R20.64] ;  /* 0x0000001614090981 */ /* 0x008ee8000c1e1100 */
        /* <DEDUP_REMOVED lines=27> */
[----:B----4-:R0:W-:Y:S02]  /*1d8f0*/  STS.U8 [R4+UR9+0xc80], R5 ;  /* 0x000c800504007988 */ /* 0x0101e40008000009 */
[----:B0-----:R-:W0:Y:S02]  /*1d900*/  S2R R5, SR_TID.X ;  /* 0x0000000000057919 */ /* 0x001e240000002100 */
[----:B--2---:R1:W-:Y:S04]  /*1d910*/  STL [R1+0x4c], R3 ;  /* 0x00004c0301007387 */ /* 0x0043e80000100800 */
[----:B-1----:R-:W2:Y:S04]  /*1d920*/  LDL.LU R3, [R1+0xd58] ;  /* 0x000d580001037983 */ /* 0x002ea80000300800 */
[----:B------:R-:W3:Y:S01]  /*1d930*/  LDL R21, [R1+0x404] ;  /* 0x0004040001157983 */ /* 0x000ee20000100800 */
[----:B0-----:R-:W-:-:S04]  /*1d940*/  LOP3.LUT R5, R5, 0x7f, RZ, 0xc0, !PT ;  /* 0x0000007f05057812 */ /* 0x001fc800078ec0ff */
[----:B------:R-:W-:Y:S01]  /*1d950*/  LOP3.LUT R5, R5, 0x20, RZ, 0x3c, !PT ;  /* 0x0000002005057812 */ /* 0x000fe200078e3cff */
[----:B------:R-:W-:Y:S01]  /*1d960*/  STS.U8 [R4+UR9+0xe80], R90 ;  /* 0x000e805a04007988 */ /* 0x000fe20008000009 */
[----:B------:R-:W-:-:S03]  /*1d970*/  @P0 IMAD.MOV.U32 R20, RZ, RZ, R23 ;  /* 0x000000ffff140224 */ /* 0x000fc600078e0017 */
        /* <DEDUP_REMOVED lines=56> */
[----:B------:R0:W-:Y:S02]  /*1dd00*/  STS.U8 [R5+UR9+0xd00], R54 ;  /* 0x000d003605007988 */ /* 0x0001e40008000009 */
[----:B0-----:R-:W-:-:S06]  /*1dd10*/  PRMT R5, RZ, 0x7610, R5 ;  /* 0x00007610ff057816 */ /* 0x001fcc0000000005 */
[----:B---3--:R0:W3:Y:S04]  /*1dd20*/  @P0 LDG.E.U8 R5, desc[UR22][R20.64] ;  /* 0x0000001614050981 */ /* 0x0080e8000c1e1100 */
[----:B------:R-:W0:Y:S04]  /*1dd30*/  LDL R20, [R1+0x40c] ;  /* 0x00040c0001147983 */ /* 0x000e280000100800 */
[----:B------:R-:W0:Y:S01]  /*1dd40*/  LDL R21, [R1+0x410] ;  /* 0x0004100001157983 */ /* 0x000e220000100800 */
[----:B--2---:R-:W-:Y:S02]  /*1dd50*/  PRMT R3, RZ, 0x7610, R3 ;  /* 0x00007610ff037816 */ /* 0x004fe40000000003 */
[----:B0-----:R-:W-:-:S04]  /*1dd60*/  @P0 LOP3.LUT R21, R21, R20, RZ, 0x3c, !PT ;  /* 0x0000001415150212 */ /* 0x001fc800078e3cff */
[----:B------:R-:W-:-:S04]  /*1dd70*/  @P0 LOP3.LUT R20, R21, R20, RZ, 0x3c, !PT ;  /* 0x0000001415140212 */ /* 0x000fc800078e3cff */
[----:B------:R-:W-:-:S05]  /*1dd80*/  @P0 LOP3.LUT R21, R21, R20, RZ, 0x3c, !PT ;  /* 0x0000001415150212 */ /* 0x000fca00078e3cff */
[----:B------:R-:W2:Y:S04]  /*1dd90*/  @P0 LDG.E.U8 R3, desc[UR22][R20.64] ;  /* 0x0000001614030981 */ /* 0x000ea8000c1e1100 */
[----:B---3--:R0:W-:Y:S04]  /*1dda0*/  STL [R1+0x48], R5 ;  /* 0x0000480501007387 */ /* 0x0081e80000100800 */
[----:B------:R-:W3:Y:S04]  /*1ddb0*/  LDL R23, [R1+0x490] ;  /* 0x0004900001177983 */ /* 0x000ee80000100800 */
[----:B0-----:R-:W4:Y:S04]  /*1ddc0*/  LDL R5, [R1+0x48c] ;  /* 0x00048c0001057983 */ /* 0x001f280000100800 */
[----:B--2---:R0:W-:Y:S04]  /*1ddd0*/  STL [R1+0x44], R3 ;  /* 0x0000440301007387 */ /* 0x0041e80000100800 */
[----:B0-----:R-:W2:Y:S04]  /*1dde0*/  LDL.LU R3, [R1+0xd54] ;  /* 0x000d540001037983 */ /* 0x001ea80000300800 */
[----:B------:R-:W2:Y:S04]  /*1ddf0*/  LDL R20, [R1+0x424] ;  /* 0x0004240001147983 */ /* 0x000ea80000100800 */
[----:B------:R-:W2:Y:S01]  /*1de00*/  LDL R21, [R1+0x428] ;  /* 0x0004280001157983 */ /* 0x000ea20000100800 */
[----:B------:R-:W-:-:S02]  /*1de10*/  PRMT R9, RZ, 0x7610, R9 ;  /* 0x00007610ff097816 */ /* 0x000fc40000000009 */
[----:B--2---:R-:W-:-:S04]  /*1de20*/  @P0 LOP3.LUT R21, R21, R20, RZ, 0x3c, !PT ;  /* 0x0000001415150212 */ /* 0x004fc800078e3cff */
[----:B------:R-:W-:-:S04]  /*1de30*/  @P0 LOP3.LUT R20, R21, R20, RZ, 0x3c, !PT ;  /* 0x0000001415140212 */ /* 0x000fc800078e3cff */
[----:B------:R-:W-:Y:S02]  /*1de40*/  @P0 LOP3.LUT R21, R21, R20, RZ, 0x3c, !PT ;  /* 0x0000001415150212 */ /* 0x000fe400078e3cff */
[----:B------:R-:W-:-:S03]  /*1de50*/  PRMT R3, RZ, 0x7610, R3 ;  /* 0x00007610ff037816 */ /* 0x000fc60000000003 */
[----:B------:R0:W2:Y:S02]  /*1de60*/  @P0 LDG.E.U8 R9, desc[UR22][R20.64] ;  /* 0x0000001614090981 */ /* 0x0000a4000c1e1100 */
[----:B0-----:R-:W-:Y:S02]  /*1de70*/  @P0 IMAD.MOV.U32 R20, RZ, RZ, R24 ;  /* 0x000000ffff140224 */ /* 0x001fe400078e0018 */
[----:B------:R-:W-:-:S05]  /*1de80*/  @P0 IMAD.MOV.U32 R21, RZ, RZ, R19 ;  /* 0x000000ffff150224 */ /* 0x000fca00078e0013 */
[----:B------:R-:W3:Y:S04]  /*1de90*/  @P0 LDG.E.U8 R3, desc[UR22][R20.64] ;  /* 0x0000001614030981 */ /* 0x000ee8000c1e1100 */
[----:B--2---:R0:W-:Y:S04]  /*1dea0*/  STL [R1+0x40], R9 ;  /* 0x0000400901007387 */ /* 0x0041e80000100800 */
[----:B0-----:R-:W2:Y:S04]  /*1deb0*/  LDL.LU R9, [R1+0xd50] ;  /* 0x000d500001097983 */ /* 0x001ea80000300800 */
[----:B------:R-:W4:Y:S04]  /*1dec0*/  LDL R19, [R1+0x4ac] ;  /* 0x0004ac0001137983 */ /* 0x000f280000100800 */
[----:B------:R-:W4:Y:S04]  /*1ded0*/  LDL R24, [R1+0x4b0] ;  /* 0x0004b00001187983 */ /* 0x000f280000100800 */
        /* <DEDUP_REMOVED lines=13> */
[----:B------:R-:W-:Y:S01]  /*1dfb0*/  @P0 IMAD.MOV.U32 R20, RZ, RZ, R25 ;  /* 0x000000ffff140224 */ /* 0x000fe200078e0019 */
[----:B------:R-:W-:-:S02]  /*1dfc0*/  PRMT R77, RZ, 0x7610, R77 ;  /* 0x00007610ff4d7816 */ /* 0x000fc4000000004d */
[----:B------:R-:W2:Y:S04]  /*1dfd0*/  LDL R25, [R1+0x4c4] ;  /* 0x0004c40001197983 */ /* 0x000ea80000100800 */
[----:B---3--:R2:W3:Y:S02]  /*1dfe0*/  @P0 LDG.E.U8 R3, desc[UR22][R20.64] ;  /* 0x0000001614030981 */ /* 0x0084e4000c1e1100 */
[----:B--2---:R-:W-:Y:S02]  /*1dff0*/  @P0 IMAD.MOV.U32 R20, RZ, RZ, R9 ;  /* 0x000000ffff140224 */ /* 0x004fe400078e0009 */
[----:B------:R-:W-:-:S05]  /*1e000*/  @P0 IMAD.MOV.U32 R21, RZ, RZ, R2 ;  /* 0x000000ffff150224 */ /* 0x000fca00078e0002 */
[----:B------:R-:W2:Y:S04]  /*1e010*/  @P0 LDG.E.U8 R77, desc[UR22][R20.64] ;  /* 0x00000016144d0981 */ /* 0x000ea8000c1e1100 */
[----:B---3--:R0:W-:Y:S04]  /*1e020*/  STL [R1+0x34], R3 ;  /* 0x0000340301007387 */ /* 0x0081e80000100800 */
[----:B0-----:R-:W3:Y:S04]  /*1e030*/  LDL.LU R3, [R1+0xd44] ;  /* 0x000d440001037983 */ /* 0x001ee80000300800 */
[----:B------:R-:W4:Y:S04]  /*1e040*/  LDL.LU R2, [R1+0xd40] ;  /* 0x000d400001027983 */ /* 0x000f280000300800 */
[----:B------:R-:W4:Y:S04]  /*1e050*/  LDL.LU R9, [R1+0xd3c] ;  /* 0x000d3c0001097983 */ /* 0x000f280000300800 */
[----:B------:R-:W4:Y:S04]  /*1e060*/  LDL R20, [R1+0x46c] ;  /* 0x00046c0001147983 */ /* 0x000f280000100800 */
[----:B------:R-:W4:Y:S04]  /*1e070*/  LDL R21, [R1+0x470] ;  /* 0x0004700001157983 */ /* 0x000f280000100800 */
[----:B--2---:R0:W-:Y:S01]  /*1e080*/  STL [R1+0x30], R77 ;  /* 0x0000304d01007387 */ /* 0x0041e20000100800 */
[----:B------:R-:W-:-:S03]  /*1e090*/  PRMT R22, RZ, 0x7610, R22 ;  /* 0x00007610ff167816 */ /* 0x000fc60000000016 */
[----:B0-----:R-:W2:Y:S01]  /*1e0a0*/  LDL R77, [R1+0x4d0] ;  /* 0x0004d000014d7983 */ /* 0x001ea20000100800 */
[----:B---3--:R-:W-:Y:S02]  /*1e0b0*/  PRMT R3, RZ, 0x7610, R3 ;  /* 0x00007610ff037816 */ /* 0x008fe40000000003 */
[----:B----4-:R-:W-:-:S04]  /*1e0c0*/  @P0 LOP3.LUT R21, R21, R20, RZ, 0x3c, !PT ;  /* 0x0000001415150212 */ /* 0x010fc800078e3cff */
[----:B------:R-:W-:-:S04]  /*1e0d0*/  @P0 LOP3.LUT R20, R21, R20, RZ, 0x3c, !PT ;  /* 0x0000001415140212 */ /* 0x000fc800078e3cff */
[----:B------:R-:W-:-:S05]  /*1e0e0*/  @P0 LOP3.LUT R21, R21, R20, RZ, 0x3c, !PT ;  /* 0x0000001415150212 */ /* 0x000fca00078e3cff */
[----:B------:R0:W3:Y:S04]  /*1e0f0*/  @P0 LDG.E.U8 R3, desc[UR22][R20.64] ;  /* 0x0000001614030981 */ /* 0x0000e8000c1e1100 */
[----:B------:R-:W4:Y:S01]  /*1e100*/  LDL R21, [R1+0x484] ;  /* 0x0004840001157983 */ /* 0x000f220000100800 */
[----:B0-----:R-:W-:Y:S01]  /*1e110*/  @P0 IMAD.MOV.U32 R20, RZ, RZ, R8 ;  /* 0x000000ffff140224 */ /* 0x001fe200078e0008 */
[----:B------:R-:W-:-:S04]  /*1e120*/  PRMT R2, RZ, 0x7610, R2 ;  /* 0x00007610ff027816 */ /* 0x000fc80000000002 */
[----:B----4-:R0:W4:Y:S04]  /*1e130*/  @P0 LDG.E.U8 R22, desc[UR22][R20.64] ;  /* 0x0000001614160981 */ /* 0x010128000c1e1100 */
[----:B---3--:R-:W-:Y:S04]  /*1e140*/  STL [R1+0xce8], R3 ;  /* 0x000ce80301007387 */ /* 0x008fe80000100800 */
[----:B------:R-:W3:Y:S01]  /*1e150*/  LDL.LU R8, [R1+0xd38] ;  /* 0x000d380001087983 */ /* 0x000ee20000300800 */
[----:B0-----:R-:W-:Y:S02]  /*1e160*/  @P0 IMAD.MOV.U32 R20, RZ, RZ, R23 ;  /* 0x000000ffff140224 */ /* 0x001fe400078e0017 */
[----:B------:R-:W-:-:S05]  /*1e170*/  @P0 IMAD.MOV.U32 R21, RZ, RZ, R5 ;  /* 0x000000ffff150224 */ /* 0x000fca00078e0005 */
[----:B------:R-:W2:Y:S04]  /*1e180*/  @P0 LDG.E.U8 R2, desc[UR22][R20.64] ;  /* 0x0000001614020981 */ /* 0x000ea8000c1e1100 */
[----:B----4-:R0:W-:Y:S04]  /*1e190*/  STL [R1+0x28], R22 ;  /* 0x0000281601007387 */ /* 0x0101e80000100800 */
[----:B------:R-:W4:Y:S04]  /*1e1a0*/  LDL R20, [R1+0x4a4] ;  /* 0x0004a40001147983 */ /* 0x000f280000100800 */
[----:B------:R-:W4:Y:S01]  /*1e1b0*/  LDL R21, [R1+0x4a8] ;  /* 0x0004a80001157983 */ /* 0x000f220000100800 */
[----:B------:R-:W-:-:S02]  /*1e1c0*/  PRMT R9, RZ, 0x7610, R9 ;  /* 0x00007610ff097816 */ /* 0x000fc40000000009 */
[----:B---3--:R-:W-:Y:S01]  /*1e1d0*/  PRMT R8, RZ, 0x7610, R8 ;  /* 0x00007610ff087816 */ /* 0x008fe20000000008 */
[----:B0-----:R-:W3:Y:S04]  /*1e1e0*/  LDL R22, [R1+0x4ec] ;  /* 0x0004ec0001167983 */ /* 0x001ee80000100800 */
[----:B------:R-:W3:Y:S04]  /*1e1f0*/  LDL R5, [R1+0x504] ;  /* 0x0005040001057983 */ /* 0x000ee80000100800 */
[----:B------:R-:W3:Y:S04]  /*1e200*/  LDL R23, [R1+0x508] ;  /* 0x0005080001177983 */ /* 0x000ee80000100800 */
[----:B--2---:R0:W-:Y:S02]  /*1e210*/  STL [R1+0xcec], R2 ;  /* 0x000cec0201007387 */ /* 0x0041e40000100800 */
[----:B0-----:R-:W-:-:S02]  /*1e220*/  PRMT R2, RZ, 0x7610, R2 ;  /* 0x00007610ff027816 */ /* 0x001fc40000000002 */
[----:B----4-:R-:W-:-:S04]  /*1e230*/  @P0 LOP3.LUT R21, R21, R20, RZ, 0x3c, !PT ;  /* 0x0000001415150212 */ /* 0x010fc800078e3cff */
[----:B------:R-:W-:-:S04]  /*1e240*/  @P0 LOP3.LUT R20, R21, R20, RZ, 0x3c, !PT ;  /* 0x0000001415140212 */ /* 0x000fc800078e3cff */
[----:B------:R-:W-:-:S05]  /*1e250*/  @P0 LOP3.LUT R21, R21, R20, RZ, 0x3c, !PT ;  /* 0x0000001415150212 */ /* 0x000fca00078e3cff */
[----:B------:R0:W2:Y:S02]  /*1e260*/  @P0 LDG.E.U8 R9, desc[UR22][R20.64] ;  /* 0x0000001614090981 */ /* 0x0000a4000c1e1100 */
[----:B0-----:R-:W-:Y:S02]  /*1e270*/  @P0 IMAD.MOV.U32 R20, RZ, RZ, R24 ;  /* 0x000000ffff140224 */ /* 0x001fe400078e0018 */
[----:B------:R-:W-:-:S05]  /*1e280*/  @P0 IMAD.MOV.U32 R21, RZ, RZ, R19 ;  /* 0x000000ffff150224 */ /* 0x000fca00078e0013 */
[----:B------:R0:W4:Y:S02]  /*1e290*/  @P0 LDG.E.U8 R8, desc[UR22][R20.64] ;  /* 0x0000001614080981 */ /* 0x000124000c1e1100 */
[----:B0-----:R-:W-:Y:S02]  /*1e2a0*/  @P0 IMAD.MOV.U32 R20, RZ, RZ, R0 ;  /* 0x000000ffff140224 */ /* 0x001fe400078e0000 */
[----:B------:R-:W-:-:S05]  /*1e2b0*/  @P0 IMAD.MOV.U32 R21, RZ, RZ, R25 ;  /* 0x000000ffff150224 */ /* 0x000fca00078e0019 */
[----:B------:R-:W3:Y:S04]  /*1e2c0*/  @P0 LDG.E.U8 R2, desc[UR22][R20.64] ;  /* 0x0000001614020981 */ /* 0x000ee8000c1e1100 */
[----:B--2---:R0:W-:Y:S04]  /*1e2d0*/  STL [R1+0x20], R9 ;  /* 0x0000200901007387 */ /* 0x0041e80000100800 */
[----:B0-----:R-:W2:Y:S04]  /*1e2e0*/  LDL.LU R9, [R1+0xd34] ;  /* 0x000d340001097983 */ /* 0x001ea80000300800 */
[----:B------:R-:W2:Y:S04]  /*1e2f0*/  LDL R19, [R1+0x50c] ;  /* 0x00050c0001137983 */ /* 0x000ea80000100800 */
[----:B------:R-:W2:Y:S04]  /*1e300*/  LDL R24, [R1+0x510] ;  /* 0x0005100001187983 */ /* 0x000ea80000100800 */
[----:B----4-:R0:W-:Y:S04]  /*1e310*/  STL [R1+0xcf0], R8 ;  /* 0x000cf00801007387 */ /* 0x0101e80000100800 */
[----:B0-----:R-:W4:Y:S04]  /*1e320*/  LDL R8, [R1+0x4e8] ;  /* 0x0004e80001087983 */ /* 0x001f280000100800 */
[----:B------:R-:W4:Y:S04]  /*1e330*/  LDL.LU R0, [R1+0xd30] ;  /* 0x000d300001007983 */ /* 0x000f280000300800 */
[----:B------:R-:W4:Y:S04]  /*1e340*/  LDL R25, [R1+0x524] ;  /* 0x0005240001197983 */ /* 0x000f280000100800 */
[----:B------:R-:W4:Y:S04]  /*1e350*/  LDL R21, [R1+0x4cc] ;  /* 0x0004cc0001157983 */ /* 0x000f280000100800 */
[----:B---3--:R0:W-:Y:S04]  /*1e360*/  STL [R1+0xcf4], R2 ;  /* 0x000cf40201007387 */ /* 0x0081e80000100800 */
[----:B0-----:R-:W3:Y:S01]  /*1e370*/  LDL R2, [R1+0x4e4] ;  /* 0x0004e40001027983 */ /* 0x001ee20000100800 */
[----:B------:R-:W-:Y:S01]  /*1e380*/  @P0 IMAD.MOV.U32 R20, RZ, RZ, R77 ;  /* 0x000000ffff140224 */ /* 0x000fe200078e004d */
[----:B------:R-:W-:-:S02]  /*1e390*/  PRMT R3, RZ, 0x7610, R3 ;  /* 0x00007610ff037816 */ /* 0x000fc40000000003 */
[----:B------:R-:W3:Y:S01]  /*1e3a0*/  LDL R77, [R1+0x530] ;  /* 0x00053000014d7983 */ /* 0x000ee20000100800 */
[----:B--2---:R-:W-:-:S06]  /*1e3b0*/  PRMT R9, RZ, 0x7610, R9 ;  /* 0x00007610ff097816 */ /* 0x004fcc0000000009 */
[----:B----4-:R0:W2:Y:S02]  /*1e3c0*/  @P0 LDG.E.U8 R9, desc[UR22][R20.64] ;  /* 0x0000001614090981 */ /* 0x0100a4000c1e1100 */
[----:B0-----:R-:W-:Y:S02]  /*1e3d0*/  @P0 IMAD.MOV.U32 R20, RZ, RZ, R8 ;  /* 0x000000ffff140224 */ /* 0x001fe400078e0008 */
[----:B---3--:R-:W-:-:S05]  /*1e3e0*/  @P0 IMAD.MOV.U32 R21, RZ, RZ, R2 ;  /* 0x000000ffff150224 */ /* 0x008fca00078e0002 */
[----:B------:R0:W3:Y:S01]  /*1e3f0*/  @P0 LDG.E.U8 R3, desc[UR22][R20.64] ;  /* 0x0000001614030981 */ /* 0x0000e2000c1e1100 */
[----:B------:R-:W-:Y:S02]  /*1e400*/  PRMT R0, RZ, 0x7610, R0 ;  /* 0x00007610ff007816 */ /* 0x000fe40000000000 */
[----:B------:R-:W-:Y:S01]  /*1e410*/  PRMT R6, RZ, 0x7610, R6 ;  /* 0x00007610ff067816 */ /* 0x000fe20000000006 */
[----:B0-----:R-:W-:Y:S02]  /*1e420*/  @P0 IMAD.MOV.U32 R20, RZ, RZ, R91 ;  /* 0x000000ffff140224 */ /* 0x001fe400078e005b */
[----:B------:R-:W-:-:S05]  /*1e430*/  @P0 IMAD.MOV.U32 R21, RZ, RZ, R22 ;  /* 0x000000ffff150224 */ /* 0x000fca00078e0016 */
[----:B------:R0:W4:Y:S02]  /*1e440*/  @P0 LDG.E.U8 R0, desc[UR22][R20.64] ;  /* 0x0000001614000981 */ /* 0x000124000c1e1100 */
[----:B0-----:R-:W-:Y:S02]  /*1e450*/  @P0 IMAD.MOV.U32 R20, RZ, RZ, R23 ;  /* 0x000000ffff140224 */ /* 0x001fe400078e0017 */
[----:B------:R-:W-:-:S05]  /*1e460*/  @P0 IMAD.MOV.U32 R21, RZ, RZ, R5 ;  /* 0x000000ffff150224 */ /* 0x000fca00078e0005 */
[----:B------:R0:W4:Y:S04]  /*1e470*/  @P0 LDG.E.U8 R6, desc[UR22][R20.64] ;  /* 0x0000001614060981 */ /* 0x000128000c1e1100 */
[----:B--2---:R-:W-:Y:S04]  /*1e480*/  STL [R1+0xcf8], R9 ;  /* 0x000cf80901007387 */ /* 0x004fe80000100800 */
[----:B---3--:R1:W-:Y:S04]  /*1e490*/  STL [R1+0xcfc], R3 ;  /* 0x000cfc0301007387 */ /* 0x0083e80000100800 */
[----:B------:R-:W2:Y:S01]  /*1e4a0*/  LDL.LU R91, [R1+0xd2c] ;  /* 0x000d2c00015b7983 */ /* 0x000ea20000300800 */
[----:B------:R-:W-:Y:S01]  /*1e4b0*/  PRMT R4, RZ, 0x7610, R4 ;  /* 0x00007610ff047816 */ /* 0x000fe20000000004 */
[----:B0-----:R-:W-:-:S02]  /*1e4c0*/  @P0 IMAD.MOV.U32 R20, RZ, RZ, R24 ;  /* 0x000000ffff140224 */ /* 0x001fc400078e0018 */
[----:B------:R-:W-:Y:S01]  /*1e4d0*/  @P0 IMAD.MOV.U32 R21, RZ, RZ, R19 ;  /* 0x000000ffff150224 */ /* 0x000fe200078e0013 */
[----:B------:R-:W3:Y:S04]  /*1e4e0*/  LDL R22, [R1+0x568] ;  /* 0x0005680001167983 */ /* 0x000ee80000100800 */
[----:B------:R0:W3:Y:S04]  /*1e4f0*/  @P0 LDG.E.U8 R4, desc[UR22][R20.64] ;  /* 0x0000001614040981 */ /* 0x0000e8000c1e1100 */
[----:B----4-:R4:W-:Y:S04]  /*1e500*/  STL [R1+0xd00], R0 ;  /* 0x000d000001007387 */ /* 0x0109e80000100800 */
[----:B------:R-:W3:Y:S01]  /*1e510*/  LDL R5, [R1+0x570] ;  /* 0x0005700001057983 */ /* 0x000ee20000100800 */
[----:B0-----:R-:W-:-:S02]  /*1e520*/  @P0 IMAD.MOV.U32 R20, RZ, RZ, R88 ;  /* 0x000000ffff140224 */ /* 0x001fc400078e0058 */
[----:B------:R-:W-:Y:S01]  /*1e530*/  @P0 IMAD.MOV.U32 R21, RZ, RZ, R25 ;  /* 0x000000ffff150224 */ /* 0x000fe200078e0019 */
[----:B-1----:R-:W3:Y:S04]  /*1e540*/  LDL R3, [R1+0x584] ;  /* 0x0005840001037983 */ /* 0x002ee80000100800 */
[----:B----4-:R-:W4:Y:S04]  /*1e550*/  LDL R0, [R1+0x56c] ;  /* 0x00056c0001007983 */ /* 0x010f280000100800 */
[----:B------:R-:W3:Y:S04]  /*1e560*/  LDL R23, [R1+0x588] ;  /* 0x0005880001177983 */ /* 0x000ee80000100800 */
[----:B------:R0:W-:Y:S04]  /*1e570*/  STL [R1+0xd04], R6 ;  /* 0x000d040601007387 */ /* 0x0001e80000100800 */
[----:B------:R-:W3:Y:S04]  /*1e580*/  LDL R9, [R1+0x58c] ;  /* 0x00058c0001097983 */ /* 0x000ee80000100800 */
[----:B------:R-:W3:Y:S04]  /*1e590*/  LDL R24, [R1+0x590] ;  /* 0x0005900001187983 */ /* 0x000ee80000100800 */
[----:B0-----:R-:W3:Y:S04]  /*1e5a0*/  LDL R6, [R1+0x564] ;  /* 0x0005640001067983 */ /* 0x001ee80000100800 */
[----:B------:R-:W3:Y:S01]  /*1e5b0*/  LDL.LU R88, [R1+0xd28] ;  /* 0x000d280001587983 */ /* 0x000ee20000300800 */
[----:B------:R-:W-:-:S02]  /*1e5c0*/  PRMT R90, RZ, 0x7610, R90 ;  /* 0x00007610ff5a7816 */ /* 0x000fc4000000005a */
[----:B------:R-:W-:Y:S01]  /*1e5d0*/  PRMT R89, RZ, 0x7610, R89 ;  /* 0x00007610ff597816 */ /* 0x000fe20000000059 */
[----:B------:R-:W3:Y:S04]  /*1e5e0*/  LDL R2, [R1+0x5a4] ;  /* 0x0005a40001027983 */ /* 0x000ee80000100800 */
[----:B------:R-:W3:Y:S04]  /*1e5f0*/  LDL R8, [R1+0x5a8] ;  /* 0x0005a80001087983 */ /* 0x000ee80000100800 */
[----:B------:R-:W3:Y:S04]  /*1e600*/  LDL R19, [R1+0x5ac] ;  /* 0x0005ac0001137983 */ /* 0x000ee80000100800 */
[----:B------:R-:W3:Y:S01]  /*1e610*/  LDL R25, [R1+0x5b0] ;  /* 0x0005b00001197983 */ /* 0x000ee20000100800 */
[----:B--2---:R-:W-:-:S06]  /*1e620*/  PRMT R91, RZ, 0x7610, R91 ;  /* 0x00007610ff5b7816 */ /* 0x004fcc000000005b */
[----:B------:R0:W2:Y:S04]  /*1e630*/  @P0 LDG.E.U8 R91, desc[UR22][R20.64] ;  /* 0x00000016145b0981 */ /* 0x0000a8000c1e1100 */
[----:B------:R-:W2:Y:S01]  /*1e640*/  LDL R21, [R1+0x52c] ;  /* 0x00052c0001157983 */ /* 0x000ea20000100800 */
[----:B0-----:R-:W-:-:S03]  /*1e650*/  @P0 IMAD.MOV.U32 R20, RZ, RZ, R77 ;  /* 0x000000ffff140224 */ /* 0x001fc600078e004d */
[----:B------:R-:W3:Y:S04]  /*1e660*/  LDL R77, [R1+0x5c4] ;  /* 0x0005c400014d7983 */ /* 0x000ee80000100800 */
[----:B--2---:R0:W2:Y:S04]  /*1e670*/  @P0 LDG.E.U8 R90, desc[UR22][R20.64] ;  /* 0x00000016145a0981 */ /* 0x0040a8000c1e1100 */
[----:B------:R-:W2:Y:S01]  /*1e680*/  LDL R21, [R1+0x544] ;  /* 0x0005440001157983 */ /* 0x000ea20000100800 */
[----:B0-----:R-:W-:-:S03]  /*1e690*/  @P0 IMAD.MOV.U32 R20, RZ, RZ, R84 ;  /* 0x000000ffff140224 */ /* 0x001fc600078e0054 */
[----:B------:R-:W3:Y:S04]  /*1e6a0*/  LDL.LU R84, [R1+0xd24] ;  /* 0x000d240001547983 */ /* 0x000ee80000300800 */
[----:B--2---:R0:W2:Y:S04]  /*1e6b0*/  @P0 LDG.E.U8 R89, desc[UR22][R20.64] ;  /* 0x0000001614590981 */ /* 0x0040a8000c1e1100 */
[----:B------:R-:W0:Y:S04]  /*1e6c0*/  LDL R20, [R1+0x54c] ;  /* 0x00054c0001147983 */ /* 0x000e280000100800 */
[----:B------:R-:W0:Y:S01]  /*1e6d0*/  LDL R21, [R1+0x550] ;  /* 0x0005500001157983 */ /* 0x000e220000100800 */
[----:B---3--:R-:W-:-:S02]  /*1e6e0*/  PRMT R88, RZ, 0x7610, R88 ;  /* 0x00007610ff587816 */ /* 0x008fc40000000058 */
[----:B------:R-:W-:Y:S02]  /*1e6f0*/  PRMT R87, RZ, 0x7610, R87 ;  /* 0x00007610ff577816 */ /* 0x000fe40000000057 */
[----:B------:R-:W-:Y:S02]  /*1e700*/  PRMT R86, RZ, 0x7610, R86 ;  /* 0x00007610ff567816 */ /* 0x000fe40000000056 */
[----:B------:R-:W-:Y:S02]  /*1e710*/  PRMT R85, RZ, 0x7610, R85 ;  /* 0x00007610ff557816 */ /* 0x000fe40000000055 */
[----:B------:R-:W-:Y:S02]  /*1e720*/  PRMT R84, RZ, 0x7610, R84 ;  /* 0x00007610ff547816 */ /* 0x000fe40000000054 */
[----:B------:R-:W-:Y:S02]  /*1e730*/  PRMT R83, RZ, 0x7610, R83 ;  /* 0x00007610ff537816 */ /* 0x000fe40000000053 */
[----:B------:R-:W-:-:S02]  /*1e740*/  PRMT R82, RZ, 0x7610, R82 ;  /* 0x00007610ff527816 */ /* 0x000fc40000000052 */
[----:B------:R-:W-:Y:S02]  /*1e750*/  PRMT R81, RZ, 0x7610, R81 ;  /* 0x00007610ff517816 */ /* 0x000fe40000000051 */
[----:B------:R-:W-:Y:S02]  /*1e760*/  PRMT R80, RZ, 0x7610, R80 ;  /* 0x00007610ff507816 */ /* 0x000fe40000000050 */
[----:B------:R-:W-:Y:S02]  /*1e770*/  PRMT R79, RZ, 0x7610, R79 ;  /* 0x00007610ff4f7816 */ /* 0x000fe4000000004f */
[----:B0-----:R-:W-:-:S04]  /*1e780*/  @P0 LOP3.LUT R21, R21, R20, RZ, 0x3c, !PT ;  /* 0x0000001415150212 */ /* 0x001fc800078e3cff */
[----:B------:R-:W-:-:S04]  /*1e790*/  @P0 LOP3.LUT R20, R21, R20, RZ, 0x3c, !PT ;  /* 0x0000001415140212 */ /* 0x000fc800078e3cff */
[----:B------:R-:W-:-:S05]  /*1e7a0*/  @P0 LOP3.LUT R21, R21, R20, RZ, 0x3c, !PT ;  /* 0x0000001415150212 */ /* 0x000fca00078e3cff */
[----:B------:R0:W3:Y:S02]  /*1e7b0*/  @P0 LDG.E.U8 R88, desc[UR22][R20.64] ;  /* 0x0000001614580981 */ /* 0x0000e4000c1e1100 */
[----:B0-----:R-:W-:Y:S02]  /*1e7c0*/  @P0 IMAD.MOV.U32 R20, RZ, RZ, R22 ;  /* 0x000000ffff140224 */ /* 0x001fe400078e0016 */
[----:B------:R-:W-:Y:S01]  /*1e7d0*/  @P0 IMAD.MOV.U32 R21, RZ, RZ, R6 ;  /* 0x000000ffff150224 */ /* 0x000fe200078e0006 */
[----:B------:R-:W2:Y:S04]  /*1e7e0*/  LDL.LU R22, [R1+0x928] ;  /* 0x0009280001167983 */ /* 0x000ea80000300800 */
[----:B------:R0:W3:Y:S02]  /*1e7f0*/  @P0 LDG.E.U8 R87, desc[UR22][R20.64] ;  /* 0x0000001614570981 */ /* 0x0000e4000c1e1100 */
[----:B0-----:R-:W-:-:S02]  /*1e800*/  @P0 IMAD.MOV.U32 R20, RZ, RZ, R5 ;  /* 0x000000ffff140224 */ /* 0x001fc400078e0005 */
[----:B----4-:R-:W-:Y:S01]  /*1e810*/  @P0 IMAD.MOV.U32 R21, RZ, RZ, R0 ;  /* 0x000000ffff150224 */ /* 0x010fe200078e0000 */
[----:B------:R-:W4:Y:S04]  /*1e820*/  LDL.LU R5, [R1+0x924] ;  /* 0x0009240001057983 */ /* 0x000f280000300800 */
[----:B------:R0:W3:Y:S02]  /*1e830*/  @P0 LDG.E.U8 R86, desc[UR22][R20.64] ;  /* 0x0000001614560981 */ /* 0x0000e4000c1e1100 */
[----:B0-----:R-:W-:Y:S02]  /*1e840*/  @P0 IMAD.MOV.U32 R20, RZ, RZ, R23 ;  /* 0x000000ffff140224 */ /* 0x001fe400078e0017 */
[----:B------:R-:W-:Y:S01]  /*1e850*/  @P0 IMAD.MOV.U32 R21, RZ, RZ, R3 ;  /* 0x000000ffff150224 */ /* 0x000fe200078e0003 */
[----:B------:R-:W3:Y:S04]  /*1e860*/  LDL.LU R23, [R1+0x920] ;  /* 0x0009200001177983 */ /* 0x000ee80000300800 */
[----:B------:R0:W3:Y:S02]  /*1e870*/  @P0 LDG.E.U8 R85, desc[UR22][R20.64] ;  /* 0x0000001614550981 */ /* 0x0000e4000c1e1100 */
[----:B0-----:R-:W-:-:S02]  /*1e880*/  @P0 IMAD.MOV.U32 R20, RZ, RZ, R24 ;  /* 0x000000ffff140224 */ /* 0x001fc400078e0018 */
[----:B------:R-:W-:Y:S01]  /*1e890*/  @P0 IMAD.MOV.U32 R21, RZ, RZ, R9 ;  /* 0x000000ffff150224 */ /* 0x000fe200078e0009 */
[----:B------:R-:W3:Y:S04]  /*1e8a0*/  LDL.LU R24, [R1+0x91c] ;  /* 0x00091c0001187983 */ /* 0x000ee80000300800 */
[----:B------:R0:W3:Y:S02]  /*1e8b0*/  @P0 LDG.E.U8 R84, desc[UR22][R20.64] ;  /* 0x0000001614540981 */ /* 0x0000e4000c1e1100 */
[----:B0-----:R-:W-:Y:S02]  /*1e8c0*/  @P0 IMAD.MOV.U32 R20, RZ, RZ, R8 ;  /* 0x000000ffff140224 */ /* 0x001fe400078e0008 */
[----:B------:R-:W-:-:S05]  /*1e8d0*/  @P0 IMAD.MOV.U32 R21, RZ, RZ, R2 ;  /* 0x000000ffff150224 */ /* 0x000fca00078e0002 */
        /* <DEDUP_REMOVED lines=10> */
[----:B------:R-:W-:Y:S02]  /*1e980*/  @P0 IMAD.MOV.U32 R21, RZ, RZ, R15 ;  /* 0x000000ffff150224 */ /* 0x000fe400078e000f */
[----:B------:R-:W3:Y:S04]  /*1e990*/  LDL.LU R15, [R1+0xd1c] ;  /* 0x000d1c00010f7983 */ /* 0x000ee80000300800 */
[----:B------:R0:W3:Y:S04]  /*1e9a0*/  @P0 LDG.E.U8 R80, desc[UR22][R20.64] ;  /* 0x0000001614500981 */ /* 0x0000e8000c1e1100 */
[----:B------:R-:W3:Y:S04]  /*1e9b0*/  LDL.LU R66, [R1+0xd18] ;  /* 0x000d180001427983 */ /* 0x000ee80000300800 */
[----:B------:R-:W3:Y:S01]  /*1e9c0*/  LDL.LU R77, [R1+0x8fc] ;  /* 0x0008fc00014d7983 */ /* 0x000ee20000300800 */
[----:B0-----:R-:W-:-:S02]  /*1e9d0*/  @P0 IMAD.MOV.U32 R20, RZ, RZ, R69 ;  /* 0x000000ffff140224 */ /* 0x001fc400078e0045 */
[----:B------:R-:W-:Y:S02]  /*1e9e0*/  @P0 IMAD.MOV.U32 R21, RZ, RZ, R74 ;  /* 0x000000ffff150224 */ /* 0x000fe400078e004a */
[----:B------:R-:W3:Y:S04]  /*1e9f0*/  LDL.LU R74, [R1+0xd14] ;  /* 0x000d1400014a7983 */ /* 0x000ee80000300800 */
[----:B------:R0:W3:Y:S04]  /*1ea00*/  @P0 LDG.E.U8 R79, desc[UR22][R20.64] ;  /* 0x00000016144f0981 */ /* 0x0000e8000c1e1100 */
[----:B------:R-:W3:Y:S01]  /*1ea10*/  LDL.LU R69, [R1+0xd10] ;  /* 0x000d100001457983 */ /* 0x000ee20000300800 */
[----:B0-----:R-:W-:-:S02]  /*1ea20*/  @P0 IMAD.MOV.U32 R21, RZ, RZ, R93 ;  /* 0x000000ffff150224 */ /* 0x001fc400078e005d */
[----:B------:R-:W-:Y:S01]  /*1ea30*/  @P0 IMAD.MOV.U32 R20, RZ, RZ, R16 ;  /* 0x000000ffff140224 */ /* 0x000fe200078e0010 */
[----:B------:R-:W3:Y:S04]  /*1ea40*/  LDL.LU R93, [R1+0xd0c] ;  /* 0x000d0c00015d7983 */ /* 0x000ee80000300800 */
[----:B------:R-:W3:Y:S04]  /*1ea50*/  LDL.LU R16, [R1+0xd08] ;  /* 0x000d080001107983 */ /* 0x000ee80000300800 */
[----:B------:R-:W3:Y:S01]  /*1ea60*/  LDL.LU R19, [R1+0x18] ;  /* 0x0000180001137983 */ /* 0x000ee20000300800 */
[----:B------:R-:W-:-:S06]  /*1ea70*/  PRMT R76, RZ, 0x7610, R76 ;  /* 0x00007610ff4c7816 */ /* 0x000fcc000000004c */
[----:B------:R4:W3:Y:S01]  /*1ea80*/  @P0 LDG.E.U8 R76, desc[UR22][R20.64] ;  /* 0x00000016144c0981 */ /* 0x0008e2000c1e1100 */
[----:B------:R-:W-:Y:S02]  /*1ea90*/  PRMT R75, RZ, 0x7610, R75 ;  /* 0x00007610ff4b7816 */ /* 0x000fe4000000004b */
[----:B------:R-:W-:Y:S02]  /*1eaa0*/  PRMT R73, RZ, 0x7610, R73 ;  /* 0x00007610ff497816 */ /* 0x000fe40000000049 */
[----:B--2---:R-:W-:-:S05]  /*1eab0*/  SEL R22, R92, R22, !P5 ;  /* 0x000000165c167207 */ /* 0x004fca0006800000 */
[----:B------:R-:W-:Y:S01]  /*1eac0*/  IMAD R22, R22, UR12, RZ ;  /* 0x0000000c16167c24 */ /* 0x000fe2000f8e02ff */
[C---:B----4-:R-:W-:Y:S02]  /*1ead0*/  SEL R20, R92.reuse, R5, !P5 ;  /* 0x000000055c147207 */ /* 0x050fe40006800000 */
[----:B---3--:R-:W-:-:S03]  /*1eae0*/  SEL R21, R92, R23, !P5 ;  /* 0x000000175c157207 */ /* 0x008fc60006800000 */
[----:B------:R-:W-:Y:S01]  /*1eaf0*/  IMAD R23, R20, UR12, RZ ;  /* 0x0000000c14177c24 */ /* 0x000fe2000f8e02ff */
[----:B------:R-:W0:Y:S01]  /*1eb00*/  LDCU UR12, c[0x0][0x3b0] ;  /* 0x00007600ff0c77ac */ /* 0x000e220008000800 */
[----:B------:R-:W-:Y:S01]  /*1eb10*/  SEL R20, R92, R24, !P5 ;  /* 0x000000185c147207 */ /* 0x000fe20006800000 */
[----:B------:R-:W-:Y:S01]  /*1eb20*/  IMAD R24, R21, UR4, RZ ;  /* 0x0000000415187c24 */ /* 0x000fe2000f8e02ff */
[----:B------:R-:W1:Y:S01]  /*1eb30*/  LDCU UR4, c[0x0][0x3b0] ;  /* 0x00007600ff0477ac */ /* 0x000e620008000800 */
[----:B------:R-:W-:Y:S01]  /*1eb40*/  @!P2 IMAD.MOV R19, RZ, RZ, -R19 ;  /* 0x000000ffff13a224 */ /* 0x000fe200078e0a13 */
[----:B------:R-:W-:-:S04]  /*1eb50*/  IADD3 R3, P2, PT, R22, R10, RZ ;  /* 0x0000000a16037210 */ /* 0x000fc80007f5e0ff */
[----:B------:R-:W-:Y:S02]  /*1eb60*/  LEA.HI.X.SX32 R5, R22, R7, 0x1, P2 ;  /* 0x0000000716057211 */ /* 0x000fe400010f0eff */
[CC--:B------:R-:W-:Y:S02]  /*1eb70*/  IADD3 R0, P2, PT, R23.reuse, R10.reuse, RZ ;  /* 0x0000000a17007210 */ /* 0x0c0fe40007f5e0ff */
[----:B------:R-:W-:Y:S01]  /*1eb80*/  SEL R22, R92, R25, !P5 ;  /* 0x000000195c167207 */ /* 0x000fe20006800000 */
[----:B------:R-:W-:Y:S01]  /*1eb90*/  IMAD R25, R20, UR5, RZ ;  /* 0x0000000514197c24 */ /* 0x000fe2000f8e02ff */
[-C--:B------:R-:W-:Y:S01]  /*1eba0*/  LEA.HI.X.SX32 R8, R23, R7.reuse, 0x1, P2 ;  /* 0x0000000717087211 */ /* 0x080fe200010f0eff */
[----:B------:R-:W-:Y:S02]  /*1ebb0*/  @P0 IMAD.MOV.U32 R20, RZ, RZ, R3 ;  /* 0x000000ffff140224 */ /* 0x000fe400078e0003 */
[----:B------:R-:W-:Y:S01]  /*1ebc0*/  @P0 IMAD.MOV.U32 R21, RZ, RZ, R5 ;  /* 0x000000ffff150224 */ /* 0x000fe200078e0005 */
[----:B------:R-:W-:Y:S01]  /*1ebd0*/  IADD3 R2, P2, PT, R24, R10, RZ ;  /* 0x0000000a18027210 */ /* 0x000fe20007f5e0ff */
[----:B------:R-:W-:Y:S01]  /*1ebe0*/  STL [R1+0x608], R3 ;  /* 0x0006080301007387 */ /* 0x000fe20000100800 */
[----:B------:R-:W-:Y:S01]  /*1ebf0*/  IMAD R22, R22, UR6, RZ ;  /* 0x0000000616167c24 */ /* 0x000fe2000f8e02ff */
[----:B------:R-:W-:Y:S01]  /*1ec00*/  PRMT R74, RZ, 0x7610, R74 ;  /* 0x00007610ff4a7816 */ /* 0x000fe2000000004a */
[----:B------:R-:W2:Y:S01]  /*1ec10*/  LDCU UR5, c[0x0][0x3b0] ;  /* 0x00007600ff0577ac */ /* 0x000ea20008000800 */
[----:B------:R3:W4:Y:S01]  /*1ec20*/  @P0 LDG.E.U8 R75, desc[UR22][R20.64] ;  /* 0x00000016144b0981 */ /* 0x000722000c1e1100 */
[----:B------:R-:W-:-:S02]  /*1ec30*/  LEA.HI.X.SX32 R6, R24, R7, 0x1, P2 ;  /* 0x0000000718067211 */ /* 0x000fc400010f0eff */
[----:B------:R-:W-:Y:S01]  /*1ec40*/  PRMT R72, RZ, 0x7610, R72 ;  /* 0x00007610ff487816 */ /* 0x000fe20000000048 */
[----:B------:R0:W-:Y:S01]  /*1ec50*/  STL [R1+0x604], R5 ;  /* 0x0006040501007387 */ /* 0x0001e20000100800 */
[----:B------:R-:W-:Y:S01]  /*1ec60*/  PRMT R71, RZ, 0x7610, R71 ;  /* 0x00007610ff477816 */ /* 0x000fe20000000047 */
[----:B------:R-:W1:Y:S02]  /*1ec70*/  LDCU UR6, c[0x0][0x3b0] ;  /* 0x00007600ff0677ac */ /* 0x000e640008000800 */
[----:B------:R-:W-:Y:S01]  /*1ec80*/  STL [R1+0x610], R0 ;  /* 0x0006100001007387 */ /* 0x000fe20000100800 */
[----:B---3--:R-:W-:Y:S02]  /*1ec90*/  SEL R20, R92, R77, !P5 ;  /* 0x0000004d5c147207 */ /* 0x008fe40006800000 */
[CC--:B------:R-:W-:Y:S01]  /*1eca0*/  IADD3 R77, P2, PT, R25.reuse, R10.reuse, RZ ;  /* 0x0000000a194d7210 */ /* 0x0c0fe20007f5e0ff */
[----:B------:R3:W-:Y:S03]  /*1ecb0*/  STL [R1+0x60c], R8 ;  /* 0x00060c0801007387 */ /* 0x0007e60000100800 */
[----:B0-----:R-:W-:Y:S01]  /*1ecc0*/  LEA.HI.X.SX32 R5, R25, R7, 0x1, P2 ;  /* 0x0000000719057211 */ /* 0x001fe200010f0eff */
[----:B------:R0:W-:Y:S01]  /*1ecd0*/  STL [R1+0x628], R2 ;  /* 0x0006280201007387 */ /* 0x0001e20000100800 */
[----:B------:R-:W-:-:S03]  /*1ece0*/  IADD3 R24, P2, PT, R22, R10, RZ ;  /* 0x0000000a16187210 */ /* 0x000fc60007f5e0ff */
[----:B------:R-:W2:Y:S01]  /*1ecf0*/  LDL.LU R3, [R1+0x900] ;  /* 0x0009000001037983 */ /* 0x000ea20000300800 */
[----:B------:R-:W-:-:S03]  /*1ed00*/  @P0 IMAD.MOV.U32 R21, RZ, RZ, R8 ;  /* 0x000000ffff150224 */ /* 0x000fc600078e0008 */
[----:B------:R-:W4:Y:S04]  /*1ed10*/  LDL.LU R9, [R1+0x8e0] ;  /* 0x0008e00001097983 */ /* 0x000f280000300800 */
[----:B------:R-:W-:Y:S01]  /*1ed20*/  STL [R1+0x624], R6 ;  /* 0x0006240601007387 */ /* 0x000fe20000100800 */
[----:B------:R-:W-:-:S03]  /*1ed30*/  LEA.HI.X.SX32 R25, R22, R7, 0x1, P2 ;  /* 0x0000000716197211 */ /* 0x000fc600010f0eff */
[----:B------:R0:W-:Y:S04]  /*1ed40*/  STL [R1+0x630], R77 ;  /* 0x0006304d01007387 */ /* 0x0001e80000100800 */
[----:B---3--:R-:W3:Y:S04]  /*1ed50*/  LDL.LU R8, [R1+0x8e8] ;  /* 0x0008e80001087983 */ /* 0x008ee80000300800 */
[----:B------:R-:W-:Y:S04]  /*1ed60*/  STL [R1+0x62c], R5 ;  /* 0x00062c0501007387 */ /* 0x000fe80000100800 */
[----:B------:R1:W-:Y:S04]  /*1ed70*/  STL [R1+0x648], R24 ;  /* 0x0006481801007387 */ /* 0x0003e80000100800 */
[----:B------:R-:W3:Y:S01]  /*1ed80*/  LDL.LU R22, [R1+0x908] ;  /* 0x0009080001167983 */ /* 0x000ee20000300800 */
[----:B------:R-:W-:Y:S01]  /*1ed90*/  IMAD R23, R20, UR12, RZ ;  /* 0x0000000c14177c24 */ /* 0x000fe2000f8e02ff */
[----:B------:R-:W-:Y:S01]  /*1eda0*/  PRMT R70, RZ, 0x7610, R70 ;  /* 0x00007610ff467816 */ /* 0x000fe20000000046 */
[----:B------:R-:W-:Y:S01]  /*1edb0*/  @P0 IMAD.MOV.U32 R20, RZ, RZ, R0 ;  /* 0x000000ffff140224 */ /* 0x000fe200078e0000 */
[----:B------:R-:W1:Y:S02]  /*1edc0*/  LDCU UR12, c[0x0][0x3b0] ;  /* 0x00007600ff0c77ac */ /* 0x000e640008000800 */
[----:B------:R-:W-:-:S02]  /*1edd0*/  IADD3 R0, P2, PT, R23, R10, RZ ;  /* 0x0000000a17007210 */ /* 0x000fc40007f5e0ff */
[----:B------:R0:W3:Y:S02]  /*1ede0*/  @P0 LDG.E.U8 R74, desc[UR22][R20.64] ;  /* 0x00000016144a0981 */ /* 0x0000e4000c1e1100 */
[----:B0-----:R-:W-:Y:S02]  /*1edf0*/  @P0 IMAD.MOV.U32 R20, RZ, RZ, R2 ;  /* 0x000000ffff140224 */ /* 0x001fe400078e0002 */
[----:B------:R-:W-:Y:S01]  /*1ee00*/  @P0 IMAD.MOV.U32 R21, RZ, RZ, R6 ;  /* 0x000000ffff150224 */ /* 0x000fe200078e0006 */
[----:B------:R-:W3:Y:S04]  /*1ee10*/  LDL.LU R2, [R1+0x8c8] ;  /* 0x0008c80001027983 */ /* 0x000ee80000300800 */
[----:B------:R-:W-:Y:S04]  /*1ee20*/  STL [R1+0x644], R25 ;  /* 0x0006441901007387 */ /* 0x000fe80000100800 */
[----:B------:R0:W3:Y:S04]  /*1ee30*/  @P0 LDG.E.U8 R73, desc[UR22][R20.64] ;  /* 0x0000001614490981 */ /* 0x0000e8000c1e1100 */
[----:B------:R-:W-:Y:S01]  /*1ee40*/  STL [R1+0x650], R0 ;  /* 0x0006500001007387 */ /* 0x000fe20000100800 */
[----:B0-----:R-:W-:-:S03]  /*1ee50*/  @P0 IMAD.MOV.U32 R20, RZ, RZ, R77 ;  /* 0x000000ffff140224 */ /* 0x001fc600078e004d */
[----:B------:R-:W3:Y:S01]  /*1ee60*/  LDL.LU R77, [R1+0x8dc] ;  /* 0x0008dc00014d7983 */ /* 0x000ee20000300800 */
[----:B------:R-:W-:Y:S01]  /*1ee70*/  @P0 IMAD.MOV.U32 R21, RZ, RZ, R5 ;  /* 0x000000ffff150224 */ /* 0x000fe200078e0005 */
[----:B------:R-:W-:-:S04]  /*1ee80*/  LEA.HI.X.SX32 R6, R23, R7, 0x1, P2 ;  /* 0x0000000717067211 */ /* 0x000fc800010f0eff */
[----:B------:R0:W3:Y:S01]  /*1ee90*/  @P0 LDG.E.U8 R72, desc[UR22][R20.64] ;  /* 0x0000001614480981 */ /* 0x0000e2000c1e1100 */
[----:B------:R-:W-:Y:S01]  /*1eea0*/  ISETP.GT.U32.AND P2, PT, R11, R16, PT ;  /* 0x000000100b00720c */ /* 0x000fe20003f44070 */
[----:B0-----:R-:W-:Y:S02]  /*1eeb0*/  @P0 IMAD.MOV.U32 R20, RZ, RZ, R24 ;  /* 0x000000ffff140224 */ /* 0x001fe400078e0018 */
[----:B------:R-:W-:-:S05]  /*1eec0*/  @P0 IMAD.MOV.U32 R21, RZ, RZ, R25 ;  /* 0x000000ffff150224 */ /* 0x000fca00078e0019 */
[----:B------:R0:W3:Y:S05]  /*1eed0*/  @P0 LDG.E.U8 R71, desc[UR22][R20.64] ;  /* 0x0000001614470981 */ /* 0x0000ea000c1e1100 */
[----:B------:R-:W-:Y:S02]  /*1eee0*/  @!P2 IMAD.IADD R16, R16, 0x1, -R11 ;  /* 0x000000011010a824 */ /* 0x000fe400078e0a0b */
[----:B0-----:R-:W-:Y:S02]  /*1eef0*/  @P0 IMAD.MOV.U32 R20, RZ, RZ, R0 ;  /* 0x000000ffff140224 */ /* 0x001fe400078e0000 */
[----:B------:R-:W-:Y:S01]  /*1ef00*/  @P0 IMAD.MOV.U32 R21, RZ, RZ, R6 ;  /* 0x000000ffff150224 */ /* 0x000fe200078e0006 */
[----:B------:R0:W-:Y:S04]  /*1ef10*/  STL [R1+0x64c], R6 ;  /* 0x00064c0601007387 */ /* 0x0001e80000100800 */
[----:B------:R2:W3:Y:S01]  /*1ef20*/  @P0 LDG.E.U8 R70, desc[UR22][R20.64] ;  /* 0x0000001614460981 */ /* 0x0004e2000c1e1100 */
[----:B------:R-:W-:-:S02]  /*1ef30*/  PRMT R69, RZ, 0x7610, R69 ;  /* 0x00007610ff457816 */ /* 0x000fc40000000045 */
[----:B------:R-:W-:Y:S02]  /*1ef40*/  PRMT R68, RZ, 0x7610, R68 ;  /* 0x00007610ff447816 */ /* 0x000fe40000000044 */
[----:B------:R-:W-:Y:S02]  /*1ef50*/  PRMT R67, RZ, 0x7610, R67 ;  /* 0x00007610ff437816 */ /* 0x000fe40000000043 */
[C---:B--2---:R-:W-:Y:S02]  /*1ef60*/  SEL R20, R92.reuse, R3, !P5 ;  /* 0x000000035c147207 */ /* 0x044fe40006800000 */
[----:B----4-:R-:W-:-:S03]  /*1ef70*/  SEL R21, R92, R9, !P5 ;  /* 0x000000095c157207 */ /* 0x010fc60006800000 */
[----:B------:R-:W-:Y:S01]  /*1ef80*/  IMAD R23, R20, UR5, RZ ;  /* 0x0000000514177c24 */ /* 0x000fe2000f8e02ff */
[----:B------:R-:W2:Y:S01]  /*1ef90*/  LDCU UR5, c[0x0][0x3b0] ;  /* 0x00007600ff0577ac */ /* 0x000ea20008000800 */
[----:B-1----:R-:W-:Y:S01]  /*1efa0*/  IMAD R24, R21, UR6, RZ ;  /* 0x0000000615187c24 */ /* 0x002fe2000f8e02ff */
[----:B------:R-:W-:Y:S01]  /*1efb0*/  PRMT R66, RZ, 0x7610, R66 ;  /* 0x00007610ff427816 */ /* 0x000fe20000000042 */
[----:B------:R-:W1:Y:S01]  /*1efc0*/  LDCU UR6, c[0x0][0x3b0] ;  /* 0x00007600ff0677ac */ /* 0x000e620008000800 */
[----:B---3--:R-:W-:-:S05]  /*1efd0*/  SEL R22, R92, R22, !P5 ;  /* 0x000000165c167207 */ /* 0x008fca0006800000 */
[----:B------:R-:W-:Y:S01]  /*1efe0*/  IMAD R22, R22, UR4, RZ ;  /* 0x0000000416167c24 */ /* 0x000fe2000f8e02ff */
[----:B------:R-:W3:Y:S01]  /*1eff0*/  LDCU UR4, c[0x0][0x3b0] ;  /* 0x00007600ff0477ac */ /* 0x000ee20008000800 */
[----:B------:R-:W-:-:S03]  /*1f000*/  SEL R20, R92, R8, !P5 ;  /* 0x000000085c147207 */ /* 0x000fc60006800000 */
[----:B0-----:R-:W-:-:S04]  /*1f010*/  IADD3 R6, P2, PT, R22, R10, RZ ;  /* 0x0000000a16067210 */ /* 0x001fc80007f5e0ff */
[-C--:B------:R-:W-:Y:S02]  /*1f020*/  LEA.HI.X.SX32 R8, R22, R7.reuse, 0x1, P2 ;  /* 0x0000000716087211 */ /* 0x080fe400010f0eff */
[C---:B------:R-:W-:Y:S01]  /*1f030*/  IADD3 R0, P2, PT, R23.reuse, R10, RZ ;  /* 0x0000000a17007210 */ /* 0x040fe20007f5e0ff */
[----:B------:R-:W-:Y:S01]  /*1f040*/  IMAD R25, R20, UR12, RZ ;  /* 0x0000000c14197c24 */ /* 0x000fe2000f8e02ff */
[----:B------:R-:W-:Y:S01]  /*1f050*/  STL [R1+0x668], R6 ;  /* 0x0006680601007387 */ /* 0x000fe20000100800 */
[----:B------:R-:W-:Y:S01]  /*1f060*/  @P0 IMAD.MOV.U32 R20, RZ, RZ, R6 ;  /* 0x000000ffff140224 */ /* 0x000fe200078e0006 */
[----:B------:R-:W-:Y:S01]  /*1f070*/  PRMT R65, RZ, 0x7610, R65 ;  /* 0x00007610ff417816 */ /* 0x000fe20000000041 */
[----:B------:R-:W-:Y:S01]  /*1f080*/  @P0 IMAD.MOV.U32 R21, RZ, RZ, R8 ;  /* 0x000000ffff150224 */ /* 0x000fe200078e0008 */
[----:B------:R-:W-:Y:S01]  /*1f090*/  SEL R22, R92, R2, !P5 ;  /* 0x000000025c167207 */ /* 0x000fe20006800000 */
[----:B------:R-:W0:Y:S01]  /*1f0a0*/  LDCU UR12, c[0x0][0x3b0] ;  /* 0x00007600ff0c77ac */ /* 0x000e220008000800 */
[----:B------:R-:W-:-:S02]  /*1f0b0*/  LEA.HI.X.SX32 R2, R23, R7, 0x1, P2 ;  /* 0x0000000717027211 */ /* 0x000fc400010f0eff */
[----:B------:R-:W-:Y:S01]  /*1f0c0*/  IADD3 R3, P2, PT, R24, R10, RZ ;  /* 0x0000000a18037210 */ /* 0x000fe20007f5e0ff */
[----:B------:R4:W-:Y:S01]  /*1f0d0*/  STL [R1+0x664], R8 ;  /* 0x0006640801007387 */ /* 0x0009e20000100800 */
[----:B---3--:R-:W-:Y:S01]  /*1f0e0*/  IMAD R22, R22, UR4, RZ ;  /* 0x0000000416167c24 */ /* 0x008fe2000f8e02ff */
[----:B------:R-:W3:Y:S02]  /*1f0f0*/  LDCU UR4, c[0x0][0x3b0] ;  /* 0x00007600ff0477ac */ /* 0x000ee40008000800 */
[----:B------:R0:W3:Y:S01]  /*1f100*/  @P0 LDG.E.U8 R69, desc[UR22][R20.64] ;  /* 0x0000001614450981 */ /* 0x0000e2000c1e1100 */
[----:B----4-:R-:W-:-:S03]  /*1f110*/  LEA.HI.X.SX32 R8, R24, R7, 0x1, P2 ;  /* 0x0000000718087211 */ /* 0x010fc600010f0eff */
[----:B------:R-:W-:Y:S01]  /*1f120*/  STL [R1+0x670], R0 ;  /* 0x0006700001007387 */ /* 0x000fe20000100800 */
[----:B0-----:R-:W-:Y:S02]  /*1f130*/  SEL R20, R92, R77, !P5 ;  /* 0x0000004d5c147207 */ /* 0x001fe40006800000 */
[CC--:B------:R-:W-:Y:S01]  /*1f140*/  IADD3 R77, P2, PT, R25.reuse, R10.reuse, RZ ;  /* 0x0000000a194d7210 */ /* 0x0c0fe20007f5e0ff */
[----:B------:R0:W-:Y:S01]  /*1f150*/  STL [R1+0x66c], R2 ;  /* 0x00066c0201007387 */ /* 0x0001e20000100800 */
[----:B------:R-:W-:Y:S02]  /*1f160*/  IMAD.MOV.U32 R21, RZ, RZ, R2 ;  /* 0x000000ffff157224 */ /* 0x000fe400078e0002 */
[----:B------:R-:W-:Y:S01]  /*1f170*/  LEA.HI.X.SX32 R25, R25, R7, 0x1, P2 ;  /* 0x0000000719197211 */ /* 0x000fe200010f0eff */
[----:B------:R-:W-:Y:S01]  /*1f180*/  STL [R1+0x688], R3 ;  /* 0x0006880301007387 */ /* 0x000fe20000100800 */
[----:B------:R-:W-:-:S03]  /*1f190*/  IADD3 R6, P2, PT, R22, R10, RZ ;  /* 0x0000000a16067210 */ /* 0x000fc60007f5e0ff */
[----:B------:R-:W4:Y:S04]  /*1f1a0*/  LDL.LU R9, [R1+0x8c4] ;  /* 0x0008c40001097983 */ /* 0x000f280000300800 */
[----:B0-----:R-:W3:Y:S01]  /*1f1b0*/  LDL.LU R2, [R1+0x8c0] ;  /* 0x0008c00001027983 */ /* 0x001ee20000300800 */
[----:B------:R-:W-:-:S03]  /*1f1c0*/  LEA.HI.X.SX32 R24, R22, R7, 0x1, P2 ;  /* 0x0000000716187211 */ /* 0x000fc600010f0eff */
[----:B------:R0:W-:Y:S04]  /*1f1d0*/  STL [R1+0x684], R8 ;  /* 0x0006840801007387 */ /* 0x0001e80000100800 */
[----:B------:R0:W-:Y:S04]  /*1f1e0*/  STL [R1+0x690], R77 ;  /* 0x0006904d01007387 */ /* 0x0001e80000100800 */
[----:B------:R-:W-:Y:S04]  /*1f1f0*/  STL [R1+0x68c], R25 ;  /* 0x00068c1901007387 */ /* 0x000fe80000100800 */
[----:B------:R-:W-:Y:S04]  /*1f200*/  STL [R1+0x6a8], R6 ;  /* 0x0006a80601007387 */ /* 0x000fe80000100800 */
[----:B------:R-:W4:Y:S01]  /*1f210*/  LDL.LU R22, [R1+0x8e4] ;  /* 0x0008e40001167983 */ /* 0x000f220000300800 */
[----:B--2---:R-:W-:Y:S01]  /*1f220*/  IMAD R23, R20, UR5, RZ ;  /* 0x0000000514177c24 */ /* 0x004fe2000f8e02ff */
[----:B------:R-:W-:Y:S01]  /*1f230*/  PRMT R64, RZ, 0x7610, R64 ;  /* 0x00007610ff407816 */ /* 0x000fe20000000040 */
[----:B------:R-:W-:Y:S01]  /*1f240*/  @P0 IMAD.MOV.U32 R20, RZ, RZ, R0 ;  /* 0x000000ffff140224 */ /* 0x000fe200078e0000 */
[----:B------:R-:W2:Y:S02]  /*1f250*/  LDCU UR5, c[0x0][0x3b0] ;  /* 0x00007600ff0577ac */ /* 0x000ea40008000800 */
[----:B------:R-:W-:-:S02]  /*1f260*/  IADD3 R0, P2, PT, R23, R10, RZ ;  /* 0x0000000a17007210 */ /* 0x000fc40007f5e0ff */
[----:B------:R0:W2:Y:S02]  /*1f270*/  @P0 LDG.E.U8 R68, desc[UR22][R20.64] ;  /* 0x0000001614440981 */ /* 0x0000a4000c1e1100 */
[----:B0-----:R-:W-:Y:S02]  /*1f280*/  @P0 IMAD.MOV.U32 R21, RZ, RZ, R8 ;  /* 0x000000ffff150224 */ /* 0x001fe400078e0008 */
[----:B------:R-:W-:Y:S01]  /*1f290*/  @P0 IMAD.MOV.U32 R20, RZ, RZ, R3 ;  /* 0x000000ffff140224 */ /* 0x000fe200078e0003 */
[----:B------:R-:W2:Y:S01]  /*1f2a0*/  LDL.LU R8, [R1+0x8a8] ;  /* 0x0008a80001087983 */ /* 0x000ea20000300800 */
[----:B------:R-:W-:-:S03]  /*1f2b0*/  LEA.HI.X.SX32 R3, R23, R7, 0x1, P2 ;  /* 0x0000000717037211 */ /* 0x000fc600010f0eff */
[----:B------:R-:W-:Y:S04]  /*1f2c0*/  STL [R1+0x6a4], R24 ;  /* 0x0006a41801007387 */ /* 0x000fe80000100800 */
[----:B------:R0:W2:Y:S04]  /*1f2d0*/  @P0 LDG.E.U8 R67, desc[UR22][R20.64] ;  /* 0x0000001614430981 */ /* 0x0000a8000c1e1100 */
[----:B------:R-:W-:Y:S04]  /*1f2e0*/  STL [R1+0x6b0], R0 ;  /* 0x0006b00001007387 */ /* 0x000fe80000100800 */
[----:B------:R1:W-:Y:S01]  /*1f2f0*/  STL [R1+0x6ac], R3 ;  /* 0x0006ac0301007387 */ /* 0x0003e20000100800 */
[----:B0-----:R-:W-:-:S03]  /*1f300*/  @P0 IMAD.MOV.U32 R20, RZ, RZ, R77 ;  /* 0x000000ffff140224 */ /* 0x001fc600078e004d */
[----:B------:R-:W2:Y:S01]  /*1f310*/  LDL.LU R77, [R1+0x8bc] ;  /* 0x0008bc00014d7983 */ /* 0x000ea20000300800 */
[----:B------:R-:W-:-:S05]  /*1f320*/  @P0 IMAD.MOV.U32 R21, RZ, RZ, R25 ;  /* 0x000000ffff150224 */ /* 0x000fca00078e0019 */
[----:B------:R0:W2:Y:S01]  /*1f330*/  @P0 LDG.E.U8 R66, desc[UR22][R20.64] ;  /* 0x0000001614420981 */ /* 0x0000a2000c1e1100 */
[----:B------:R-:W-:Y:S01]  /*1f340*/  ISETP.GT.U32.AND P2, PT, R11, R16, PT ;  /* 0x000000100b00720c */ /* 0x000fe20003f44070 */
[----:B0-----:R-:W-:Y:S02]  /*1f350*/  @P0 IMAD.MOV.U32 R20, RZ, RZ, R6 ;  /* 0x000000ffff140224 */ /* 0x001fe400078e0006 */
[----:B------:R-:W-:-:S05]  /*1f360*/  @P0 IMAD.MOV.U32 R21, RZ, RZ, R24 ;  /* 0x000000ffff150224 */ /* 0x000fca00078e0018 */
[----:B------:R0:W2:Y:S02]  /*1f370*/  @P0 LDG.E.U8 R65, desc[UR22][R20.64] ;  /* 0x0000001614410981 */ /* 0x0000a4000c1e1100 */
[----:B0-----:R-:W-:Y:S02]  /*1f380*/  @P0 IMAD.MOV.U32 R20, RZ, RZ, R0 ;  /* 0x000000ffff140224 */ /* 0x001fe400078e0000 */
[----:B------:R-:W-:-:S05]  /*1f390*/  @P0 IMAD.MOV.U32 R21, RZ, RZ, R3 ;  /* 0x000000ffff150224 */ /* 0x000fca00078e0003 */
[----:B------:R3:W2:Y:S01]  /*1f3a0*/  @P0 LDG.E.U8 R64, desc[UR22][R20.64] ;  /* 0x0000001614400981 */ /* 0x0006a2000c1e1100 */
[----:B------:R-:W-:Y:S01]  /*1f3b0*/  @!P2 IMAD.IADD R16, R16, 0x1, -R11 ;  /* 0x000000011010a824 */ /* 0x000fe200078e0a0b */
[----:B------:R-:W-:Y:S02]  /*1f3c0*/  PRMT R63, RZ, 0x7610, R63 ;  /* 0x00007610ff3f7816 */ /* 0x000fe4000000003f */
[C---:B---3--:R-:W-:Y:S02]  /*1f3d0*/  SEL R21, R92.reuse, R2, !P5 ;  /* 0x000000025c157207 */ /* 0x048fe40006800000 */
[----:B------:R-:W3:Y:S01]  /*1f3e0*/  LDL.LU R2, [R1+0x8a4] ;  /* 0x0008a40001027983 */ /* 0x000ee20000300800 */
[C---:B----4-:R-:W-:Y:S02]  /*1f3f0*/  SEL R20, R92.reuse, R9, !P5 ;  /* 0x000000095c147207 */ /* 0x050fe40006800000 */
[----:B------:R-:W-:-:S05]  /*1f400*/  SEL R22, R92, R22, !P5 ;  /* 0x000000165c167207 */ /* 0x000fca0006800000 */
[----:B------:R-:W-:Y:S01]  /*1f410*/  IMAD R22, R22, UR4, RZ ;  /* 0x0000000416167c24 */ /* 0x000fe2000f8e02ff */
[----:B------:R-:W0:Y:S04]  /*1f420*/  LDCU UR4, c[0x0][0x3b0] ;  /* 0x00007600ff0477ac */ /* 0x000e280008000800 */
[----:B-1----:R-:W-:-:S05]  /*1f430*/  IADD3 R3, P2, PT, R22, R10, RZ ;  /* 0x0000000a16037210 */ /* 0x002fca0007f5e0ff */
[----:B------:R1:W-:Y:S01]  /*1f440*/  STL [R1+0x6c8], R3 ;  /* 0x0006c80301007387 */ /* 0x0003e20000100800 */
[----:B------:R-:W-:-:S03]  /*1f450*/  LEA.HI.X.SX32 R6, R22, R7, 0x1, P2 ;  /* 0x0000000716067211 */ /* 0x000fc600010f0eff */
[----:B------:R-:W4:Y:S01]  /*1f460*/  LDL.LU R9, [R1+0x8a0] ;  /* 0x0008a00001097983 */ /* 0x000f220000300800 */
[----:B--2---:R-:W-:Y:S01]  /*1f470*/  IMAD R23, R20, UR5, RZ ;  /* 0x0000000514177c24 */ /* 0x004fe2000f8e02ff */
[----:B------:R-:W2:Y:S01]  /*1f480*/  LDCU UR5, c[0x0][0x3b0] ;  /* 0x00007600ff0577ac */ /* 0x000ea20008000800 */
[----:B------:R-:W-:Y:S02]  /*1f490*/  IMAD R22, R21, UR6, RZ ;  /* 0x0000000615167c24 */ /* 0x000fe4000f8e02ff */
[----:B------:R-:W-:Y:S01]  /*1f4a0*/  @P0 IMAD.MOV.U32 R20, RZ, RZ, R3 ;  /* 0x000000ffff140224 */ /* 0x000fe200078e0003 */
[C---:B------:R-:W-:Y:S01]  /*1f4b0*/  IADD3 R0, P2, PT, R23.reuse, R10, RZ ;  /* 0x0000000a17007210 */ /* 0x040fe20007f5e0ff */
[----:B------:R-:W-:Y:S01]  /*1f4c0*/  @P0 IMAD.MOV.U32 R21, RZ, RZ, R6 ;  /* 0x000000ffff150224 */ /* 0x000fe200078e0006 */
[----:B------:R0:W-:Y:S01]  /*1f4d0*/  STL [R1+0x6c4], R6 ;  /* 0x0006c40601007387 */ /* 0x0001e20000100800 */
[----:B------:R-:W-:Y:S01]  /*1f4e0*/  PRMT R62, RZ, 0x7610, R62 ;  /* 0x00007610ff3e7816 */ /* 0x000fe2000000003e */
[----:B------:R-:W0:Y:S02]  /*1f4f0*/  LDCU UR6, c[0x0][0x3b0] ;  /* 0x00007600ff0677ac */ /* 0x000e240008000800 */
[----:B------:R1:W4:Y:S04]  /*1f500*/  @P0 LDG.E.U8 R63, desc[UR22][R20.64] ;  /* 0x00000016143f0981 */ /* 0x000328000c1e1100 */
[----:B------:R0:W-:Y:S01]  /*1f510*/  STL [R1+0x6e0], R0 ;  /* 0x0006e00001007387 */ /* 0x0001e20000100800 */
[----:B-1----:R-:W-:-:S02]  /*1f520*/  LEA.HI.X.SX32 R21, R23, R7, 0x1, P2 ;  /* 0x0000000717157211 */ /* 0x002fc400010f0eff */
[----:B------:R-:W-:Y:S02]  /*1f530*/  IADD3 R3, P2, PT, R22, R10, RZ ;  /* 0x0000000a16037210 */ /* 0x000fe40007f5e0ff */
[----:B------:R-:W-:Y:S02]  /*1f540*/  SEL R20, R92, R8, !P5 ;  /* 0x000000085c147207 */ /* 0x000fe40006800000 */
[----:B------:R-:W4:Y:S01]  /*1f550*/  LDL.LU R8, [R1+0x888] ;  /* 0x0008880001087983 */ /* 0x000f220000300800 */
[----:B0-----:R-:W-:-:S03]  /*1f560*/  LEA.HI.X.SX32 R6, R22, R7, 0x1, P2 ;  /* 0x0000000716067211 */ /* 0x001fc600010f0eff */
[----:B------:R-:W-:Y:S01]  /*1f570*/  STL [R1+0x6dc], R21 ;  /* 0x0006dc1501007387 */ /* 0x000fe20000100800 */
[----:B------:R-:W-:-:S03]  /*1f580*/  SEL R22, R92, R77, !P5 ;  /* 0x0000004d5c167207 */ /* 0x000fc60006800000 */
[----:B------:R0:W-:Y:S04]  /*1f590*/  STL [R1+0x6e8], R3 ;  /* 0x0006e80301007387 */ /* 0x0001e80000100800 */
[----:B------:R1:W-:Y:S04]  /*1f5a0*/  STL [R1+0x6e4], R6 ;  /* 0x0006e40601007387 */ /* 0x0003e80000100800 */
[----:B------:R-:W4:Y:S01]  /*1f5b0*/  LDL.LU R77, [R1+0x89c] ;  /* 0x00089c00014d7983 */ /* 0x000f220000300800 */
[----:B------:R-:W-:Y:S01]  /*1f5c0*/  IMAD R23, R20, UR4, RZ ;  /* 0x0000000414177c24 */ /* 0x000fe2000f8e02ff */
[----:B------:R-:W-:Y:S01]  /*1f5d0*/  PRMT R61, RZ, 0x7610, R61 ;  /* 0x00007610ff3d7816 */ /* 0x000fe2000000003d */
[----:B------:R-:W-:Y:S01]  /*1f5e0*/  @P0 IMAD.MOV.U32 R20, RZ, RZ, R0 ;  /* 0x000000ffff140224 */ /* 0x000fe200078e0000 */
[----:B------:R-:W-:Y:S01]  /*1f5f0*/  PRMT R60, RZ, 0x7610, R60 ;  /* 0x00007610ff3c7816 */ /* 0x000fe2000000003c */
[----:B------:R-:W-:Y:S01]  /*1f600*/  IMAD R24, R22, UR12, RZ ;  /* 0x0000000c16187c24 */ /* 0x000fe2000f8e02ff */
[----:B------:R-:W-:Y:S01]  /*1f610*/  IADD3 R0, P2, PT, R23, R10, RZ ;  /* 0x0000000a17007210 */ /* 0x000fe20007f5e0ff */
[----:B------:R-:W1:Y:S01]  /*1f620*/  LDCU UR4, c[0x0][0x3b0] ;  /* 0x00007600ff0477ac */ /* 0x000e620008000800 */
[----:B------:R0:W4:Y:S01]  /*1f630*/  @P0 LDG.E.U8 R62, desc[UR22][R20.64] ;  /* 0x00000016143e0981 */ /* 0x000122000c1e1100 */
[----:B------:R-:W-:-:S02]  /*1f640*/  PRMT R59, RZ, 0x7610, R59 ;  /* 0x00007610ff3b7816 */ /* 0x000fc4000000003b */
[----:B------:R-:W-:Y:S01]  /*1f650*/  PRMT R58, RZ, 0x7610, R58 ;  /* 0x00007610ff3a7816 */ /* 0x000fe2000000003a */
[----:B------:R1:W-:Y:S01]  /*1f660*/  STL [R1+0x700], R0 ;  /* 0x0007000001007387 */ /* 0x0003e20000100800 */
[----:B------:R-:W-:Y:S01]  /*1f670*/  PRMT R57, RZ, 0x7610, R57 ;  /* 0x00007610ff397816 */ /* 0x000fe20000000039 */
[----:B------:R-:W1:Y:S01]  /*1f680*/  LDCU UR12, c[0x0][0x3b0] ;  /* 0x00007600ff0c77ac */ /* 0x000e620008000800 */
[----:B0-----:R-:W-:Y:S01]  /*1f690*/  @P0 IMAD.MOV.U32 R20, RZ, RZ, R3 ;  /* 0x000000ffff140224 */ /* 0x001fe200078e0003 */
[----:B------:R-:W-:Y:S01]  /*1f6a0*/  LEA.HI.X.SX32 R3, R23, R7, 0x1, P2 ;  /* 0x0000000717037211 */ /* 0x000fe200010f0eff */
[----:B------:R-:W-:-:S04]  /*1f6b0*/  @P0 IMAD.MOV.U32 R21, RZ, RZ, R6 ;  /* 0x000000ffff150224 */ /* 0x000fc800078e0006 */
[----:B------:R0:W-:Y:S04]  /*1f6c0*/  STL [R1+0x6fc], R3 ;  /* 0x0006fc0301007387 */ /* 0x0001e80000100800 */
[----:B------:R0:W4:Y:S02]  /*1f6d0*/  @P0 LDG.E.U8 R61, desc[UR22][R20.64] ;  /* 0x00000016143d0981 */ /* 0x000124000c1e1100 */
[----:B0-----:R-:W-:Y:S02]  /*1f6e0*/  @P0 IMAD.MOV.U32 R20, RZ, RZ, R0 ;  /* 0x000000ffff140224 */ /* 0x001fe400078e0000 */
[----:B------:R-:W-:-:S05]  /*1f6f0*/  @P0 IMAD.MOV.U32 R21, RZ, RZ, R3 ;  /* 0x000000ffff150224 */ /* 0x000fca00078e0003 */
[----:B------:R0:W4:Y:S01]  /*1f700*/  @P0 LDG.E.U8 R60, desc[UR22][R20.64] ;  /* 0x00000016143c0981 */ /* 0x000122000c1e1100 */
[----:B---3--:R-:W-:Y:S02]  /*1f710*/  SEL R22, R92, R2, !P5 ;  /* 0x000000025c167207 */ /* 0x008fe40006800000 */
[----:B------:R-:W-:-:S03]  /*1f720*/  IADD3 R2, P2, PT, R24, R10, RZ ;  /* 0x0000000a18027210 */ /* 0x000fc60007f5e0ff */
[----:B--2---:R-:W-:Y:S01]  /*1f730*/  IMAD R22, R22, UR5, RZ ;  /* 0x0000000516167c24 */ /* 0x004fe2000f8e02ff */
[----:B-1----:R-:W-:Y:S01]  /*1f740*/  LEA.HI.X.SX32 R6, R24, R7, 0x1, P2 ;  /* 0x0000000718067211 */ /* 0x002fe200010f0eff */
[----:B------:R1:W-:Y:S01]  /*1f750*/  STL [R1+0x708], R2 ;  /* 0x0007080201007387 */ /* 0x0003e20000100800 */
[----:B------:R-:W2:Y:S03]  /*1f760*/  LDCU UR5, c[0x0][0x3b0] ;  /* 0x00007600ff0577ac */ /* 0x000ea60008000800 */
[----:B------:R-:W3:Y:S01]  /*1f770*/  LDL.LU R0, [R1+0x880] ;  /* 0x0008800001007983 */ /* 0x000ee20000300800 */
[----:B------:R-:W-:-:S03]  /*1f780*/  IADD3 R3, P2, PT, R22, R10, RZ ;  /* 0x0000000a16037210 */ /* 0x000fc60007f5e0ff */
[----:B------:R1:W-:Y:S01]  /*1f790*/  STL [R1+0x704], R6 ;  /* 0x0007040601007387 */ /* 0x0003e20000100800 */
[----:B0-----:R-:W-:-:S03]  /*1f7a0*/  @P0 IMAD.MOV.U32 R21, RZ, RZ, R6 ;  /* 0x000000ffff150224 */ /* 0x001fc600078e0006 */
[----:B------:R0:W-:Y:S01]  /*1f7b0*/  STL [R1+0x720], R3 ;  /* 0x0007200301007387 */ /* 0x0001e20000100800 */
[----:B----4-:R-:W-:-:S05]  /*1f7c0*/  SEL R20, R92, R9, !P5 ;  /* 0x000000095c147207 */ /* 0x010fca0006800000 */
[----:B------:R-:W-:Y:S01]  /*1f7d0*/  IMAD R23, R20, UR6, RZ ;  /* 0x0000000614177c24 */ /* 0x000fe2000f8e02ff */
[----:B------:R-:W4:Y:S01]  /*1f7e0*/  LDCU UR6, c[0x0][0x3b0] ;  /* 0x00007600ff0677ac */ /* 0x000f220008000800 */
[----:B------:R-:W-:Y:S02]  /*1f7f0*/  @P0 IMAD.MOV.U32 R20, RZ, RZ, R2 ;  /* 0x000000ffff140224 */ /* 0x000fe400078e0002 */
[----:B-1----:R-:W4:Y:S04]  /*1f800*/  LDL.LU R2, [R1+0x884] ;  /* 0x0008840001027983 */ /* 0x002f280000300800 */
[----:B------:R-:W4:Y:S04]  /*1f810*/  LDL.LU R9, [R1+0x87c] ;  /* 0x00087c0001097983 */ /* 0x000f280000300800 */
[----:B------:R1:W4:Y:S02]  /*1f820*/  @P0 LDG.E.U8 R59, desc[UR22][R20.64] ;  /* 0x00000016143b0981 */ /* 0x000324000c1e1100 */
[----:B-1----:R-:W-:-:S02]  /*1f830*/  LEA.HI.X.SX32 R21, R22, R7, 0x1, P2 ;  /* 0x0000000716157211 */ /* 0x002fc400010f0eff */
[C---:B------:R-:W-:Y:S02]  /*1f840*/  IADD3 R6, P2, PT, R23.reuse, R10, RZ ;  /* 0x0000000a17067210 */ /* 0x040fe40007f5e0ff */
[----:B------:R-:W-:Y:S02]  /*1f850*/  SEL R20, R92, R8, !P5 ;  /* 0x000000085c147207 */ /* 0x000fe40006800000 */
[----:B------:R-:W4:Y:S01]  /*1f860*/  LDL.LU R8, [R1+0x868] ;  /* 0x0008680001087983 */ /* 0x000f220000300800 */
[----:B------:R-:W-:-:S03]  /*1f870*/  LEA.HI.X.SX32 R25, R23, R7, 0x1, P2 ;  /* 0x0000000717197211 */ /* 0x000fc600010f0eff */
[----:B------:R-:W-:Y:S04]  /*1f880*/  STL [R1+0x71c], R21 ;  /* 0x00071c1501007387 */ /* 0x000fe80000100800 */
[----:B------:R1:W-:Y:S01]  /*1f890*/  STL [R1+0x728], R6 ;  /* 0x0007280601007387 */ /* 0x0003e20000100800 */
[----:B------:R-:W-:-:S03]  /*1f8a0*/  SEL R22, R92, R77, !P5 ;  /* 0x0000004d5c167207 */ /* 0x000fc60006800000 */
[----:B------:R-:W-:Y:S04]  /*1f8b0*/  STL [R1+0x724], R25 ;  /* 0x0007241901007387 */ /* 0x000fe80000100800 */
[----:B------:R-:W4:Y:S01]  /*1f8c0*/  LDL.LU R77, [R1+0x848] ;  /* 0x00084800014d7983 */ /* 0x000f220000300800 */
[----:B------:R-:W-:Y:S01]  /*1f8d0*/  IMAD R24, R20, UR4, RZ ;  /* 0x0000000414187c24 */ /* 0x000fe2000f8e02ff */
[----:B------:R-:W3:Y:S01]  /*1f8e0*/  LDCU UR4, c[0x0][0x3b0] ;  /* 0x00007600ff0477ac */ /* 0x000ee20008000800 */
[----:B------:R-:W-:Y:S02]  /*1f8f0*/  @P0 IMAD.MOV.U32 R20, RZ, RZ, R3 ;  /* 0x000000ffff140224 */ /* 0x000fe400078e0003 */
[----:B--2---:R-:W-:Y:S01]  /*1f900*/  IMAD R23, R22, UR5, RZ ;  /* 0x0000000516177c24 */ /* 0x004fe2000f8e02ff */
[----:B0-----:R-:W-:Y:S01]  /*1f910*/  IADD3 R3, P2, PT, R24, R10, RZ ;  /* 0x0000000a18037210 */ /* 0x001fe20007f5e0ff */
[----:B------:R-:W0:Y:S01]  /*1f920*/  LDCU UR5, c[0x0][0x3b0] ;  /* 0x00007600ff0577ac */ /* 0x000e220008000800 */
[----:B------:R2:W4:Y:S01]  /*1f930*/  @P0 LDG.E.U8 R58, desc[UR22][R20.64] ;  /* 0x00000016143a0981 */ /* 0x000522000c1e1100 */
[----:B------:R-:W-:-:S03]  /*1f940*/  PRMT R56, RZ, 0x7610, R56 ;  /* 0x00007610ff387816 */ /* 0x000fc60000000038 */
[----:B------:R0:W-:Y:S01]  /*1f950*/  STL [R1+0x740], R3 ;  /* 0x0007400301007387 */ /* 0x0001e20000100800 */
[----:B--2---:R-:W-:Y:S01]  /*1f960*/  @P0 IMAD.MOV.U32 R20, RZ, RZ, R6 ;  /* 0x000000ffff140224 */ /* 0x004fe200078e0006 */
[----:B-1----:R-:W-:Y:S01]  /*1f970*/  LEA.HI.X.SX32 R6, R24, R7, 0x1, P2 ;  /* 0x0000000718067211 */ /* 0x002fe200010f0eff */
[----:B------:R-:W-:-:S05]  /*1f980*/  @P0 IMAD.MOV.U32 R21, RZ, RZ, R25 ;  /* 0x000000ffff150224 */ /* 0x000fca00078e0019 */
[----:B------:R1:W2:Y:S01]  /*1f990*/  @P0 LDG.E.U8 R57, desc[UR22][R20.64] ;  /* 0x0000001614390981 */ /* 0x0002a2000c1e1100 */
[----:B------:R-:W-:Y:S01]  /*1f9a0*/  PRMT R55, RZ, 0x7610, R55 ;  /* 0x00007610ff377816 */ /* 0x000fe20000000037 */
[----:B-1----:R-:W-:Y:S02]  /*1f9b0*/  @P0 IMAD.MOV.U32 R20, RZ, RZ, R3 ;  /* 0x000000ffff140224 */ /* 0x002fe400078e0003 */
[----:B------:R-:W-:-:S05]  /*1f9c0*/  @P0 IMAD.MOV.U32 R21, RZ, RZ, R6 ;  /* 0x000000ffff150224 */ /* 0x000fca00078e0006 */
[----:B------:R1:W2:Y:S04]  /*1f9d0*/  @P0 LDG.E.U8 R56, desc[UR22][R20.64] ;  /* 0x0000001614380981 */ /* 0x0002a8000c1e1100 */
[----:B------:R-:W-:Y:S01]  /*1f9e0*/  STL [R1+0x73c], R6 ;  /* 0x00073c0601007387 */ /* 0x000fe20000100800 */
[----:B------:R-:W-:Y:S02]  /*1f9f0*/  PRMT R54, RZ, 0x7610, R54 ;  /* 0x00007610ff367816 */ /* 0x000fe40000000036 */
[----:B---3--:R-:W-:Y:S02]  /*1fa00*/  SEL R22, R92, R0, !P5 ;  /* 0x000000005c167207 */ /* 0x008fe40006800000 */
[----:B------:R-:W-:-:S04]  /*1fa10*/  IADD3 R0, P2, PT, R23, R10, RZ ;  /* 0x0000000a17007210 */ /* 0x000fc80007f5e0ff */
[----:B0-----:R-:W-:Y:S01]  /*1fa20*/  LEA.HI.X.SX32 R3, R23, R7, 0x1, P2 ;  /* 0x0000000717037211 */ /* 0x001fe200010f0eff */
[----:B----4-:R-:W-:Y:S02]  /*1fa30*/  IMAD R24, R22, UR6, RZ ;  /* 0x0000000616187c24 */ /* 0x010fe4000f8e02ff */
[----:B-1----:R-:W-:Y:S01]  /*1fa40*/  @P0 IMAD.MOV.U32 R20, RZ, RZ, R0 ;  /* 0x000000ffff140224 */ /* 0x002fe200078e0000 */
[----:B------:R-:W-:Y:S01]  /*1fa50*/  STL [R1+0x748], R0 ;  /* 0x0007480001007387 */ /* 0x000fe20000100800 */
[----:B------:R-:W-:Y:S01]  /*1fa60*/  @P0 IMAD.MOV.U32 R21, RZ, RZ, R3 ;  /* 0x000000ffff150224 */ /* 0x000fe200078e0003 */
[----:B------:R-:W0:Y:S02]  /*1fa70*/  LDCU UR6, c[0x0][0x3b0] ;  /* 0x00007600ff0677ac */ /* 0x000e240008000800 */
[----:B------:R1:W-:Y:S04]  /*1fa80*/  STL [R1+0x744], R3 ;  /* 0x0007440301007387 */ /* 0x0003e80000100800 */
[----:B------:R3:W4:Y:S01]  /*1fa90*/  @P0 LDG.E.U8 R55, desc[UR22][R20.64] ;  /* 0x0000001614370981 */ /* 0x000722000c1e1100 */
[----:B------:R-:W-:-:S02]  /*1faa0*/  SEL R22, R92, R2, !P5 ;  /* 0x000000025c167207 */ /* 0x000fc40006800000 */
[-C--:B------:R-:W-:Y:S02]  /*1fab0*/  IADD3 R2, P2, PT, R24, R10.reuse, RZ ;  /* 0x0000000a18027210 */ /* 0x080fe40007f5e0ff */
[----:B---3--:R-:W-:Y:S01]  /*1fac0*/  SEL R20, R92, R9, !P5 ;  /* 0x000000095c147207 */ /* 0x008fe20006800000 */
[----:B------:R-:W-:Y:S01]  /*1fad0*/  IMAD R23, R22, UR4, RZ ;  /* 0x0000000416177c24 */ /* 0x000fe2000f8e02ff */
[----:B-1----:R-:W-:Y:S01]  /*1fae0*/  LEA.HI.X.SX32 R3, R24, R7, 0x1, P2 ;  /* 0x0000000718037211 */ /* 0x002fe200010f0eff */
[----:B------:R-:W-:Y:S01]  /*1faf0*/  STL [R1+0x760], R2 ;  /* 0x0007600201007387 */ /* 0x000fe20000100800 */
[----:B------:R-:W-:Y:S01]  /*1fb00*/  PRMT R53, RZ, 0x7610, R53 ;  /* 0x00007610ff357816 */ /* 0x000fe20000000035 */
[----:B------:R-:W-:Y:S01]  /*1fb10*/  IMAD R24, R20, UR5, RZ ;  /* 0x0000000514187c24 */ /* 0x000fe2000f8e02ff */
[----:B------:R-:W-:Y:S01]  /*1fb20*/  IADD3 R0, P2, PT, R23, R10, RZ ;  /* 0x0000000a17007210 */ /* 0x000fe20007f5e0ff */
[----:B------:R-:W-:Y:S01]  /*1fb30*/  @P0 IMAD.MOV.U32 R20, RZ, RZ, R2 ;  /* 0x000000ffff140224 */ /* 0x000fe200078e0002 */
[----:B------:R-:W1:Y:S01]  /*1fb40*/  LDCU UR4, c[0x0][0x3b0] ;  /* 0x00007600ff0477ac */ /* 0x000e620008000800 */
[----:B------:R-:W-:Y:S01]  /*1fb50*/  @P0 IMAD.MOV.U32 R21, RZ, RZ, R3 ;  /* 0x000000ffff150224 */ /* 0x000fe200078e0003 */
[----:B------:R3:W-:Y:S01]  /*1fb60*/  STL [R1+0x75c], R3 ;  /* 0x00075c0301007387 */ /* 0x0007e20000100800 */
[----:B------:R-:W-:Y:S01]  /*1fb70*/  PRMT R52, RZ, 0x7610, R52 ;  /* 0x00007610ff347816 */ /* 0x000fe20000000034 */
[----:B------:R-:W0:Y:S02]  /*1fb80*/  LDCU UR5, c[0x0][0x3b0] ;  /* 0x00007600ff0577ac */ /* 0x000e240008000800 */
[----:B------:R1:W2:Y:S01]  /*1fb90*/  @P0 LDG.E.U8 R54, desc[UR22][R20.64] ;  /* 0x0000001614360981 */ /* 0x0002a2000c1e1100 */
[----:B------:R-:W-:-:S02]  /*1fba0*/  SEL R22, R92, R8, !P5 ;  /* 0x000000085c167207 */ /* 0x000fc40006800000 */
[----:B------:R-:W-:Y:S02]  /*1fbb0*/  LEA.HI.X.SX32 R8, R23, R7, 0x1, P2 ;  /* 0x0000000717087211 */ /* 0x000fe400010f0eff */
[----:B------:R-:W-:Y:S01]  /*1fbc0*/  IADD3 R6, P2, PT, R24, R10, RZ ;  /* 0x0000000a18067210 */ /* 0x000fe20007f5e0ff */
[----:B------:R-:W-:Y:S01]  /*1fbd0*/  IMAD R22, R22, UR12, RZ ;  /* 0x0000000c16167c24 */ /* 0x000fe2000f8e02ff */
[----:B------:R-:W-:Y:S01]  /*1fbe0*/  STL [R1+0x768], R0 ;  /* 0x0007680001007387 */ /* 0x000fe20000100800 */
[----:B-1----:R-:W-:Y:S01]  /*1fbf0*/  @P0 IMAD.MOV.U32 R21, RZ, RZ, R8 ;  /* 0x000000ffff150224 */ /* 0x002fe200078e0008 */
[----:B------:R-:W-:Y:S01]  /*1fc00*/  PRMT R51, RZ, 0x7610, R51 ;  /* 0x00007610ff337816 */ /* 0x000fe20000000033 */
[----:B------:R-:W1:Y:S01]  /*1fc10*/  LDCU UR12, c[0x0][0x3b0] ;  /* 0x00007600ff0c77ac */ /* 0x000e620008000800 */
[----:B---3--:R-:W3:Y:S04]  /*1fc20*/  LDL.LU R3, [R1+0x860] ;  /* 0x0008600001037983 */ /* 0x008ee80000300800 */
[----:B------:R-:W2:Y:S01]  /*1fc30*/  LDL.LU R2, [R1+0x85c] ;  /* 0x00085c0001027983 */ /* 0x000ea20000300800 */
[----:B------:R-:W-:-:S02]  /*1fc40*/  SEL R20, R92, R77, !P5 ;  /* 0x0000004d5c147207 */ /* 0x000fc40006800000 */
[----:B------:R-:W-:Y:S01]  /*1fc50*/  LEA.HI.X.SX32 R77, R24, R7, 0x1, P2 ;  /* 0x00000007184d7211 */ /* 0x000fe200010f0eff */
[----:B------:R0:W-:Y:S01]  /*1fc60*/  STL [R1+0x764], R8 ;  /* 0x0007640801007387 */ /* 0x0001e20000100800 */
[----:B------:R-:W-:-:S03]  /*1fc70*/  IADD3 R25, P2, PT, R22, R10, RZ ;  /* 0x0000000a16197210 */ /* 0x000fc60007f5e0ff */
[----:B------:R0:W-:Y:S01]  /*1fc80*/  STL [R1+0x780], R6 ;  /* 0x0007800601007387 */ /* 0x0001e20000100800 */
[----:B------:R-:W-:-:S03]  /*1fc90*/  LEA.HI.X.SX32 R24, R22, R7, 0x1, P2 ;  /* 0x0000000716187211 */ /* 0x000fc600010f0eff */
[----:B------:R0:W-:Y:S04]  /*1fca0*/  STL [R1+0x77c], R77 ;  /* 0x00077c4d01007387 */ /* 0x0001e80000100800 */
[----:B------:R-:W4:Y:S04]  /*1fcb0*/  LDL.LU R9, [R1+0x844] ;  /* 0x0008440001097983 */ /* 0x000f280000300800 */
[----:B------:R-:W-:Y:S04]  /*1fcc0*/  STL [R1+0x788], R25 ;  /* 0x0007881901007387 */ /* 0x000fe80000100800 */
[----:B0-----:R-:W4:Y:S04]  /*1fcd0*/  LDL.LU R8, [R1+0x840] ;  /* 0x0008400001087983 */ /* 0x001f280000300800 */
[----:B------:R-:W4:Y:S01]  /*1fce0*/  LDL.LU R22, [R1+0x864] ;  /* 0x0008640001167983 */ /* 0x000f220000300800 */
[----:B------:R-:W-:Y:S01]  /*1fcf0*/  IMAD R23, R20, UR6, RZ ;  /* 0x0000000614177c24 */ /* 0x000fe2000f8e02ff */
[----:B------:R-:W0:Y:S01]  /*1fd00*/  LDCU UR6, c[0x0][0x3b0] ;  /* 0x00007600ff0677ac */ /* 0x000e220008000800 */
[----:B------:R-:W-:-:S03]  /*1fd10*/  @P0 IMAD.MOV.U32 R20, RZ, RZ, R0 ;  /* 0x000000ffff140224 */ /* 0x000fc600078e0000 */
[C---:B------:R-:W-:Y:S02]  /*1fd20*/  IADD3 R0, P2, PT, R23.reuse, R10, RZ ;  /* 0x0000000a17007210 */ /* 0x040fe40007f5e0ff */
[----:B------:R1:W4:Y:S02]  /*1fd30*/  @P0 LDG.E.U8 R53, desc[UR22][R20.64] ;  /* 0x0000001614350981 */ /* 0x000324000c1e1100 */
[----:B-1----:R-:W-:Y:S02]  /*1fd40*/  @P0 IMAD.MOV.U32 R20, RZ, RZ, R6 ;  /* 0x000000ffff140224 */ /* 0x002fe400078e0006 */
[----:B------:R-:W-:Y:S01]  /*1fd50*/  @P0 IMAD.MOV.U32 R21, RZ, RZ, R77 ;  /* 0x000000ffff150224 */ /* 0x000fe200078e004d */
[----:B------:R-:W-:Y:S01]  /*1fd60*/  LEA.HI.X.SX32 R6, R23, R7, 0x1, P2 ;  /* 0x0000000717067211 */ /* 0x000fe200010f0eff */
[----:B------:R-:W4:Y:S01]  /*1fd70*/  LDL.LU R77, [R1+0x808] ;  /* 0x00080800014d7983 */ /* 0x000f220000300800 */
[----:B------:R-:W-:-:S03]  /*1fd80*/  ISETP.GT.U32.AND P2, PT, R11, R15, PT ;  /* 0x0000000f0b00720c */ /* 0x000fc60003f44070 */
[----:B------:R1:W4:Y:S01]  /*1fd90*/  @P0 LDG.E.U8 R52, desc[UR22][R20.64] ;  /* 0x0000001614340981 */ /* 0x000322000c1e1100 */
[----:B------:R-:W-:Y:S01]  /*1fda0*/  PRMT R50, RZ, 0x7610, R50 ;  /* 0x00007610ff327816 */ /* 0x000fe20000000032 */
[----:B-1----:R-:W-:Y:S02]  /*1fdb0*/  @P0 IMAD.MOV.U32 R20, RZ, RZ, R25 ;  /* 0x000000ffff140224 */ /* 0x002fe400078e0019 */
[----:B------:R-:W-:-:S05]  /*1fdc0*/  @P0 IMAD.MOV.U32 R21, RZ, RZ, R24 ;  /* 0x000000ffff150224 */ /* 0x000fca00078e0018 */
[----:B------:R1:W4:Y:S01]  /*1fdd0*/  @P0 LDG.E.U8 R51, desc[UR22][R20.64] ;  /* 0x0000001614330981 */ /* 0x000322000c1e1100 */
[----:B------:R-:W-:-:S03]  /*1fde0*/  @!P2 IMAD.IADD R15, R15, 0x1, -R11 ;  /* 0x000000010f0fa824 */ /* 0x000fc600078e0a0b */
[----:B------:R0:W-:Y:S01]  /*1fdf0*/  STL [R1+0x784], R24 ;  /* 0x0007841801007387 */ /* 0x0001e20000100800 */
[----:B-1----:R-:W-:Y:S02]  /*1fe00*/  @P0 IMAD.MOV.U32 R20, RZ, RZ, R0 ;  /* 0x000000ffff140224 */ /* 0x002fe400078e0000 */
[----:B------:R-:W-:Y:S01]  /*1fe10*/  @P0 IMAD.MOV.U32 R21, RZ, RZ, R6 ;  /* 0x000000ffff150224 */ /* 0x000fe200078e0006 */
[----:B------:R1:W-:Y:S04]  /*1fe20*/  STL [R1+0x7a0], R0 ;  /* 0x0007a00001007387 */ /* 0x0003e80000100800 */
[----:B------:R3:W4:Y:S01]  /*1fe30*/  @P0 LDG.E.U8 R50, desc[UR22][R20.64] ;  /* 0x0000001614320981 */ /* 0x000722000c1e1100 */
[----:B------:R-:W-:-:S03]  /*1fe40*/  PRMT R49, RZ, 0x7610, R49 ;  /* 0x00007610ff317816 */ /* 0x000fc60000000031 */
[----:B------:R-:W-:Y:S01]  /*1fe50*/  STL [R1+0x79c], R6 ;  /* 0x00079c0601007387 */ /* 0x000fe20000100800 */
[C---:B---3--:R-:W-:Y:S02]  /*1fe60*/  SEL R20, R92.reuse, R3, !P5 ;  /* 0x000000035c147207 */ /* 0x048fe40006800000 */
[----:B--2---:R-:W-:-:S03]  /*1fe70*/  SEL R21, R92, R2, !P5 ;  /* 0x000000025c157207 */ /* 0x004fc60006800000 */
[----:B------:R-:W-:Y:S01]  /*1fe80*/  IMAD R23, R20, UR5, RZ ;  /* 0x0000000514177c24 */ /* 0x000fe2000f8e02ff */
[----:B------:R-:W-:Y:S01]  /*1fe90*/  PRMT R48, RZ, 0x7610, R48 ;  /* 0x00007610ff307816 */ /* 0x000fe20000000030 */
[----:B------:R-:W2:Y:S01]  /*1fea0*/  LDCU UR5, c[0x0][0x3b0] ;  /* 0x00007600ff0577ac */ /* 0x000ea20008000800 */
[----:B0-----:R-:W-:Y:S01]  /*1feb0*/  IMAD R24, R21, UR6, RZ ;  /* 0x0000000615187c24 */ /* 0x001fe2000f8e02ff */
[----:B------:R-:W-:Y:S01]  /*1fec0*/  PRMT R47, RZ, 0x7610, R47 ;  /* 0x00007610ff2f7816 */ /* 0x000fe2000000002f */
[----:B------:R-:W0:Y:S01]  /*1fed0*/  LDCU UR6, c[0x0][0x3b0] ;  /* 0x00007600ff0677ac */ /* 0x000e220008000800 */
[----:B----4-:R-:W-:-:S05]  /*1fee0*/  SEL R22, R92, R22, !P5 ;  /* 0x000000165c167207 */ /* 0x010fca0006800000 */
[----:B------:R-:W-:Y:S01]  /*1fef0*/  IMAD R22, R22, UR4, RZ ;  /* 0x0000000416167c24 */ /* 0x000fe2000f8e02ff */
[----:B------:R-:W3:Y:S04]  /*1ff00*/  LDCU UR4, c[0x0][0x3b0] ;  /* 0x00007600ff0477ac */ /* 0x000ee80008000800 */
[----:B-1----:R-:W-:-:S04]  /*1ff10*/  IADD3 R0, P2, PT, R22, R10, RZ ;  /* 0x0000000a16007210 */ /* 0x002fc80007f5e0ff */
[----:B------:R-:W-:Y:S01]  /*1ff20*/  LEA.HI.X.SX32 R2, R22, R7, 0x1, P2 ;  /* 0x0000000716027211 */ /* 0x000fe200010f0eff */
[----:B------:R-:W-:Y:S01]  /*1ff30*/  @P0 IMAD.MOV.U32 R20, RZ, RZ, R0 ;  /* 0x000000ffff140224 */ /* 0x000fe200078e0000 */
[----:B------:R-:W-:-:S03]  /*1ff40*/  IADD3 R3, P2, PT, R23, R10, RZ ;  /* 0x0000000a17037210 */ /* 0x000fc60007f5e0ff */
[----:B------:R-:W-:Y:S01]  /*1ff50*/  @P0 IMAD.MOV.U32 R21, RZ, RZ, R2 ;  /* 0x000000ffff150224 */ /* 0x000fe200078e0002 */
[----:B------:R-:W-:Y:S04]  /*1ff60*/  STL [R1+0x7a8], R0 ;  /* 0x0007a80001007387 */ /* 0x000fe80000100800 */
[----:B------:R1:W-:Y:S04]  /*1ff70*/  STL [R1+0x7a4], R2 ;  /* 0x0007a40201007387 */ /* 0x0003e80000100800 */
[----:B------:R4:W2:Y:S04]  /*1ff80*/  @P0 LDG.E.U8 R49, desc[UR22][R20.64] ;  /* 0x0000001614310981 */ /* 0x0008a8000c1e1100 */
[----:B------:R0:W-:Y:S01]  /*1ff90*/  STL [R1+0x7c0], R3 ;  /* 0x0007c00301007387 */ /* 0x0001e20000100800 */
[----:B----4-:R-:W-:-:S03]  /*1ffa0*/  SEL R20, R92, R8, !P5 ;  /* 0x000000085c147207 */ /* 0x010fc60006800000 */
[----:B------:R-:W4:Y:S01]  /*1ffb0*/  LDL.LU R8, [R1+0x828] ;  /* 0x0008280001087983 */ /* 0x000f220000300800 */
[----:B------:R-:W-:Y:S02]  /*1ffc0*/  SEL R22, R92, R9, !P5 ;  /* 0x000000095c167207 */ /* 0x000fe40006800000 */
[----:B------:R-:W-:Y:S02]  /*1ffd0*/  LEA.HI.X.SX32 R9, R23, R7, 0x1, P2 ;  /* 0x0000000717097211 */ /* 0x000fe400010f0eff */
[-C--:B-1----:R-:W-:Y:S01]  /*1ffe0*/  IADD3 R2, P2, PT, R24, R10.reuse, RZ ;  /* 0x0000000a18027210 */ /* 0x082fe20007f5e0ff */
[----:B------:R-:W-:Y:S01]  /*1fff0*/  IMAD R25, R22, UR12, RZ ;  /* 0x0000000c16197c24 */ /* 0x000fe2000f8e02ff */
[----:B------:R-:W-:Y:S01]  /*20000*/  SEL R22, R92, R77, !P5 ;  /* 0x0000004d5c167207 */ /* 0x000fe20006800000 */
[----:B------:R1:W-:Y:S01]  /*20010*/  STL [R1+0x7bc], R9 ;  /* 0x0007bc0901007387 */ /* 0x0003e20000100800 */
[----:B---3--:R-:W-:Y:S01]  /*20020*/  IMAD R23, R20, UR4, RZ ;  /* 0x0000000414177c24 */ /* 0x008fe2000f8e02ff */
[-C--:B------:R-:W-:Y:S01]  /*20030*/  LEA.HI.X.SX32 R77, R24, R7.reuse, 0x1, P2 ;  /* 0x00000007184d7211 */ /* 0x080fe200010f0eff */
[----:B------:R-:W-:Y:S01]  /*20040*/  @P0 IMAD.MOV.U32 R20, RZ, RZ, R3 ;  /* 0x000000ffff140224 */ /* 0x000fe200078e0003 */
[----:B------:R-:W3:Y:S01]  /*20050*/  LDL.LU R6, [R1+0x804] ;  /* 0x0008040001067983 */ /* 0x000ee20000300800 */
[----:B------:R-:W-:Y:S01]  /*20060*/  @P0 IMAD.MOV.U32 R21, RZ, RZ, R9 ;  /* 0x000000ffff150224 */ /* 0x000fe200078e0009 */
[C---:B------:R-:W-:Y:S01]  /*20070*/  IADD3 R0, P2, PT, R25.reuse, R10, RZ ;  /* 0x0000000a19007210 */ /* 0x040fe20007f5e0ff */
[----:B------:R-:W-:Y:S01]  /*20080*/  IMAD R22, R22, UR13, RZ ;  /* 0x0000000d16167c24 */ /* 0x000fe2000f8e02ff */
[----:B------:R-:W-:Y:S01]  /*20090*/  PRMT R46, RZ, 0x7610, R46 ;  /* 0x00007610ff2e7816 */ /* 0x000fe2000000002e */
[----:B------:R-:W2:Y:S01]  /*200a0*/  LDCU UR4, c[0x0][0x3b0] ;  /* 0x00007600ff0477ac */ /* 0x000ea20008000800 */
[----:B------:R1:W3:Y:S01]  /*200b0*/  @P0 LDG.E.U8 R48, desc[UR22][R20.64] ;  /* 0x0000001614300981 */ /* 0x0002e2000c1e1100 */
[----:B0-----:R-:W-:-:S02]  /*200c0*/  LEA.HI.X.SX32 R3, R25, R7, 0x1, P2 ;  /* 0x0000000719037211 */ /* 0x001fc400010f0eff */
[----:B------:R-:W-:Y:S01]  /*200d0*/  PRMT R45, RZ, 0x7610, R45 ;  /* 0x00007610ff2d7816 */ /* 0x000fe2000000002d */
[----:B------:R-:W-:Y:S01]  /*200e0*/  STL [R1+0x7c8], R2 ;  /* 0x0007c80201007387 */ /* 0x000fe20000100800 */
[----:B------:R-:W-:Y:S01]  /*200f0*/  PRMT R44, RZ, 0x7610, R44 ;  /* 0x00007610ff2c7816 */ /* 0x000fe2000000002c */
[----:B------:R-:W0:Y:S02]  /*20100*/  LDCU UR12, c[0x0][0x3b0] ;  /* 0x00007600ff0c77ac */ /* 0x000e240008000800 */
[----:B-1----:R-:W3:Y:S01]  /*20110*/  LDL.LU R9, [R1+0x820] ;  /* 0x0008200001097983 */ /* 0x002ee20000300800 */
[----:B------:R-:W-:Y:S02]  /*20120*/  @P0 IMAD.MOV.U32 R20, RZ, RZ, R2 ;  /* 0x000000ffff140224 */ /* 0x000fe400078e0002 */
[----:B------:R-:W-:Y:S01]  /*20130*/  @P0 IMAD.MOV.U32 R21, RZ, RZ, R77 ;  /* 0x000000ffff150224 */ /* 0x000fe200078e004d */
[----:B------:R1:W-:Y:S01]  /*20140*/  STL [R1+0x7c4], R77 ;  /* 0x0007c44d01007387 */ /* 0x0003e20000100800 */
[----:B------:R-:W-:-:S03]  /*20150*/  IADD3 R24, P2, PT, R23, R10, RZ ;  /* 0x0000000a17187210 */ /* 0x000fc60007f5e0ff */
[----:B------:R0:W-:Y:S04]  /*20160*/  STL [R1+0x7e0], R0 ;  /* 0x0007e00001007387 */ /* 0x0001e80000100800 */
[----:B------:R0:W3:Y:S04]  /*20170*/  @P0 LDG.E.U8 R47, desc[UR22][R20.64] ;  /* 0x00000016142f0981 */ /* 0x0000e8000c1e1100 */
[----:B------:R0:W-:Y:S01]  /*20180*/  STL [R1+0x7dc], R3 ;  /* 0x0007dc0301007387 */ /* 0x0001e20000100800 */
[----:B-1----:R-:W-:-:S03]  /*20190*/  LEA.HI.X.SX32 R77, R23, R7, 0x1, P2 ;  /* 0x00000007174d7211 */ /* 0x002fc600010f0eff */
[----:B------:R-:W3:Y:S01]  /*201a0*/  LDL.LU R2, [R1+0x81c] ;  /* 0x00081c0001027983 */ /* 0x000ee20000300800 */
[----:B0-----:R-:W-:Y:S02]  /*201b0*/  IMAD.MOV.U32 R20, RZ, RZ, R3 ;  /* 0x000000ffff147224 */ /* 0x001fe400078e0003 */
[----:B------:R-:W-:Y:S01]  /*201c0*/  IMAD.MOV.U32 R21, RZ, RZ, R0 ;  /* 0x000000ffff157224 */ /* 0x000fe200078e0000 */
[----:B------:R-:W-:-:S04]  /*201d0*/  IADD3 R0, P2, PT, R22, R10, RZ ;  /* 0x0000000a16007210 */ /* 0x000fc80007f5e0ff */
[-C--:B------:R-:W-:Y:S02]  /*201e0*/  @P0 LOP3.LUT R21, R21, R20.reuse, RZ, 0x3c, !PT ;  /* 0x0000001415150212 */ /* 0x080fe400078e3cff */
[----:B------:R-:W-:Y:S02]  /*201f0*/  LEA.HI.X.SX32 R3, R22, R7, 0x1, P2 ;  /* 0x0000000716037211 */ /* 0x000fe400010f0eff */
[C---:B------:R-:W-:Y:S01]  /*20200*/  @P0 LOP3.LUT R20, R21.reuse, R20, RZ, 0x3c, !PT ;  /* 0x0000001415140212 */ /* 0x040fe200078e3cff */
[----:B------:R-:W-:Y:S03]  /*20210*/  STL [R1+0x7e8], R24 ;  /* 0x0007e81801007387 */ /* 0x000fe60000100800 */
[----:B------:R-:W-:Y:S01]  /*20220*/  @P0 LOP3.LUT R21, R21, R20, RZ, 0x3c, !PT ;  /* 0x0000001415150212 */ /* 0x000fe200078e3cff */
[----:B------:R0:W-:Y:S04]  /*20230*/  STL [R1+0x7e4], R77 ;  /* 0x0007e44d01007387 */ /* 0x0001e80000100800 */
[----:B------:R-:W-:Y:S04]  /*20240*/  STL [R1+0x800], R0 ;  /* 0x0008000001007387 */ /* 0x000fe80000100800 */
[----:B------:R1:W-:Y:S04]  /*20250*/  STL [R1+0x7fc], R3 ;  /* 0x0007fc0301007387 */ /* 0x0003e80000100800 */
[----:B------:R0:W3:Y:S02]  /*20260*/  @P0 LDG.E.U8 R46, desc[UR22][R20.64] ;  /* 0x00000016142e0981 */ /* 0x0000e4000c1e1100 */
[----:B0-----:R-:W-:Y:S01]  /*20270*/  @P0 IMAD.MOV.U32 R21, RZ, RZ, R77 ;  /* 0x000000ffff150224 */ /* 0x001fe200078e004d */
[----:B----4-:R-:W-:-:S02]  /*20280*/  SEL R23, R92, R8, !P5 ;  /* 0x000000085c177207 */ /* 0x010fc40006800000 */
[----:B------:R-:W4:Y:S04]  /*20290*/  LDL.LU R8, [R1+0x824] ;  /* 0x0008240001087983 */ /* 0x000f280000300800 */
[----:B------:R-:W4:Y:S01]  /*202a0*/  LDL.LU R77, [R1+0x83c] ;  /* 0x00083c00014d7983 */ /* 0x000f220000300800 */
[----:B------:R-:W-:Y:S01]  /*202b0*/  ISETP.GT.U32.AND P2, PT, R11, R15, PT ;  /* 0x0000000f0b00720c */ /* 0x000fe20003f44070 */
[----:B------:R-:W-:Y:S02]  /*202c0*/  @P0 IMAD.MOV.U32 R20, RZ, RZ, R24 ;  /* 0x000000ffff140224 */ /* 0x000fe400078e0018 */
[----:B--2---:R-:W-:Y:S01]  /*202d0*/  IMAD R23, R23, UR4, RZ ;  /* 0x0000000417177c24 */ /* 0x004fe2000f8e02ff */
[----:B------:R-:W0:Y:S02]  /*202e0*/  LDCU UR4, c[0x0][0x3b0] ;  /* 0x00007600ff0477ac */ /* 0x000e240008000800 */
[----:B------:R2:W4:Y:S01]  /*202f0*/  @P0 LDG.E.U8 R45, desc[UR22][R20.64] ;  /* 0x00000016142d0981 */ /* 0x000522000c1e1100 */
[----:B---3--:R-:W-:Y:S01]  /*20300*/  SEL R22, R92, R6, !P5 ;  /* 0x000000065c167207 */ /* 0x008fe20006800000 */
[----:B--2---:R-:W-:-:S02]  /*20310*/  @P0 IMAD.MOV.U32 R20, RZ, RZ, R0 ;  /* 0x000000ffff140224 */ /* 0x004fc400078e0000 */
[----:B------:R-:W-:-:S03]  /*20320*/  @P0 IMAD.MOV.U32 R21, RZ, RZ, R3 ;  /* 0x000000ffff150224 */ /* 0x000fc600078e0003 */
[----:B------:R-:W-:Y:S01]  /*20330*/  @!P2 IMAD.IADD R15, R15, 0x1, -R11 ;  /* 0x000000010f0fa824 */ /* 0x000fe200078e0a0b */
[CC--:B-1----:R-:W-:Y:S01]  /*20340*/  IADD3 R3, P2, PT, R23.reuse, R10.reuse, RZ ;  /* 0x0000000a17037210 */ /* 0x0c2fe20007f5e0ff */
[----:B------:R1:W2:Y:S03]  /*20350*/  @P0 LDG.E.U8 R44, desc[UR22][R20.64] ;  /* 0x00000016142c0981 */ /* 0x0002a6000c1e1100 */
[----:B------:R-:W-:Y:S01]  /*20360*/  LEA.HI.X.SX32 R6, R23, R7, 0x1, P2 ;  /* 0x0000000717067211 */ /* 0x000fe200010f0eff */
[----:B-1----:R-:W-:Y:S01]  /*20370*/  IMAD R21, R22, UR5, RZ ;  /* 0x0000000516157c24 */ /* 0x002fe2000f8e02ff */
[----:B------:R-:W-:Y:S01]  /*20380*/  SEL R20, R92, R9, !P5 ;  /* 0x000000095c147207 */ /* 0x000fe20006800000 */
[----:B------:R-:W1:Y:S03]  /*20390*/  LDCU UR5, c[0x0][0x3b0] ;  /* 0x00007600ff0577ac */ /* 0x000e660008000800 */
[----:B------:R-:W-:Y:S01]  /*203a0*/  IADD3 R0, P2, PT, R21, R10, RZ ;  /* 0x0000000a15007210 */ /* 0x000fe20007f5e0ff */
[----:B------:R-:W-:Y:S01]  /*203b0*/  IMAD R24, R20, UR6, RZ ;  /* 0x0000000614187c24 */ /* 0x000fe2000f8e02ff */
[----:B------:R-:W-:Y:S01]  /*203c0*/  SEL R22, R92, R2, !P5 ;  /* 0x000000025c167207 */ /* 0x000fe20006800000 */
[----:B------:R-:W-:Y:S01]  /*203d0*/  @P0 IMAD.MOV.U32 R20, RZ, RZ, R3 ;  /* 0x000000ffff140224 */ /* 0x000fe200078e0003 */
[----:B------:R-:W-:-:S02]  /*203e0*/  PRMT R43, RZ, 0x7610, R43 ;  /* 0x00007610ff2b7816 */ /* 0x000fc4000000002b */
[----:B------:R-:W-:Y:S01]  /*203f0*/  PRMT R42, RZ, 0x7610, R42 ;  /* 0x00007610ff2a7816 */ /* 0x000fe2000000002a */
[----:B------:R3:W-:Y:S01]  /*20400*/  STL [R1+0x808], R3 ;  /* 0x0008080301007387 */ /* 0x0007e20000100800 */
[----:B------:R-:W-:Y:S01]  /*20410*/  LEA.HI.X.SX32 R2, R21, R7, 0x1, P2 ;  /* 0x0000000715027211 */ /* 0x000fe200010f0eff */
[----:B------:R-:W-:Y:S01]  /*20420*/  @P0 IMAD.MOV.U32 R21, RZ, RZ, R6 ;  /* 0x000000ffff150224 */ /* 0x000fe200078e0006 */
[----:B------:R-:W-:Y:S01]  /*20430*/  PRMT R41, RZ, 0x7610, R41 ;  /* 0x00007610ff297816 */ /* 0x000fe20000000029 */
[----:B------:R-:W0:Y:S03]  /*20440*/  LDCU UR6, c[0x0][0x3b0] ;  /* 0x00007600ff0677ac */ /* 0x000e260008000800 */
[----:B------:R1:W2:Y:S01]  /*20450*/  @P0 LDG.E.U8 R43, desc[UR22][R20.64] ;  /* 0x00000016142b0981 */ /* 0x0002a2000c1e1100 */
[----:B------:R-:W-:Y:S01]  /*20460*/  IMAD R23, R22, UR12, RZ ;  /* 0x0000000c16177c24 */ /* 0x000fe2000f8e02ff */
[----:B------:R-:W-:Y:S01]  /*20470*/  SEL R93, R92, R93, !P5 ;  /* 0x0000005d5c5d7207 */ /* 0x000fe20006800000 */
[----:B------:R-:W0:Y:S01]  /*20480*/  LDCU UR12, c[0x0][0x3b0] ;  /* 0x00007600ff0c77ac */ /* 0x000e220008000800 */
[----:B---3--:R-:W-:Y:S01]  /*20490*/  IADD3 R3, P2, PT, R24, R10, RZ ;  /* 0x0000000a18037210 */ /* 0x008fe20007f5e0ff */
[----:B-1----:R-:W-:-:S02]  /*204a0*/  @P0 IMAD.MOV.U32 R20, RZ, RZ, R0 ;  /* 0x000000ffff140224 */ /* 0x002fc400078e0000 */
[----:B------:R-:W-:Y:S01]  /*204b0*/  @P0 IMAD.MOV.U32 R21, RZ, RZ, R2 ;  /* 0x000000ffff150224 */ /* 0x000fe200078e0002 */
[----:B------:R1:W-:Y:S04]  /*204c0*/  STL [R1+0x804], R6 ;  /* 0x0008040601007387 */ /* 0x0003e80000100800 */
[----:B------:R3:W2:Y:S04]  /*204d0*/  @P0 LDG.E.U8 R42, desc[UR22][R20.64] ;  /* 0x00000016142a0981 */ /* 0x0006a8000c1e1100 */
[----:B------:R0:W-:Y:S01]  /*204e0*/  STL [R1+0x820], R0 ;  /* 0x0008200001007387 */ /* 0x0001e20000100800 */
[----:B-1----:R-:W-:-:S03]  /*204f0*/  LEA.HI.X.SX32 R6, R24, R7, 0x1, P2 ;  /* 0x0000000718067211 */ /* 0x002fc600010f0eff */
[----:B------:R1:W-:Y:S02]  /*20500*/  STL [R1+0x81c], R2 ;  /* 0x00081c0201007387 */ /* 0x0003e40000100800 */
[----:B---3--:R-:W-:Y:S01]  /*20510*/  @P0 IMAD.MOV.U32 R21, RZ, RZ, R6 ;  /* 0x000000ffff150224 */ /* 0x008fe200078e0006 */
[C---:B0-----:R-:W-:Y:S01]  /*20520*/  IADD3 R0, P2, PT, R23.reuse, R10, RZ ;  /* 0x0000000a17007210 */ /* 0x041fe20007f5e0ff */
[----:B------:R0:W-:Y:S03]  /*20530*/  STL [R1+0x828], R3 ;  /* 0x0008280301007387 */ /* 0x0001e60000100800 */
[----:B-1----:R-:W-:Y:S01]  /*20540*/  LEA.HI.X.SX32 R2, R23, R7, 0x1, P2 ;  /* 0x0000000717027211 */ /* 0x002fe200010f0eff */
[----:B------:R1:W-:Y:S04]  /*20550*/  STL [R1+0x824], R6 ;  /* 0x0008240601007387 */ /* 0x0003e80000100800 */
[----:B------:R3:W-:Y:S04]  /*20560*/  STL [R1+0x840], R0 ;  /* 0x0008400001007387 */ /* 0x0007e80000100800 */
[----:B------:R0:W-:Y:S01]  /*20570*/  STL [R1+0x83c], R2 ;  /* 0x00083c0201007387 */ /* 0x0001e20000100800 */
[----:B------:R-:W-:Y:S01]  /*20580*/  PRMT R40, RZ, 0x7610, R40 ;  /* 0x00007610ff287816 */ /* 0x000fe20000000028 */
[----:B------:R-:W-:Y:S01]  /*20590*/  @!P6 IMAD.MOV R16, RZ, RZ, -R16 ;  /* 0x000000ffff10e224 */ /* 0x000fe200078e0a10 */
[----:B------:R-:W-:-:S02]  /*205a0*/  PRMT R39, RZ, 0x7610, R39 ;  /* 0x00007610ff277816 */ /* 0x000fc40000000027 */
[C---:B------:R-:W-:Y:S01]  /*205b0*/  SEL R19, R92.reuse, R19, !P5 ;  /* 0x000000135c137207 */ /* 0x040fe20006800000 */
[----:B------:R-:W-:Y:S01]  /*205c0*/  @!P4 IMAD.MOV R15, RZ, RZ, -R15 ;  /* 0x000000ffff0fc224 */ /* 0x000fe200078e0a0f */
[----:B------:R-:W-:Y:S02]  /*205d0*/  PRMT R38, RZ, 0x7610, R38 ;  /* 0x00007610ff267816 */ /* 0x000fe40000000026 */
[C---:B------:R-:W-:Y:S02]  /*205e0*/  SEL R16, R92.reuse, R16, !P5 ;  /* 0x000000105c107207 */ /* 0x040fe40006800000 */
[----:B------:R-:W-:Y:S02]  /*205f0*/  SEL R15, R92, R15, !P5 ;  /* 0x0000000f5c0f7207 */ /* 0x000fe40006800000 */
[----:B------:R-:W-:Y:S01]  /*20600*/  PRMT R37, RZ, 0x7610, R37 ;  /* 0x00007610ff257816 */ /* 0x000fe20000000025 */
[----:B------:R-:W-:Y:S02]  /*20610*/  IMAD R16, R16, UR6, RZ ;  /* 0x0000000610107c24 */ /* 0x000fe4000f8e02ff */
[----:B------:R-:W-:Y:S01]  /*20620*/  IMAD R15, R15, UR12, RZ ;  /* 0x0000000c0f0f7c24 */ /* 0x000fe2000f8e02ff */
[----:B------:R-:W-:-:S02]  /*20630*/  PRMT R36, RZ, 0x7610, R36 ;  /* 0x00007610ff247816 */ /* 0x000fc40000000024 */
[----:B------:R-:W-:Y:S02]  /*20640*/  PRMT R35, RZ, 0x7610, R35 ;  /* 0x00007610ff237816 */ /* 0x000fe40000000023 */
[----:B------:R-:W-:Y:S02]  /*20650*/  PRMT R34, RZ, 0x7610, R34 ;  /* 0x00007610ff227816 */ /* 0x000fe40000000022 */
[----:B------:R-:W-:Y:S02]  /*20660*/  PRMT R33, RZ, 0x7610, R33 ;  /* 0x00007610ff217816 */ /* 0x000fe40000000021 */
[----:B------:R-:W-:Y:S02]  /*20670*/  PRMT R32, RZ, 0x7610, R32 ;  /* 0x00007610ff207816 */ /* 0x000fe40000000020 */
[----:B------:R-:W-:Y:S02]  /*20680*/  PRMT R31, RZ, 0x7610, R31 ;  /* 0x00007610ff1f7816 */ /* 0x000fe4000000001f */
[----:B----4-:R-:W-:-:S02]  /*20690*/  SEL R20, R92, R8, !P5 ;  /* 0x000000085c147207 */ /* 0x010fc40006800000 */
[----:B------:R-:W-:-:S03]  /*206a0*/  SEL R22, R92, R77, !P5 ;  /* 0x0000004d5c167207 */ /* 0x000fc60006800000 */
[----:B------:R-:W-:Y:S01]  /*206b0*/  IMAD R24, R20, UR4, RZ ;  /* 0x0000000414187c24 */ /* 0x000fe2000f8e02ff */
[----:B------:R-:W4:Y:S01]  /*206c0*/  LDCU UR4, c[0x0][0x3b0] ;  /* 0x00007600ff0477ac */ /* 0x000f220008000800 */
[----:B------:R-:W-:Y:S02]  /*206d0*/  @P0 IMAD.MOV.U32 R20, RZ, RZ, R3 ;  /* 0x000000ffff140224 */ /* 0x000fe400078e0003 */
[----:B------:R-:W-:Y:S01]  /*206e0*/  IMAD R22, R22, UR5, RZ ;  /* 0x0000000516167c24 */ /* 0x000fe2000f8e02ff */
[CC--:B0-----:R-:W-:Y:S01]  /*206f0*/  IADD3 R3, P2, PT, R24.reuse, R10.reuse, RZ ;  /* 0x0000000a18037210 */ /* 0x0c1fe20007f5e0ff */
[----:B------:R-:W0:Y:S01]  /*20700*/  LDCU UR5, c[0x0][0x3b0] ;  /* 0x00007600ff0577ac */ /* 0x000e220008000800 */
[----:B------:R3:W2:Y:S02]  /*20710*/  @P0 LDG.E.U8 R41, desc[UR22][R20.64] ;  /* 0x0000001614290981 */ /* 0x0006a4000c1e1100 */
[----:B-1----:R-:W-:Y:S01]  /*20720*/  LEA.HI.X.SX32 R6, R24, R7, 0x1, P2 ;  /* 0x0000000718067211 */ /* 0x002fe200010f0eff */
[----:B---3--:R-:W-:Y:S01]  /*20730*/  @P0 IMAD.MOV.U32 R20, RZ, RZ, R0 ;  /* 0x000000ffff140224 */ /* 0x008fe200078e0000 */
[----:B------:R-:W-:Y:S01]  /*20740*/  IADD3 R0, P2, PT, R22, R10, RZ ;  /* 0x0000000a16007210 */ /* 0x000fe20007f5e0ff */
[----:B------:R-:W-:-:S03]  /*20750*/  @P0 IMAD.MOV.U32 R21, RZ, RZ, R2 ;  /* 0x000000ffff150224 */ /* 0x000fc600078e0002 */
[----:B------:R-:W-:Y:S02]  /*20760*/  LEA.HI.X.SX32 R2, R22, R7, 0x1, P2 ;  /* 0x0000000716027211 */ /* 0x000fe400010f0eff */
[----:B------:R-:W-:Y:S01]  /*20770*/  ISETP.GT.U32.AND P2, PT, R11, R17, PT ;  /* 0x000000110b00720c */ /* 0x000fe20003f44070 */
[----:B----4-:R-:W-:Y:S01]  /*20780*/  IMAD R93, R93, UR4, RZ ;  /* 0x000000045d5d7c24 */ /* 0x010fe2000f8e02ff */
[----:B------:R1:W3:Y:S04]  /*20790*/  @P0 LDG.E.U8 R40, desc[UR22][R20.64] ;  /* 0x0000001614280981 */ /* 0x0002e8000c1e1100 */
[----:B------:R4:W-:Y:S01]  /*207a0*/  STL [R1+0x848], R3 ;  /* 0x0008480301007387 */ /* 0x0009e20000100800 */
[----:B0-----:R-:W-:Y:S01]  /*207b0*/  IMAD R19, R19, UR5, RZ ;  /* 0x0000000513137c24 */ /* 0x001fe2000f8e02ff */
[----:B------:R-:W0:Y:S01]  /*207c0*/  LDCU UR4, c[0x0][0x3b0] ;  /* 0x00007600ff0477ac */ /* 0x000e220008000800 */
[----:B-1----:R-:W-:-:S04]  /*207d0*/  @P0 IMAD.MOV.U32 R20, RZ, RZ, R3 ;  /* 0x000000ffff140224 */ /* 0x002fc800078e0003 */
[----:B------:R-:W-:Y:S01]  /*207e0*/  @!P2 IMAD.IADD R17, R17, 0x1, -R11 ;  /* 0x000000011111a824 */ /* 0x000fe200078e0a0b */
[----:B------:R1:W-:Y:S01]  /*207f0*/  STL [R1+0x844], R6 ;  /* 0x0008440601007387 */ /* 0x0003e20000100800 */
[C---:B----4-:R-:W-:Y:S01]  /*20800*/  IADD3 R3, P2, PT, R93.reuse, R10, RZ ;  /* 0x0000000a5d037210 */ /* 0x050fe20007f5e0ff */
[----:B------:R-:W-:Y:S01]  /*20810*/  @P0 IMAD.MOV.U32 R21, RZ, RZ, R6 ;  /* 0x000000ffff150224 */ /* 0x000fe200078e0006 */
[----:B------:R-:W-:Y:S01]  /*20820*/  PRMT R30, RZ, 0x7610, R30 ;  /* 0x00007610ff1e7816 */ /* 0x000fe2000000001e */
[----:B------:R-:W4:Y:S03]  /*20830*/  LDCU UR5, c[0x0][0x3b0] ;  /* 0x00007600ff0577ac */ /* 0x000f260008000800 */
[----:B------:R0:W2:Y:S01]  /*20840*/  @P0 LDG.E.U8 R39, desc[UR22][R20.64] ;  /* 0x0000001614270981 */ /* 0x0000a2000c1e1100 */
[----:B-1----:R-:W-:Y:S02]  /*20850*/  LEA.HI.X.SX32 R6, R93, R7, 0x1, P2 ;  /* 0x000000075d067211 */ /* 0x002fe400010f0eff */
[----:B------:R-:W-:Y:S01]  /*20860*/  ISETP.GT.U32.AND P2, PT, R11, R17, PT ;  /* 0x000000110b00720c */ /* 0x000fe20003f44070 */
[----:B------:R1:W-:Y:S01]  /*20870*/  STL [R1+0x860], R0 ;  /* 0x0008600001007387 */ /* 0x0003e20000100800 */
[----:B0-----:R-:W-:-:S02]  /*20880*/  @P0 IMAD.MOV.U32 R20, RZ, RZ, R0 ;  /* 0x000000ffff140224 */ /* 0x001fc400078e0000 */
[----:B------:R-:W-:Y:S01]  /*20890*/  @P0 IMAD.MOV.U32 R21, RZ, RZ, R2 ;  /* 0x000000ffff150224 */ /* 0x000fe200078e0002 */
[----:B------:R0:W-:Y:S01]  /*208a0*/  STL [R1+0x85c], R2 ;  /* 0x00085c0201007387 */ /* 0x0001e20000100800 */
[----:B-1----:R-:W-:-:S03]  /*208b0*/  IADD3 R0, P4, PT, R19, R10, RZ ;  /* 0x0000000a13007210 */ /* 0x002fc60007f9e0ff */
[----:B------:R1:W2:Y:S04]  /*208c0*/  @P0 LDG.E.U8 R38, desc[UR22][R20.64] ;  /* 0x0000001614260981 */ /* 0x0002a8000c1e1100 */
[----:B------:R-:W-:Y:S01]  /*208d0*/  @!P2 IMAD.IADD R17, R17, 0x1, -R11 ;  /* 0x000000011111a824 */ /* 0x000fe200078e0a0b */
[----:B------:R-:W-:Y:S01]  /*208e0*/  ISETP.GT.U32.AND P2, PT, R11, R18, PT ;  /* 0x000000120b00720c */ /* 0x000fe20003f44070 */
[----:B------:R4:W-:Y:S01]  /*208f0*/  STL [R1+0x868], R3 ;  /* 0x0008680301007387 */ /* 0x0009e20000100800 */
[----:B0-----:R-:W-:Y:S01]  /*20900*/  LEA.HI.X.SX32 R2, R19, R7, 0x1, P4 ;  /* 0x0000000713027211 */ /* 0x001fe200020f0eff */
[----:B-1----:R-:W-:Y:S02]  /*20910*/  @P0 IMAD.MOV.U32 R20, RZ, RZ, R3 ;  /* 0x000000ffff140224 */ /* 0x002fe400078e0003 */
[----:B------:R-:W-:Y:S01]  /*20920*/  @P0 IMAD.MOV.U32 R21, RZ, RZ, R6 ;  /* 0x000000ffff150224 */ /* 0x000fe200078e0006 */
[----:B----4-:R-:W-:Y:S01]  /*20930*/  IADD3 R3, P4, PT, R16, R10, RZ ;  /* 0x0000000a10037210 */ /* 0x010fe20007f9e0ff */
[----:B------:R0:W-:Y:S01]  /*20940*/  STL [R1+0x880], R0 ;  /* 0x0008800001007387 */ /* 0x0001e20000100800 */
[----:B------:R-:W-:-:S03]  /*20950*/  @!P3 IMAD.MOV R17, RZ, RZ, -R17 ;  /* 0x000000ffff11b224 */ /* 0x000fc600078e0a11 */
[----:B------:R1:W4:Y:S04]  /*20960*/  @P0 LDG.E.U8 R37, desc[UR22][R20.64] ;  /* 0x0000001614250981 */ /* 0x000328000c1e1100 */
[----:B------:R0:W-:Y:S01]  /*20970*/  STL [R1+0x864], R6 ;  /* 0x0008640601007387 */ /* 0x0001e20000100800 */
[----:B------:R-:W-:Y:S01]  /*20980*/  SEL R17, R92, R17, !P5 ;  /* 0x000000115c117207 */ /* 0x000fe20006800000 */
[----:B-1----:R-:W-:Y:S01]  /*20990*/  @P0 IMAD.MOV.U32 R20, RZ, RZ, R0 ;  /* 0x000000ffff140224 */ /* 0x002fe200078e0000 */
[----:B0-----:R-:W-:Y:S02]  /*209a0*/  IADD3 R0, P6, PT, R15, R10, RZ ;  /* 0x0000000a0f007210 */ /* 0x001fe40007fde0ff */
[----:B------:R-:W-:Y:S02]  /*209b0*/  LEA.HI.X.SX32 R6, R16, R7, 0x1, P4 ;  /* 0x0000000710067211 */ /* 0x000fe400020f0eff */
[----:B------:R-:W-:Y:S01]  /*209c0*/  LOP3.LUT R16, R14, 0x1c6, RZ, 0xfc, !PT ;  /* 0x000001c60e107812 */ /* 0x000fe200078efcff */
[----:B------:R0:W-:Y:S01]  /*209d0*/  STL [R1+0x87c], R2 ;  /* 0x00087c0201007387 */ /* 0x0001e20000100800 */
[----:B------:R-:W-:-:S02]  /*209e0*/  @P0 IMAD.MOV.U32 R21, RZ, RZ, R2 ;  /* 0x000000ffff150224 */ /* 0x000fc400078e0002 */
[----:B------:R-:W-:Y:S02]  /*209f0*/  @!P2 IMAD.IADD R18, R18, 0x1, -R11 ;  /* 0x000000011212a824 */ /* 0x000fe400078e0a0b */
[----:B------:R-:W-:Y:S01]  /*20a00*/  IMAD R19, R17, UR4, RZ ;  /* 0x0000000411137c24 */ /* 0x000fe2000f8e02ff */
[----:B------:R-:W-:Y:S01]  /*20a10*/  ISETP.GE.AND P3, PT, R78, RZ, PT ;  /* 0x000000ff4e00720c */ /* 0x000fe20003f66270 */
[----:B------:R1:W2:Y:S01]  /*20a20*/  @P0 LDG.E.U8 R36, desc[UR22][R20.64] ;  /* 0x0000001614240981 */ /* 0x0002a2000c1e1100 */
[----:B0-----:R-:W-:Y:S01]  /*20a30*/  LEA.HI.X.SX32 R2, R15, R7, 0x1, P6 ;  /* 0x000000070f027211 */ /* 0x001fe200030f0eff */
[----:B------:R-:W0:Y:S01]  /*20a40*/  LDCU UR4, c[0x0][0x3b0] ;  /* 0x00007600ff0477ac */ /* 0x000e220008000800 */
[----:B------:R-:W-:Y:S02]  /*20a50*/  IABS R15, R16 ;  /* 0x00000010000f7213 */ /* 0x000fe40000000000 */
[----:B------:R-:W-:-:S03]  /*20a60*/  ISETP.GT.U32.AND P4, PT, R11, R18, PT ;  /* 0x000000120b00720c */ /* 0x000fc60003f84070 */
[----:B------:R-:W-:-:S04]  /*20a70*/  IMAD.HI.U32 R17, R13, R15, RZ ;  /* 0x0000000f0d117227 */ /* 0x000fc800078e00ff */
[----:B------:R-:W-:-:S04]  /*20a80*/  IMAD.MOV R17, RZ, RZ, -R17 ;  /* 0x000000ffff117224 */ /* 0x000fc800078e0a11 */
[C---:B------:R-:W-:Y:S02]  /*20a90*/  IMAD R15, R11.reuse, R17, R15 ;  /* 0x000000110b0f7224 */ /* 0x040fe400078e020f */
[----:B------:R-:W-:Y:S02]  /*20aa0*/  @!P4 IMAD.IADD R18, R18, 0x1, -R11 ;  /* 0x000000011212c824 */ /* 0x000fe400078e0a0b */
[----:B-1----:R-:W-:Y:S01]  /*20ab0*/  @P0 IMAD.MOV.U32 R20, RZ, RZ, R3 ;  /* 0x000000ffff140224 */ /* 0x002fe200078e0003 */
[----:B------:R-:W-:Y:S01]  /*20ac0*/  ISETP.GT.U32.AND P4, PT, R11, R15, PT ;  /* 0x0000000f0b00720c */ /* 0x000fe20003f84070 */
[----:B------:R-:W-:Y:S01]  /*20ad0*/  @P0 IMAD.MOV.U32 R21, RZ, RZ, R6 ;  /* 0x000000ffff150224 */ /* 0x000fe200078e0006 */
[----:B------:R-:W-:Y:S01]  /*20ae0*/  STL [R1+0x888], R3 ;  /* 0x0008880301007387 */ /* 0x000fe20000100800 */
[----:B------:R-:W-:-:S03]  /*20af0*/  @!P3 IMAD.MOV R18, RZ, RZ, -R18 ;  /* 0x000000ffff12b224 */ /* 0x000fc600078e0a12 */
[----:B------:R1:W2:Y:S01]  /*20b00*/  @P0 LDG.E.U8 R35, desc[UR22][R20.64] ;  /* 0x0000001614230981 */ /* 0x0002a2000c1e1100 */
[----:B------:R-:W-:-:S03]  /*20b10*/  LOP3.LUT R17, R14, 0x1cc, RZ, 0xfc, !PT ;  /* 0x000001cc0e117812 */ /* 0x000fc600078efcff */
[----:B------:R0:W-:Y:S01]  /*20b20*/  STL [R1+0x8a0], R0 ;  /* 0x0008a00001007387 */ /* 0x0001e20000100800 */
[----:B-1----:R-:W-:-:S03]  /*20b30*/  @P0 IMAD.MOV.U32 R20, RZ, RZ, R0 ;  /* 0x000000ffff140224 */ /* 0x002fc600078e0000 */
[----:B------:R-:W-:Y:S01]  /*20b40*/  STL [R1+0x884], R6 ;  /* 0x0008840601007387 */ /* 0x000fe20000100800 */
[----:B0-----:R-:W-:-:S03]  /*20b50*/  IADD3 R0, P2, PT, R19, R10, RZ ;  /* 0x0000000a13007210 */ /* 0x001fc60007f5e0ff */
[----:B------:R0:W-:Y:S01]  /*20b60*/  STL [R1+0x89c], R2 ;  /* 0x00089c0201007387 */ /* 0x0001e20000100800 */
[----:B------:R-:W-:Y:S01]  /*20b70*/  @P0 IMAD.MOV.U32 R21, RZ, RZ, R2 ;  /* 0x000000ffff150224 */ /* 0x000fe200078e0002 */
[----:B------:R-:W-:Y:S01]  /*20b80*/  SEL R18, R92, R18, !P5 ;  /* 0x000000125c127207 */ /* 0x000fe20006800000 */
[----:B------:R-:W-:-:S03]  /*20b90*/  @!P4 IMAD.IADD R15, R15, 0x1, -R11 ;  /* 0x000000010f0fc824 */ /* 0x000fc600078e0a0b */
[----:B------:R1:W2:Y:S01]  /*20ba0*/  @P0 LDG.E.U8 R34, desc[UR22][R20.64] ;  /* 0x0000001614220981 */ /* 0x0002a2000c1e1100 */
[----:B0-----:R-:W-:Y:S02]  /*20bb0*/  LEA.HI.X.SX32 R2, R19, R7, 0x1, P2 ;  /* 0x0000000713027211 */ /* 0x001fe400010f0eff */
[----:B------:R-:W-:Y:S02]  /*20bc0*/  ISETP.GE.AND P2, PT, R16, RZ, PT ;  /* 0x000000ff1000720c */ /* 0x000fe40003f46270 */
[----:B------:R-:W-:Y:S01]  /*20bd0*/  IABS R16, R17 ;  /* 0x0000001100107213 */ /* 0x000fe20000000000 */
[----:B------:R-:W-:Y:S01]  /*20be0*/  IMAD R19, R18, UR4, RZ ;  /* 0x0000000412137c24 */ /* 0x000fe2000f8e02ff */
[----:B------:R-:W-:Y:S01]  /*20bf0*/  ISETP.GT.U32.AND P4, PT, R11, R15, PT ;  /* 0x0000000f0b00720c */ /* 0x000fe20003f84070 */
[----:B-1----:R-:W-:Y:S01]  /*20c00*/  @P0 IMAD.MOV.U32 R20, RZ, RZ, R0 ;  /* 0x000000ffff140224 */ /* 0x002fe200078e0000 */
[----:B------:R0:W-:Y:S01]  /*20c10*/  STL [R1+0x8a8], R0 ;  /* 0x0008a80001007387 */ /* 0x0001e20000100800 */
[----:B------:R-:W-:Y:S01]  /*20c20*/  @P0 IMAD.MOV.U32 R21, RZ, RZ, R2 ;  /* 0x000000ffff150224 */ /* 0x000fe200078e0002 */
[----:B------:R-:W1:Y:S01]  /*20c30*/  LDCU UR4, c[0x0][0x3b0] ;  /* 0x00007600ff0477ac */ /* 0x000e620008000800 */
[----:B------:R-:W-:-:S03]  /*20c40*/  IMAD.HI.U32 R18, R13, R16, RZ ;  /* 0x000000100d127227 */ /* 0x000fc600078e00ff */
[----:B------:R1:W2:Y:S01]  /*20c50*/  @P0 LDG.E.U8 R33, desc[UR22][R20.64] ;  /* 0x0000001614210981 */ /* 0x0002a2000c1e1100 */
[----:B0-----:R-:W-:Y:S01]  /*20c60*/  IADD3 R0, P3, PT, R19, R10, RZ ;  /* 0x0000000a13007210 */ /* 0x001fe20007f7e0ff */
[----:B-1----:R-:W-:Y:S02]  /*20c70*/  IMAD.MOV R20, RZ, RZ, -R18 ;  /* 0x000000ffff147224 */ /* 0x002fe400078e0a12 */
[----:B------:R0:W-:Y:S02]  /*20c80*/  STL [R1+0x8a4], R2 ;  /* 0x0008a40201007387 */ /* 0x0001e40000100800 */
[----:B------:R-:W-:Y:S02]  /*20c90*/  IMAD R16, R11, R20, R16 ;  /* 0x000000140b107224 */ /* 0x000fe400078e0210 */
[----:B------:R-:W-:-:S03]  /*20ca0*/  @!P4 IMAD.IADD R15, R15, 0x1, -R11 ;  /* 0x000000010f0fc824 */ /* 0x000fc600078e0a0b */
[----:B------:R-:W-:Y:S02]  /*20cb0*/  ISETP.GT.U32.AND P4, PT, R11, R16, PT ;  /* 0x000000100b00720c */ /* 0x000fe40003f84070 */
[----:B0-----:R-:W-:Y:S01]  /*20cc0*/  LEA.HI.X.SX32 R2, R19, R7, 0x1, P3 ;  /* 0x0000000713027211 */ /* 0x001fe200018f0eff */
[----:B------:R-:W-:Y:S01]  /*20cd0*/  @P0 IMAD.MOV.U32 R18, RZ, RZ, R0 ;  /* 0x000000ffff120224 */ /* 0x000fe200078e0000 */
[----:B------:R-:W-:Y:S01]  /*20ce0*/  ISETP.GE.AND P3, PT, R17, RZ, PT ;  /* 0x000000ff1100720c */ /* 0x000fe20003f66270 */
[----:B------:R-:W-:Y:S02]  /*20cf0*/  VIADD R17, R12, 0x1ce ;  /* 0x000001ce0c117836 */ /* 0x000fe40000000000 */
[----:B------:R-:W-:Y:S02]  /*20d00*/  @P0 IMAD.MOV.U32 R19, RZ, RZ, R2 ;  /* 0x000000ffff130224 */ /* 0x000fe400078e0002 */
[----:B------:R-:W-:-:S03]  /*20d10*/  @!P2 IMAD.MOV R15, RZ, RZ, -R15 ;  /* 0x000000ffff0fa224 */ /* 0x000fc600078e0a0f */
[----:B------:R0:W2:Y:S01]  /*20d20*/  @P0 LDG.E.U8 R32, desc[UR22][R18.64] ;  /* 0x0000001612200981 */ /* 0x0000a2000c1e1100 */
[----:B------:R-:W-:Y:S01]  /*20d30*/  @!P4 IMAD.IADD R16, R16, 0x1, -R11 ;  /* 0x000000011010c824 */ /* 0x000fe200078e0a0b */
[----:B0-----:R-:W-:Y:S02]  /*20d40*/  IABS R18, R17 ;  /* 0x0000001100127213 */ /* 0x001fe40000000000 */
[----:B------:R-:W-:-:S03]  /*20d50*/  SEL R19, R92, R15, !P5 ;  /* 0x0000000f5c137207 */ /* 0x000fc60006800000 */
[----:B------:R-:W-:Y:S01]  /*20d60*/  IMAD.MOV.U32 R15, RZ, RZ, R18 ;  /* 0x000000ffff0f7224 */ /* 0x000fe200078e0012 */
[----:B------:R-:W-:-:S03]  /*20d70*/  ISETP.GT.U32.AND P4, PT, R11, R16, PT ;  /* 0x000000100b00720c */ /* 0x000fc60003f84070 */
[----:B------:R-:W-:-:S04]  /*20d80*/  IMAD.HI.U32 R18, R13, R15, RZ ;  /* 0x0000000f0d127227 */ /* 0x000fc800078e00ff */
[----:B------:R-:W-:Y:S01]  /*20d90*/  IMAD R19, R19, UR4, RZ ;  /* 0x0000000413137c24 */ /* 0x000fe2000f8e02ff */
[----:B------:R0:W-:Y:S01]  /*20da0*/  STL [R1+0x8c0], R0 ;  /* 0x0008c00001007387 */ /* 0x0001e20000100800 */
[----:B------:R-:W-:Y:S01]  /*20db0*/  IMAD.MOV R20, RZ, RZ, -R18 ;  /* 0x000000ffff147224 */ /* 0x000fe200078e0a12 */
[----:B------:R-:W1:Y:S03]  /*20dc0*/  LDCU UR4, c[0x0][0x3b0] ;  /* 0x00007600ff0477ac */ /* 0x000e660008000800 */
[----:B------:R-:W-:Y:S01]  /*20dd0*/  IMAD R15, R11, R20, R15 ;  /* 0x000000140b0f7224 */ /* 0x000fe200078e020f */
[----:B------:R1:W-:Y:S01]  /*20de0*/  STL [R1+0x8bc], R2 ;  /* 0x0008bc0201007387 */ /* 0x0003e20000100800 */
[----:B0-----:R-:W-:Y:S01]  /*20df0*/  IADD3 R0, P2, PT, R19, R10, RZ ;  /* 0x0000000a13007210 */ /* 0x001fe20007f5e0ff */
[----:B------:R-:W-:Y:S02]  /*20e00*/  @!P4 IMAD.IADD R16, R16, 0x1, -R11 ;  /* 0x000000011010c824 */ /* 0x000fe400078e0a0b */
[----:B------:R-:W-:-:S02]  /*20e10*/  ISETP.GT.U32.AND P4, PT, R11, R15, PT ;  /* 0x0000000f0b00720c */ /* 0x000fc40003f84070 */
[----:B-1----:R-:W-:Y:S01]  /*20e20*/  LEA.HI.X.SX32 R2, R19, R7, 0x1, P2 ;  /* 0x0000000713027211 */ /* 0x002fe200010f0eff */
[----:B------:R-:W-:Y:S01]  /*20e30*/  @P0 IMAD.MOV.U32 R18, RZ, RZ, R0 ;  /* 0x000000ffff120224 */ /* 0x000fe200078e0000 */
[----:B------:R-:W-:-:S03]  /*20e40*/  ISETP.GE.AND P2, PT, R17, RZ, PT ;  /* 0x000000ff1100720c */ /* 0x000fc60003f46270 */
[----:B------:R-:W-:Y:S01]  /*20e50*/  @P0 IMAD.MOV.U32 R19, RZ, RZ, R2 ;  /* 0x000000ffff130224 */ /* 0x000fe200078e0002 */
[----:B------:R-:W-:Y:S01]  /*20e60*/  LOP3.LUT R17, R14, 0x1d4, RZ, 0xfc, !PT ;  /* 0x000001d40e117812 */ /* 0x000fe200078efcff */
        /* <DEDUP_REMOVED lines=33> */
[----:B------:R-:W-:Y:S01]  /*21080*/  PRMT R29, RZ, 0x7610, R29 ;  /* 0x00007610ff1d7816 */ /* 0x000fe2000000001d */
[----:B------:R-:W1:Y:S02]  /*21090*/  LDCU UR4, c[0x0][0x3b0] ;  /* 0x00007600ff0477ac */ /* 0x000e640008000800 */
[----:B------:R-:W-:Y:S01]  /*210a0*/  IMAD R15, R11, R20, R15 ;  /* 0x000000140b0f7224 */ /* 0x000fe200078e020f */
[----:B------:R3:W-:Y:S01]  /*210b0*/  STL [R1+0x8dc], R2 ;  /* 0x0008dc0201007387 */ /* 0x0007e20000100800 */
[----:B0-----:R-:W-:Y:S01]  /*210c0*/  IADD3 R0, P2, PT, R19, R10, RZ ;  /* 0x0000000a13007210 */ /* 0x001fe20007f5e0ff */
[----:B------:R-:W-:Y:S02]  /*210d0*/  @!P4 IMAD.IADD R16, R16, 0x1, -R11 ;  /* 0x000000011010c824 */ /* 0x000fe400078e0a0b */
[----:B------:R-:W-:-:S02]  /*210e0*/  ISETP.GT.U32.AND P4, PT, R11, R15, PT ;  /* 0x0000000f0b00720c */ /* 0x000fc40003f84070 */
[----:B---3--:R-:W-:Y:S01]  /*210f0*/  LEA.HI.X.SX32 R2, R19, R7, 0x1, P2 ;  /* 0x0000000713027211 */ /* 0x008fe200010f0eff */
[----:B------:R-:W-:Y:S01]  /*21100*/  @P0 IMAD.MOV.U32 R18, RZ, RZ, R0 ;  /* 0x000000ffff120224 */ /* 0x000fe200078e0000 */
[----:B------:R-:W-:-:S03]  /*21110*/  ISETP.GE.AND P2, PT, R17, RZ, PT ;  /* 0x000000ff1100720c */ /* 0x000fc60003f46270 */
[----:B------:R-:W-:Y:S01]  /*21120*/  @P0 IMAD.MOV.U32 R19, RZ, RZ, R2 ;  /* 0x000000ffff130224 */ /* 0x000fe200078e0002 */
[----:B------:R-:W-:Y:S01]  /*21130*/  LOP3.LUT R17, R14, 0x1dc, RZ, 0xfc, !PT ;  /* 0x000001dc0e117812 */ /* 0x000fe200078efcff */
[----:B------:R-:W-:-:S03]  /*21140*/  @!P3 IMAD.MOV R16, RZ, RZ, -R16 ;  /* 0x000000ffff10b224 */ /* 0x000fc600078e0a10 */
[----:B------:R0:W3:Y:S01]  /*21150*/  @P0 LDG.E.U8 R29, desc[UR22][R18.64] ;  /* 0x00000016121d0981 */ /* 0x0000e2000c1e1100 */
[----:B------:R-:W-:Y:S01]  /*21160*/  @!P4 IMAD.IADD R15, R15, 0x1, -R11 ;  /* 0x000000010f0fc824 */ /* 0x000fe200078e0a0b */
[----:B0-----:R-:W-:Y:S02]  /*21170*/  IABS R18, R17 ;  /* 0x0000001100127213 */ /* 0x001fe40000000000 */
[----:B------:R-:W-:-:S03]  /*21180*/  SEL R19, R92, R16, !P5 ;  /* 0x000000105c137207 */ /* 0x000fc60006800000 */
[----:B------:R-:W-:Y:S01]  /*21190*/  IMAD.MOV.U32 R16, RZ, RZ, R18 ;  /* 0x000000ffff107224 */ /* 0x000fe200078e0012 */
[----:B------:R-:W-:-:S03]  /*211a0*/  ISETP.GT.U32.AND P4, PT, R11, R15, PT ;  /* 0x0000000f0b00720c */ /* 0x000fc60003f84070 */
[----:B------:R-:W-:-:S04]  /*211b0*/  IMAD.HI.U32 R18, R13, R16, RZ ;  /* 0x000000100d127227 */ /* 0x000fc800078e00ff */
[----:B-1----:R-:W-:Y:S01]  /*211c0*/  IMAD R19, R19, UR4, RZ ;  /* 0x0000000413137c24 */ /* 0x002fe2000f8e02ff */
        /* <DEDUP_REMOVED lines=9> */
[----:B----4-:R-:W-:Y:S01]  /*21260*/  LEA.HI.X.SX32 R2, R19, R7, 0x1, P3 ;  /* 0x0000000713027211 */ /* 0x010fe200018f0eff */
[----:B------:R-:W-:Y:S01]  /*21270*/  @P0 IMAD.MOV.U32 R18, RZ, RZ, R0 ;  /* 0x000000ffff120224 */ /* 0x000fe200078e0000 */
[----:B------:R-:W-:Y:S01]  /*21280*/  ISETP.GE.AND P3, PT, R17, RZ, PT ;  /* 0x000000ff1100720c */ /* 0x000fe20003f66270 */
[----:B------:R-:W-:Y:S02]  /*21290*/  VIADD R17, R12, 0x1de ;  /* 0x000001de0c117836 */ /* 0x000fe40000000000 */
[----:B------:R-:W-:Y:S02]  /*212a0*/  @P0 IMAD.MOV.U32 R19, RZ, RZ, R2 ;  /* 0x000000ffff130224 */ /* 0x000fe400078e0002 */
[----:B------:R-:W-:-:S03]  /*212b0*/  @!P2 IMAD.MOV R15, RZ, RZ, -R15 ;  /* 0x000000ffff0fa224 */ /* 0x000fc600078e0a0f */
[----:B------:R0:W4:Y:S01]  /*212c0*/  @P0 LDG.E.U8 R28, desc[UR22][R18.64] ;  /* 0x00000016121c0981 */ /* 0x000122000c1e1100 */
        /* <DEDUP_REMOVED lines=121> */
[----:B------:R-:W-:-:S04]  /*21a60*/  IMAD.MOV R20, RZ, RZ, -R18 ;  /* 0x000000ffff147224 */ /* 0x000fc800078e0a12 */
[----:B------:R-:W-:Y:S02]  /*21a70*/  IMAD R16, R11, R20, R16 ;  /* 0x000000140b107224 */ /* 0x000fe400078e0210 */
[----:B------:R-:W-:Y:S02]  /*21a80*/  @!P3 IMAD.IADD R15, R15, 0x1, -R11 ;  /* 0x000000010f0fb824 */ /* 0x000fe400078e0a0b */
[----:B------:R-:W-:Y:S01]  /*21a90*/  IMAD R19, R19, UR4, RZ ;  /* 0x0000000413137c24 */ /* 0x000fe2000f8e02ff */
[----:B------:R-:W-:Y:S01]  /*21aa0*/  ISETP.GT.U32.AND P3, PT, R11, R16, PT ;  /* 0x000000100b00720c */ /* 0x000fe20003f64070 */
[----:B------:R-:W0:Y:S01]  /*21ab0*/  LDCU UR4, c[0x0][0x3b0] ;  /* 0x00007600ff0477ac */ /* 0x000e220008000800 */
[----:B------:R-:W-:Y:S01]  /*21ac0*/  @!P2 IMAD.MOV R15, RZ, RZ, -R15 ;  /* 0x000000ffff0fa224 */ /* 0x000fe200078e0a0f */
[----:B------:R1:W-:Y:S04]  /*21ad0*/  STL [R1+0x948], R0 ;  /* 0x0009480001007387 */ /* 0x0003e80000100800 */
[----:B------:R-:W-:-:S06]  /*21ae0*/  SEL R15, R92, R15, !P5 ;  /* 0x0000000f5c0f7207 */ /* 0x000fcc0006800000 */
[----:B------:R-:W-:Y:S01]  /*21af0*/  @!P3 IMAD.IADD R16, R16, 0x1, -R11 ;  /* 0x000000011010b824 */ /* 0x000fe200078e0a0b */
[----:B-1----:R-:W-:Y:S01]  /*21b00*/  IADD3 R0, P4, PT, R19, R10, RZ ;  /* 0x0000000a13007210 */ /* 0x002fe20007f9e0ff */
[----:B------:R1:W-:Y:S03]  /*21b10*/  STL [R1+0x944], R2 ;  /* 0x0009440201007387 */ /* 0x0003e60000100800 */
[----:B------:R-:W-:Y:S01]  /*21b20*/  ISETP.GT.U32.AND P2, PT, R11, R16, PT ;  /* 0x000000100b00720c */ /* 0x000fe20003f44070 */
[----:B0-----:R-:W-:Y:S01]  /*21b30*/  IMAD R15, R15, UR4, RZ ;  /* 0x000000040f0f7c24 */ /* 0x001fe2000f8e02ff */
[----:B------:R0:W-:Y:S01]  /*21b40*/  STL [R1+0x960], R0 ;  /* 0x0009600001007387 */ /* 0x0001e20000100800 */
[----:B------:R-:W-:Y:S01]  /*21b50*/  @P0 IMAD.MOV.U32 R18, RZ, RZ, R0 ;  /* 0x000000ffff120224 */ /* 0x000fe200078e0000 */
[----:B------:R-:W-:Y:S01]  /*21b60*/  PRMT R22, RZ, 0x7610, R22 ;  /* 0x00007610ff167816 */ /* 0x000fe20000000016 */
[----:B------:R-:W3:Y:S01]  /*21b70*/  LDCU UR4, c[0x0][0x3b0] ;  /* 0x00007600ff0477ac */ /* 0x000ee20008000800 */
[----:B-1----:R-:W-:-:S02]  /*21b80*/  LEA.HI.X.SX32 R2, R19, R7, 0x1, P4 ;  /* 0x0000000713027211 */ /* 0x002fc400020f0eff */
[----:B------:R-:W-:Y:S02]  /*21b90*/  ISETP.GE.AND P4, PT, R17, RZ, PT ;  /* 0x000000ff1100720c */ /* 0x000fe40003f86270 */
[C---:B0-----:R-:W-:Y:S01]  /*21ba0*/  IADD3 R0, P3, PT, R15.reuse, R10, RZ ;  /* 0x0000000a0f007210 */ /* 0x041fe20007f7e0ff */
[----:B------:R0:W-:Y:S01]  /*21bb0*/  STL [R1+0x95c], R2 ;  /* 0x00095c0201007387 */ /* 0x0001e20000100800 */
[----:B------:R-:W-:Y:S01]  /*21bc0*/  @P0 IMAD.MOV.U32 R19, RZ, RZ, R2 ;  /* 0x000000ffff130224 */ /* 0x000fe200078e0002 */
[----:B------:R-:W-:Y:S01]  /*21bd0*/  LOP3.LUT R17, R14, 0x146, RZ, 0xfc, !PT ;  /* 0x000001460e117812 */ /* 0x000fe200078efcff */
[----:B------:R-:W-:Y:S01]  /*21be0*/  @!P2 IMAD.IADD R16, R16, 0x1, -R11 ;  /* 0x000000011010a824 */ /* 0x000fe200078e0a0b */
[----:B------:R-:W-:Y:S02]  /*21bf0*/  PRMT R21, RZ, 0x7610, R21 ;  /* 0x00007610ff157816 */ /* 0x000fe40000000015 */
[----:B------:R1:W2:Y:S01]  /*21c00*/  @P0 LDG.E.U8 R22, desc[UR22][R18.64] ;  /* 0x0000001612160981 */ /* 0x0002a2000c1e1100 */
[----:B0-----:R-:W-:-:S03]  /*21c10*/  LEA.HI.X.SX32 R2, R15, R7, 0x1, P3 ;  /* 0x000000070f027211 */ /* 0x001fc600018f0eff */
[----:B------:R-:W-:Y:S01]  /*21c20*/  @!P4 IMAD.MOV R16, RZ, RZ, -R16 ;  /* 0x000000ffff10c224 */ /* 0x000fe200078e0a10 */
[----:B------:R-:W-:Y:S01]  /*21c30*/  IABS R15, R17 ;  /* 0x00000011000f7213 */ /* 0x000fe20000000000 */
[----:B-1----:R-:W-:Y:S02]  /*21c40*/  @P0 IMAD.MOV.U32 R18, RZ, RZ, R0 ;  /* 0x000000ffff120224 */ /* 0x002fe400078e0000 */
[----:B------:R-:W-:-:S05]  /*21c50*/  @P0 IMAD.MOV.U32 R19, RZ, RZ, R2 ;  /* 0x000000ffff130224 */ /* 0x000fca00078e0002 */
[----:B------:R0:W2:Y:S02]  /*21c60*/  @P0 LDG.E.U8 R21, desc[UR22][R18.64] ;  /* 0x0000001612150981 */ /* 0x0000a4000c1e1100 */
[----:B0-----:R-:W-:Y:S01]  /*21c70*/  SEL R18, R92, R16, !P5 ;  /* 0x000000105c127207 */ /* 0x001fe20006800000 */
[----:B------:R-:W-:-:S04]  /*21c80*/  IMAD.HI.U32 R16, R13, R15, RZ ;  /* 0x0000000f0d107227 */ /* 0x000fc800078e00ff */
[----:B------:R-:W-:Y:S02]  /*21c90*/  IMAD.MOV R16, RZ, RZ, -R16 ;  /* 0x000000ffff107224 */ /* 0x000fe400078e0a10 */
[----:B---3--:R-:W-:Y:S01]  /*21ca0*/  IMAD R18, R18, UR4, RZ ;  /* 0x0000000412127c24 */ /* 0x008fe2000f8e02ff */
[----:B------:R0:W-:Y:S01]  /*21cb0*/  STL [R1+0x978], R0 ;  /* 0x0009780001007387 */ /* 0x0001e20000100800 */
[C---:B------:R-:W-:Y:S01]  /*21cc0*/  IMAD R15, R11.reuse, R16, R15 ;  /* 0x000000100b0f7224 */ /* 0x040fe200078e020f */
[----:B------:R-:W-:Y:S01]  /*21cd0*/  PRMT R20, RZ, 0x7610, R20 ;  /* 0x00007610ff147816 */ /* 0x000fe20000000014 */
[----:B------:R-:W1:Y:S03]  /*21ce0*/  LDCU UR4, c[0x0][0x3b0] ;  /* 0x00007600ff0477ac */ /* 0x000e660008000800 */
[----:B------:R-:W-:Y:S01]  /*21cf0*/  ISETP.GT.U32.AND P3, PT, R11, R15, PT ;  /* 0x0000000f0b00720c */ /* 0x000fe20003f64070 */
[----:B------:R3:W-:Y:S01]  /*21d00*/  STL [R1+0x974], R2 ;  /* 0x0009740201007387 */ /* 0x0007e20000100800 */
[----:B0-----:R-:W-:-:S04]  /*21d10*/  IADD3 R0, P2, PT, R18, R10, RZ ;  /* 0x0000000a12007210 */ /* 0x001fc80007f5e0ff */
[----:B---3--:R-:W-:Y:S01]  /*21d20*/  LEA.HI.X.SX32 R2, R18, R7, 0x1, P2 ;  /* 0x0000000712027211 */ /* 0x008fe200010f0eff */
[----:B------:R-:W-:Y:S01]  /*21d30*/  @P0 IMAD.MOV.U32 R18, RZ, RZ, R0 ;  /* 0x000000ffff120224 */ /* 0x000fe200078e0000 */
[----:B------:R-:W-:Y:S01]  /*21d40*/  ISETP.GE.AND P2, PT, R17, RZ, PT ;  /* 0x000000ff1100720c */ /* 0x000fe20003f46270 */
[----:B------:R-:W-:Y:S02]  /*21d50*/  VIADD R17, R12, 0x1ee ;  /* 0x000001ee0c117836 */ /* 0x000fe40000000000 */
[----:B------:R-:W-:Y:S02]  /*21d60*/  @P0 IMAD.MOV.U32 R19, RZ, RZ, R2 ;  /* 0x000000ffff130224 */ /* 0x000fe400078e0002 */
[----:B------:R-:W-:-:S03]  /*21d70*/  @!P3 IMAD.IADD R15, R15, 0x1, -R11 ;  /* 0x000000010f0fb824 */ /* 0x000fc600078e0a0b */
[----:B------:R0:W3:Y:S02]  /*21d80*/  @P0 LDG.E.U8 R20, desc[UR22][R18.64] ;  /* 0x0000001612140981 */ /* 0x0000e4000c1e1100 */
[----:B------:R-:W-:Y:S02]  /*21d90*/  ISETP.GT.U32.AND P3, PT, R11, R15, PT ;  /* 0x0000000f0b00720c */ /* 0x000fe40003f64070 */
[----:B0-----:R-:W-:Y:S02]  /*21da0*/  LOP3.LUT R18, R14, 0x1f6, RZ, 0xfc, !PT ;  /* 0x000001f60e127812 */ /* 0x001fe400078efcff */
[----:B------:R-:W-:-:S05]  /*21db0*/  IABS R14, R17 ;  /* 0x00000011000e7213 */ /* 0x000fca0000000000 */
[----:B------:R-:W-:-:S04]  /*21dc0*/  IMAD.HI.U32 R78, R13, R14, RZ ;  /* 0x0000000e0d4e7227 */ /* 0x000fc800078e00ff */
[----:B------:R-:W-:Y:S02]  /*21dd0*/  IMAD.MOV R78, RZ, RZ, -R78 ;  /* 0x000000ffff4e7224 */ /* 0x000fe400078e0a4e */
[----:B------:R-:W-:Y:S02]  /*21de0*/  @!P3 IMAD.IADD R15, R15, 0x1, -R11 ;  /* 0x000000010f0fb824 */ /* 0x000fe400078e0a0b */
[----:B------:R-:W-:Y:S02]  /*21df0*/  IMAD R14, R11, R78, R14 ;  /* 0x0000004e0b0e7224 */ /* 0x000fe400078e020e */
[----:B------:R-:W-:-:S03]  /*21e00*/  @!P2 IMAD.MOV R15, RZ, RZ, -R15 ;  /* 0x000000ffff0fa224 */ /* 0x000fc600078e0a0f */
[----:B------:R-:W-:Y:S01]  /*21e10*/  ISETP.GT.U32.AND P4, PT, R11, R14, PT ;  /* 0x0000000e0b00720c */ /* 0x000fe20003f84070 */
[----:B------:R-:W-:Y:S01]  /*21e20*/  VIADD R19, R12, 0x1fe ;  /* 0x000001fe0c137836 */ /* 0x000fe20000000000 */
[----:B------:R-:W-:Y:S02]  /*21e30*/  SEL R15, R92, R15, !P5 ;  /* 0x0000000f5c0f7207 */ /* 0x000fe40006800000 */
[----:B------:R-:W-:Y:S02]  /*21e40*/  IABS R16, R18 ;  /* 0x0000001200107213 */ /* 0x000fe40000000000 */
[----:B------:R-:W-:Y:S01]  /*21e50*/  IABS R12, R19 ;  /* 0x00000013000c7213 */ /* 0x000fe20000000000 */
[----:B-1----:R-:W-:Y:S01]  /*21e60*/  IMAD R15, R15, UR4, RZ ;  /* 0x000000040f0f7c24 */ /* 0x002fe2000f8e02ff */
[----:B------:R0:W-:Y:S01]  /*21e70*/  STL [R1+0x990], R0 ;  /* 0x0009900001007387 */ /* 0x0001e20000100800 */
[----:B------:R-:W-:Y:S01]  /*21e80*/  ISETP.GE.AND P2, PT, R17, RZ, PT ;  /* 0x000000ff1100720c */ /* 0x000fe20003f46270 */
[----:B------:R-:W1:Y:S01]  /*21e90*/  LDCU UR4, c[0x0][0x3b0] ;  /* 0x00007600ff0477ac */ /* 0x000e620008000800 */
[----:B------:R-:W-:-:S04]  /*21ea0*/  IMAD.HI.U32 R77, R13, R12, RZ ;  /* 0x0000000c0d4d7227 */ /* 0x000fc800078e00ff */
[----:B------:R-:W-:Y:S02]  /*21eb0*/  @!P4 IMAD.IADD R14, R14, 0x1, -R11 ;  /* 0x000000010e0ec824 */ /* 0x000fe400078e0a0b */
[----:B------:R-:W-:Y:S01]  /*21ec0*/  IMAD.HI.U32 R13, R13, R16, RZ ;  /* 0x000000100d0d7227 */ /* 0x000fe200078e00ff */
[C---:B0-----:R-:W-:Y:S01]  /*21ed0*/  IADD3 R0, P4, PT, R15.reuse, R10, RZ ;  /* 0x0000000a0f007210 */ /* 0x041fe20007f9e0ff */
[----:B------:R0:W-:Y:S02]  /*21ee0*/  STL [R1+0x98c], R2 ;  /* 0x00098c0201007387 */ /* 0x0001e40000100800 */
[----:B------:R-:W-:Y:S02]  /*21ef0*/  IMAD.MOV R13, RZ, RZ, -R13 ;  /* 0x000000ffff0d7224 */ /* 0x000fe400078e0a0d */
[----:B------:R1:W-:Y:S01]  /*21f00*/  STL [R1+0x240], R0 ;  /* 0x0002400001007387 */ /* 0x0003e20000100800 */
[----:B0-----:R-:W-:Y:S01]  /*21f10*/  LEA.HI.X.SX32 R2, R15, R7, 0x1, P4 ;  /* 0x000000070f027211 */ /* 0x001fe200020f0eff */
[----:B------:R-:W-:-:S02]  /*21f20*/  IMAD R13, R11, R13, R16 ;  /* 0x0000000d0b0d7224 */ /* 0x000fc400078e0210 */
[----:B------:R-:W-:Y:S02]  /*21f30*/  @P0 IMAD.MOV.U32 R16, RZ, RZ, R0 ;  /* 0x000000ffff100224 */ /* 0x000fe400078e0000 */
[----:B------:R0:W-:Y:S01]  /*21f40*/  STL [R1+0x23c], R2 ;  /* 0x00023c0201007387 */ /* 0x0001e20000100800 */
[----:B------:R-:W-:-:S03]  /*21f50*/  @P0 IMAD.MOV.U32 R17, RZ, RZ, R2 ;  /* 0x000000ffff110224 */ /* 0x000fc600078e0002 */
[----:B------:R-:W2:Y:S04]  /*21f60*/  LDL.LU R6, [R1+0xa0] ;  /* 0x0000a00001067983 */ /* 0x000ea80000300800 */
[----:B-1----:R-:W3:Y:S04]  /*21f70*/  LDL.LU R0, [R1+0x98] ;  /* 0x0000980001007983 */ /* 0x002ee80000300800 */
[----:B------:R-:W4:Y:S04]  /*21f80*/  LDL.LU R3, [R1+0x90] ;  /* 0x0000900001037983 */ /* 0x000f280000300800 */
[----:B------:R-:W4:Y:S04]  /*21f90*/  LDL.LU R9, [R1+0x88] ;  /* 0x0000880001097983 */ /* 0x000f280000300800 */
[----:B0-----:R-:W4:Y:S01]  /*21fa0*/  LDL.LU R2, [R1+0x80] ;  /* 0x0000800001027983 */ /* 0x001f220000300800 */
[----:B------:R-:W-:Y:S01]  /*21fb0*/  IMAD.MOV R77, RZ, RZ, -R77 ;  /* 0x000000ffff4d7224 */ /* 0x000fe200078e0a4d */
[----:B------:R-:W-:-:S02]  /*21fc0*/  ISETP.GT.U32.AND P6, PT, R11, R13, PT ;  /* 0x0000000d0b00720c */ /* 0x000fc40003fc4070 */
[----:B------:R-:W-:Y:S01]  /*21fd0*/  PRMT R15, RZ, 0x7610, R15 ;  /* 0x00007610ff0f7816 */ /* 0x000fe2000000000f */
[C---:B------:R-:W-:Y:S01]  /*21fe0*/  IMAD R12, R11.reuse, R77, R12 ;  /* 0x0000004d0b0c7224 */ /* 0x040fe200078e020c */
[----:B------:R-:W4:Y:S04]  /*21ff0*/  LDL.LU R8, [R1+0x78] ;  /* 0x0000780001087983 */ /* 0x000f280000300800 */
[----:B------:R-:W-:Y:S01]  /*22000*/  ISETP.GT.U32.AND P3, PT, R11, R12, PT ;  /* 0x0000000c0b00720c */ /* 0x000fe20003f64070 */
[----:B------:R0:W4:Y:S04]  /*22010*/  @P0 LDG.E.U8 R15, desc[UR22][R16.64] ;  /* 0x00000016100f0981 */ /* 0x000128000c1e1100 */
[--C-:B------:R-:W-:Y:S01]  /*22020*/  @!P6 IMAD.IADD R13, R13, 0x1, -R11.reuse ;  /* 0x000000010d0de824 */ /* 0x100fe200078e0a0b */
[----:B------:R-:W4:Y:S07]  /*22030*/  LDL.LU R78, [R1+0x30] ;  /* 0x00003000014e7983 */ /* 0x000f2e0000300800 */
[--C-:B------:R-:W-:Y:S01]  /*22040*/  @!P3 IMAD.IADD R12, R12, 0x1, -R11.reuse ;  /* 0x000000010c0cb824 */ /* 0x100fe200078e0a0b */
[C---:B------:R-:W-:Y:S01]  /*22050*/  ISETP.GT.U32.AND P3, PT, R11.reuse, R14, PT ;  /* 0x0000000e0b00720c */ /* 0x040fe20003f64070 */
[----:B------:R-:W4:Y:S03]  /*22060*/  LDL.LU R77, [R1+0x28] ;  /* 0x00002800014d7983 */ /* 0x000f260000300800 */
[----:B------:R-:W-:Y:S01]  /*22070*/  ISETP.GT.U32.AND P6, PT, R11, R12, PT ;  /* 0x0000000c0b00720c */ /* 0x000fe20003fc4070 */
[----:B------:R-:W4:Y:S08]  /*22080*/  LDL.LU R93, [R1+0x20] ;  /* 0x00002000015d7983 */ /* 0x000f300000300800 */
[----:B------:R-:W-:-:S04]  /*22090*/  @!P3 IMAD.IADD R14, R14, 0x1, -R11 ;  /* 0x000000010e0eb824 */ /* 0x000fc800078e0a0b */
[----:B------:R-:W-:Y:S01]  /*220a0*/  @!P2 IMAD.MOV R14, RZ, RZ, -R14 ;  /* 0x000000ffff0ea224 */ /* 0x000fe200078e0a0e */
[----:B------:R-:W-:-:S04]  /*220b0*/  ISETP.GT.U32.AND P4, PT, R11, R13, PT ;  /* 0x0000000d0b00720c */ /* 0x000fc80003f84070 */
[----:B------:R-:W-:Y:S01]  /*220c0*/  SEL R14, R92, R14, !P5 ;  /* 0x0000000e5c0e7207 */ /* 0x000fe20006800000 */
[--C-:B------:R-:W-:Y:S01]  /*220d0*/  @!P6 IMAD.IADD R12, R12, 0x1, -R11.reuse ;  /* 0x000000010c0ce824 */ /* 0x100fe200078e0a0b */
[----:B------:R-:W-:Y:S02]  /*220e0*/  ISETP.GE.AND P3, PT, R18, RZ, PT ;  /* 0x000000ff1200720c */ /* 0x000fe40003f66270 */
[----:B------:R-:W-:Y:S01]  /*220f0*/  ISETP.GE.AND P6, PT, R19, RZ, PT ;  /* 0x000000ff1300720c */ /* 0x000fe20003fc6270 */
[----:B------:R-:W-:Y:S01]  /*22100*/  IMAD R14, R14, UR4, RZ ;  /* 0x000000040e0e7c24 */ /* 0x000fe2000f8e02ff */
[----:B------:R-:W4:Y:S01]  /*22110*/  LDL.LU R19, [R1+0x38] ;  /* 0x0000380001137983 */ /* 0x000f220000300800 */
[----:B------:R-:W1:Y:S03]  /*22120*/  LDCU UR4, c[0x0][0x3b0] ;  /* 0x00007600ff0477ac */ /* 0x000e660008000800 */
[C---:B0-----:R-:W-:Y:S01]  /*22130*/  IADD3 R17, P2, PT, R14.reuse, R10, RZ ;  /* 0x0000000a0e117210 */ /* 0x041fe20007f5e0ff */
[----:B------:R-:W-:Y:S01]  /*22140*/  @!P4 IMAD.IADD R13, R13, 0x1, -R11 ;  /* 0x000000010d0dc824 */ /* 0x000fe200078e0a0b */
[----:B------:R-:W4:Y:S02]  /*22150*/  LDL.LU R18, [R1+0x40] ;  /* 0x0000400001127983 */ /* 0x000f240000300800 */
[----:B------:R-:W-:Y:S01]  /*22160*/  LEA.HI.X.SX32 R16, R14, R7, 0x1, P2 ;  /* 0x000000070e107211 */ /* 0x000fe200010f0eff */
[----:B------:R-:W-:Y:S01]  /*22170*/  @!P3 IMAD.MOV R13, RZ, RZ, -R13 ;  /* 0x000000ffff0db224 */ /* 0x000fe200078e0a0d */
[----:B------:R-:W4:Y:S01]  /*22180*/  LDL.LU R14, [R1+0x48] ;  /* 0x00004800010e7983 */ /* 0x000f220000300800 */
[----:B------:R-:W-:-:S03]  /*22190*/  @!P6 IMAD.MOV R12, RZ, RZ, -R12 ;  /* 0x000000ffff0ce224 */ /* 0x000fc600078e0a0c */
[----:B------:R0:W-:Y:S01]  /*221a0*/  STL [R1+0x248], R17 ;  /* 0x0002481101007387 */ /* 0x0001e20000100800 */
[----:B------:R-:W-:-:S03]  /*221b0*/  SEL R13, R92, R13, !P5 ;  /* 0x0000000d5c0d7207 */ /* 0x000fc60006800000 */
[----:B------:R1:W-:Y:S01]  /*221c0*/  STL [R1+0x244], R16 ;  /* 0x0002441001007387 */ /* 0x0003e20000100800 */
[----:B0-----:R-:W-:Y:S02]  /*221d0*/  @P0 LOP3.LUT R17, R17, R16, RZ, 0x3c, !PT ;  /* 0x0000001011110212 */ /* 0x001fe400078e3cff */
[----:B------:R-:W-:Y:S02]  /*221e0*/  SEL R92, R92, R12, !P5 ;  /* 0x0000000c5c5c7207 */ /* 0x000fe40006800000 */
[----:B-1----:R-:W-:Y:S02]  /*221f0*/  @P0 LOP3.LUT R16, R17, R16, RZ, 0x3c, !PT ;  /* 0x0000001011100212 */ /* 0x002fe400078e3cff */
[----:B------:R-:W-:Y:S01]  /*22200*/  PRMT R12, RZ, 0x7610, R12 ;  /* 0x00007610ff0c7816 */ /* 0x000fe2000000000c */
[----:B------:R-:W-:Y:S01]  /*22210*/  IMAD R13, R13, UR5, RZ ;  /* 0x000000050d0d7c24 */ /* 0x000fe2000f8e02ff */
[----:B------:R-:W-:-:S05]  /*22220*/  @P0 LOP3.LUT R17, R17, R16, RZ, 0x3c, !PT ;  /* 0x0000001011110212 */ /* 0x000fca00078e3cff */
[----:B------:R0:W4:Y:S01]  /*22230*/  @P0 LDG.E.U8 R12, desc[UR22][R16.64] ;  /* 0x00000016100c0981 */ /* 0x000122000c1e1100 */
[----:B------:R-:W1:Y:S01]  /*22240*/  S2R R5, SR_TID.X ;  /* 0x0000000000057919 */ /* 0x000e620000002100 */
[----:B0-----:R-:W-:-:S04]  /*22250*/  IADD3 R17, P2, PT, R13, R10, RZ ;  /* 0x0000000a0d117210 */ /* 0x001fc80007f5e0ff */
[----:B------:R-:W-:Y:S02]  /*22260*/  LEA.HI.X.SX32 R16, R13, R7, 0x1, P2 ;  /* 0x000000070d107211 */ /* 0x000fe400010f0eff */
[----:B------:R-:W4:Y:S04]  /*22270*/  LDL.LU R13, [R1+0x50] ;  /* 0x00005000010d7983 */ /* 0x000f280000300800 */
[----:B------:R0:W-:Y:S04]  /*22280*/  STL [R1+0x258], R17 ;  /* 0x0002581101007387 */ /* 0x0001e80000100800 */
[----:B------:R1:W-:Y:S01]  /*22290*/  STL [R1+0x254], R16 ;  /* 0x0002541001007387 */ /* 0x0003e20000100800 */
[----:B0-----:R-:W-:-:S04]  /*222a0*/  @P0 LOP3.LUT R17, R17, R16, RZ, 0x3c, !PT ;  /* 0x0000001011110212 */ /* 0x001fc800078e3cff */
[C---:B-1----:R-:W-:Y:S02]  /*222b0*/  @P0 LOP3.LUT R16, R17.reuse, R16, RZ, 0x3c, !PT ;  /* 0x0000001011100212 */ /* 0x042fe400078e3cff */
[----:B------:R-:W-:Y:S01]  /*222c0*/  PRMT R11, RZ, 0x7610, R11 ;  /* 0x00007610ff0b7816 */ /* 0x000fe2000000000b */
[----:B------:R-:W-:Y:S01]  /*222d0*/  IMAD R92, R92, UR4, RZ ;  /* 0x000000045c5c7c24 */ /* 0x000fe2000f8e02ff */
[----:B------:R-:W-:-:S05]  /*222e0*/  @P0 LOP3.LUT R17, R17, R16, RZ, 0x3c, !PT ;  /* 0x0000001011110212 */ /* 0x000fca00078e3cff */
[----:B------:R0:W4:Y:S02]  /*222f0*/  @P0 LDG.E.U8 R11, desc[UR22][R16.64] ;  /* 0x00000016100b0981 */ /* 0x000124000c1e1100 */
[C---:B0-----:R-:W-:Y:S02]  /*22300*/  IADD3 R17, P2, PT, R92.reuse, R10, RZ ;  /* 0x0000000a5c117210 */ /* 0x041fe40007f5e0ff */
[----:B------:R-:W4:Y:S02]  /*22310*/  LDL.LU R10, [R1+0x58] ;  /* 0x00005800010a7983 */ /* 0x000f240000300800 */
[----:B------:R-:W-:Y:S02]  /*22320*/  LEA.HI.X.SX32 R16, R92, R7, 0x1, P2 ;  /* 0x000000075c107211 */ /* 0x000fe400010f0eff */
[----:B------:R-:W4:Y:S04]  /*22330*/  LDL.LU R92, [R1+0x60] ;  /* 0x00006000015c7983 */ /* 0x000f280000300800 */
[----:B------:R0:W-:Y:S01]  /*22340*/  STL [R1+0x250], R17 ;  /* 0x0002501101007387 */ /* 0x0001e20000100800 */
[----:B------:R-:W-:-:S03]  /*22350*/  LOP3.LUT R5, R5, 0x7f, RZ, 0xc0, !PT ;  /* 0x0000007f05057812 */ /* 0x000fc600078ec0ff */
[----:B------:R1:W-:Y:S01]  /*22360*/  STL [R1+0x24c], R16 ;  /* 0x00024c1001007387 */ /* 0x0003e20000100800 */
[----:B0-----:R-:W-:-:S04]  /*22370*/  @P0 LOP3.LUT R17, R17, R16, RZ, 0x3c, !PT ;  /* 0x0000001011110212 */ /* 0x001fc800078e3cff */
[C---:B-1----:R-:W-:Y:S02]  /*22380*/  @P0 LOP3.LUT R16, R17.reuse, R16, RZ, 0x3c, !PT ;  /* 0x0000001011100212 */ /* 0x042fe400078e3cff */
[----:B------:R-:W-:Y:S02]  /*22390*/  PRMT R7, RZ, 0x7610, R7 ;  /* 0x00007610ff077816 */ /* 0x000fe40000000007 */
[----:B------:R-:W-:Y:S02]  /*223a0*/  @P0 LOP3.LUT R17, R17, R16, RZ, 0x3c, !PT ;  /* 0x0000001011110212 */ /* 0x000fe400078e3cff */
[----:B------:R-:W-:-:S03]  /*223b0*/  LOP3.LUT R5, R5, 0x20, RZ, 0x3c, !PT ;  /* 0x0000002005057812 */ /* 0x000fc600078e3cff */
[----:B------:R-:W4:Y:S04]  /*223c0*/  @P0 LDG.E.U8 R7, desc[UR22][R16.64] ;  /* 0x0000001610070981 */ /* 0x000f28000c1e1100 */
[----:B------:R-:W4:Y:S04]  /*223d0*/  LDL.LU R16, [R1+0x70] ;  /* 0x0000700001107983 */ /* 0x000f280000300800 */
[----:B------:R-:W4:Y:S04]  /*223e0*/  LDL.LU R17, [R1+0x68] ;  /* 0x0000680001117983 */ /* 0x000f280000300800 */
[----:B--2---:R0:W-:Y:S04]  /*223f0*/  STS.U8 [R5+UR9+0xf00], R6 ;  /* 0x000f000605007988 */ /* 0x0041e80008000009 */
[----:B---3--:R1:W-:Y:S04]  /*22400*/  STS.U8 [R5+UR9+0x1100], R0 ;  /* 0x0011000005007988 */ /* 0x0083e80008000009 */
[----:B----4-:R2:W-:Y:S04]  /*22410*/  STS.U8 [R5+UR9+0x1300], R3 ;  /* 0x0013000305007988 */ /* 0x0105e80008000009 */
[----:B0-----:R-:W3:Y:S04]  /*22420*/  LDL.LU R6, [R1+0xd04] ;  /* 0x000d040001067983 */ /* 0x001ee80000300800 */
[----:B-1----:R-:W4:Y:S04]  /*22430*/  LDL.LU R0, [R1+0xd00] ;  /* 0x000d000001007983 */ /* 0x002f280000300800 */
[----:B--2---:R-:W2:Y:S04]  /*22440*/  LDL.LU R3, [R1+0xcfc] ;  /* 0x000cfc0001037983 */ /* 0x004ea80000300800 */
[----:B------:R0:W-:Y:S04]  /*22450*/  STS.U8 [R5+UR9+0x1500], R9 ;  /* 0x0015000905007988 */ /* 0x0001e80008000009 */
[----:B------:R1:W-:Y:S04]  /*22460*/  STS.U8 [R5+UR9+0x1700], R2 ;  /* 0x0017000205007988 */ /* 0x0003e80008000009 */
[----:B0-----:R-:W3:Y:S04]  /*22470*/  LDL.LU R9, [R1+0xcf8] ;  /* 0x000cf80001097983 */ /* 0x001ee80000300800 */
[----:B-1----:R-:W3:Y:S04]  /*22480*/  LDL.LU R2, [R1+0xcf4] ;  /* 0x000cf40001027983 */ /* 0x002ee80000300800 */
[----:B------:R0:W-:Y:S04]  /*22490*/  STS.U8 [R5+UR9+0x1900], R8 ;  /* 0x0019000805007988 */ /* 0x0001e80008000009 */
[----:B0-----:R-:W4:Y:S04]  /*224a0*/  LDL.LU R8, [R1+0xcf0] ;  /* 0x000cf00001087983 */ /* 0x001f280000300800 */
[----:B------:R-:W-:Y:S04]  /*224b0*/  STS.U8 [R5+UR9+0x2b00], R78 ;  /* 0x002b004e05007988 */ /* 0x000fe80008000009 */
[----:B------:R-:W-:Y:S04]  /*224c0*/  STS.U8 [R5+UR9+0x2d00], R77 ;  /* 0x002d004d05007988 */ /* 0x000fe80008000009 */
[----:B------:R-:W-:Y:S04]  /*224d0*/  STS.U8 [R5+UR9+0x2f00], R93 ;  /* 0x002f005d05007988 */ /* 0x000fe80008000009 */
[----:B--2---:R-:W-:Y:S04]  /*224e0*/  STS.U8 [R5+UR9+0x3300], R3 ;  /* 0x0033000305007988 */ /* 0x004fe80008000009 */
[----:B---3--:R0:W-:Y:S04]  /*224f0*/  STS.U8 [R5+UR9+0x3100], R2 ;  /* 0x0031000205007988 */ /* 0x0081e80008000009 */
[----:B0-----:R-:W2:Y:S04]  /*22500*/  LDL.LU R2, [R1+0xcec] ;  /* 0x000cec0001027983 */ /* 0x001ea80000300800 */
[----:B------:R-:W3:Y:S04]  /*22510*/  LDL.LU R3, [R1+0xce8] ;  /* 0x000ce80001037983 */ /* 0x000ee80000300800 */
[----:B------:R0:W-:Y:S04]  /*22520*/  STS.U8 [R5+UR9+0x1b00], R16 ;  /* 0x001b001005007988 */ /* 0x0001e80008000009 */
[----:B------:R1:W-:Y:S04]  /*22530*/  STS.U8 [R5+UR9+0x1d00], R17 ;  /* 0x001d001105007988 */ /* 0x0003e80008000009 */
[----:B------:R4:W-:Y:S04]  /*22540*/  STS.U8 [R5+UR9+0x1f00], R92 ;  /* 0x001f005c05007988 */ /* 0x0009e80008000009 */
[----:B0-----:R-:W3:Y:S04]  /*22550*/  LDL.LU R16, [R1+0x84] ;  /* 0x0000840001107983 */ /* 0x001ee80000300800 */
[----:B-1----:R-:W3:Y:S04]  /*22560*/  LDL.LU R17, [R1+0x7c] ;  /* 0x00007c0001117983 */ /* 0x002ee80000300800 */
[----:B------:R0:W-:Y:S04]  /*22570*/  STS.U8 [R5+UR9+0x2100], R10 ;  /* 0x0021000a05007988 */ /* 0x0001e80008000009 */
[----:B----4-:R-:W4:Y:S04]  /*22580*/  LDL.LU R92, [R1+0x74] ;  /* 0x00007400015c7983 */ /* 0x010f280000300800 */
        /* <DEDUP_REMOVED lines=8> */
[----:B0-----:R-:W4:Y:S04]  /*22610*/  LDL.LU R19, [R1+0x4c] ;  /* 0x00004c0001137983 */ /* 0x001f280000300800 */
[----:B------:R-:W4:Y:S04]  /*22620*/  LDL.LU R78, [R1+0x44] ;  /* 0x00004400014e7983 */ /* 0x000f280000300800 */
[----:B------:R-:W4:Y:S04]  /*22630*/  LDL.LU R77, [R1+0x3c] ;  /* 0x00003c00014d7983 */ /* 0x000f280000300800 */
[----:B------:R-:W4:Y:S04]  /*22640*/  LDL.LU R93, [R1+0x34] ;  /* 0x00003400015d7983 */ /* 0x000f280000300800 */
[----:B------:R0:W-:Y:S04]  /*22650*/  STS.U8 [R5+UR9+0x3500], R6 ;  /* 0x0035000605007988 */ /* 0x0001e80008000009 */
[----:B------:R1:W-:Y:S01]  /*22660*/  STS.U8 [R5+UR9+0x3700], R91 ;  /* 0x0037005b05007988 */ /* 0x0003e20008000009 */
[----:B0-----:R-:W0:Y:S03]  /*22670*/  S2R R6, SR_TID.X ;  /* 0x0000000000067919 */ /* 0x001e260000002100 */
[----:B-1----:R-:W4:Y:S04]  /*22680*/  LDL.LU R91, [R1+0x8c] ;  /* 0x00008c00015b7983 */ /* 0x002f280000300800 */
[----:B------:R1:W-:Y:S04]  /*22690*/  STS.U8 [R5+UR9+0x3900], R89 ;  /* 0x0039005905007988 */ /* 0x0003e80008000009 */
[----:B------:R1:W-:Y:S04]  /*226a0*/  STS.U8 [R5+UR9+0x3b00], R87 ;  /* 0x003b005705007988 */ /* 0x0003e80008000009 */
[----:B------:R0:W-:Y:S04]  /*226b0*/  STS.U8 [R5+UR9+0x3d00], R85 ;  /* 0x003d005505007988 */ /* 0x0001e80008000009 */
[----:B-1----:R-:W4:Y:S04]  /*226c0*/  LDL.LU R89, [R1+0x94] ;  /* 0x0000940001597983 */ /* 0x002f280000300800 */
[----:B------:R-:W4:Y:S04]  /*226d0*/  LDL.LU R87, [R1+0x9c] ;  /* 0x00009c0001577983 */ /* 0x000f280000300800 */
[----:B0-----:R-:W4:Y:S04]  /*226e0*/  LDL.LU R85, [R1+0xa4] ;  /* 0x0000a40001557983 */ /* 0x001f280000300800 */
[----:B------:R0:W-:Y:S04]  /*226f0*/  STS.U8 [R5+UR9+0x3f00], R83 ;  /* 0x003f005305007988 */ /* 0x0001e80008000009 */
[----:B------:R1:W-:Y:S04]  /*22700*/  STS.U8 [R5+UR9+0x4100], R81 ;  /* 0x0041005105007988 */ /* 0x0003e80008000009 */
        /* <DEDUP_REMOVED lines=9> */
[----:B------:R-:W4:Y:S01]  /*227a0*/  LDL.LU R71, [R1+0xbc] ;  /* 0x0000bc0001477983 */ /* 0x000f220000300800 */
[----:B------:R-:W-:-:S04]  /*227b0*/  LOP3.LUT R6, R6, 0x7f, RZ, 0xc0, !PT ;  /* 0x0000007f06067812 */ /* 0x000fc800078ec0ff */
[----:B------:R-:W-:Y:S01]  /*227c0*/  LOP3.LUT R6, R6, 0x30, RZ, 0x3c, !PT ;  /* 0x0000003006067812 */ /* 0x000fe200078e3cff */
        /* <DEDUP_REMOVED lines=30> */
[----:B--2---:R-:W-:Y:S04]  /*229b0*/  STS.U8 [R6+UR9+0x2d80], R2 ;  /* 0x002d800206007988 */ /* 0x004fe80008000009 */
[----:B---3--:R0:W-:Y:S04]  /*229c0*/  STS.U8 [R6+UR9+0x2b80], R3 ;  /* 0x002b800306007988 */ /* 0x0081e80008000009 */
[----:B0-----:R0:W5:Y:S04]  /*229d0*/  LDL.LU R3, [R1+0xce4] ;  /* 0x000ce40001037983 */ /* 0x0011680000300800 */
[----:B------:R0:W5:Y:S04]  /*229e0*/  LDL.LU R2, [R1+0xce0] ;  /* 0x000ce00001027983 */ /* 0x0001680000300800 */
[----:B------:R0:W5:Y:S04]  /*229f0*/  LDL.LU R8, [R1+0xcdc] ;  /* 0x000cdc0001087983 */ /* 0x0001680000300800 */
[----:B------:R0:W5:Y:S04]  /*22a00*/  LDL.LU R9, [R1+0xcd8] ;  /* 0x000cd80001097983 */ /* 0x0001680000300800 */
[----:B------:R0:W5:Y:S04]  /*22a10*/  LDL.LU R0, [R1+0xcd4] ;  /* 0x000cd40001007983 */ /* 0x0001680000300800 */
[----:B------:R1:W-:Y:S02]  /*22a20*/  STS.U8 [R6+UR9+0x3580], R4 ;  /* 0x0035800406007988 */ /* 0x0003e40008000009 */
[----:B-1----:R-:W1:Y:S02]  /*22a30*/  S2R R4, SR_TID.X ;  /* 0x0000000000047919 */ /* 0x002e640000002100 */
[----:B------:R-:W-:Y:S04]  /*22a40*/  STS.U8 [R6+UR9+0x1580], R16 ;  /* 0x0015801006007988 */ /* 0x000fe80008000009 */
[----:B------:R-:W-:Y:S04]  /*22a50*/  STS.U8 [R6+UR9+0x1780], R17 ;  /* 0x0017801106007988 */ /* 0x000fe80008000009 */
[----:B----4-:R-:W-:Y:S04]  /*22a60*/  STS.U8 [R6+UR9+0x1980], R92 ;  /* 0x0019805c06007988 */ /* 0x010fe80008000009 */
[----:B------:R-:W-:Y:S04]  /*22a70*/  STS.U8 [R6+UR9+0x1b80], R10 ;  /* 0x001b800a06007988 */ /* 0x000fe80008000009 */
[----:B------:R-:W-:Y:S04]  /*22a80*/  STS.U8 [R6+UR9+0x1d80], R13 ;  /* 0x001d800d06007988 */ /* 0x000fe80008000009 */
[----:B------:R2:W-:Y:S02]  /*22a90*/  STS.U8 [R6+UR9+0x2980], R93 ;  /* 0x0029805d06007988 */ /* 0x0005e40008000009 */
[----:B--2---:R-:W2:Y:S02]  /*22aa0*/  LDC R93, c[0x0][0x3a0] ;  /* 0x0000e800ff5d7b82 */ /* 0x004ea40000000800 */
[----:B------:R0:W-:Y:S04]  /*22ab0*/  STS.U8 [R6+UR9+0x1f80], R14 ;  /* 0x001f800e06007988 */ /* 0x0001e80008000009 */
        /* <DEDUP_REMOVED lines=50> */
[----:B------:R0:W-:Y:S01]  /*22de0*/  STS.U8 [R6+UR9+0x7f80], R7 ;  /* 0x007f800706007988 */ /* 0x0001e20008000009 */
[----:B------:R3:W-:Y:S06]  /*22df0*/  MEMBAR.ALL.CTA ;  /* 0x0000000000007992 */ /* 0x0007ec0000008000 */
[----:B---3--:R-:W3:Y:S01]  /*22e00*/  FENCE.VIEW.ASYNC.S ;  /* 0x00000000000073c6 */ /* 0x008ee20000000000 */
[----:B--2---:R-:W-:Y:S01]  /*22e10*/  VIADD R93, R93, 0x3f ;  /* 0x0000003f5d5d7836 */ /* 0x004fe20000000000 */
[----:B---3--:R-:W-:Y:S01]  /*22e20*/  BAR.SYNC.DEFER_BLOCKING 0x0 ;  /* 0x0000000000007b1d */ /* 0x008fe20000010000 */
[----:B------:R-:W-:-:S04]  /*22e30*/  ISETP.NE.U32.AND P0, PT, RZ, UR7, PT ;  /* 0x00000007ff007c0c */ /* 0x000fc8000bf05070 */
[C---:B------:R-:W-:Y:S02]  /*22e40*/  ISETP.LT.OR P2, PT, R93.reuse, 0x40, P0 ;  /* 0x000000405d00780c */ /* 0x040fe40000741670 */
[----:B-1----:R-:W-:Y:S02]  /*22e50*/  LOP3.LUT R4, R4, 0x7f, RZ, 0xc0, !PT ;  /* 0x0000007f04047812 */ /* 0x002fe400078ec0ff */
[----:B------:R-:W-:Y:S02]  /*22e60*/  ISETP.GE.AND P3, PT, R93, 0x80, PT ;  /* 0x000000805d00780c */ /* 0x000fe40003f66270 */
[----:B------:R-:W-:-:S07]  /*22e70*/  LOP3.LUT R4, R4, 0x10, RZ, 0x3c, !PT ;  /* 0x0000001004047812 */ /* 0x000fce00078e3cff */
[----:B0-----:R-:W-:Y:S05]  /*22e80*/  @P2 BRA `(.L_x_6) ;  /* 0x00000000008c2947 */ /* 0x001fea0003800000 */
[----:B------:R-:W-:Y:S02]  /*22e90*/  USHF.R.U32.HI UR14, URZ, 0x4, UR9 ;  /* 0x00000004ff0e7899 */ /* 0x000fe40008011609 */
[----:B------:R-:W-:Y:S02]  /*22ea0*/  UIADD3 UR5, UPT, UPT, UR9, 0x10000, URZ ;  /* 0x0001000009057890 */ /* 0x000fe4000fffe0ff */
[----:B------:R-:W-:Y:S02]  /*22eb0*/  USGXT.U32 UR14, UR14, 0xe ;  /* 0x0000000e0e0e789a */ /* 0x000fe40008000000 */
[----:B------:R-:W-:Y:S02]  /*22ec0*/  USHF.R.U32.HI UR5, URZ, 0x4, UR5 ;  /* 0x00000004ff057899 */ /* 0x000fe40008011605 */
[----:B------:R-:W-:Y:S01]  /*22ed0*/  UIADD3 UR24, UP1, UPT, UR14, 0x2, URZ ;  /* 0x000000020e187890 */ /* 0x000fe2000ff3e0ff */
[----:B------:R-:W-:Y:S01]  /*22ee0*/  UMOV UR4, URZ ;  /* 0x000000ff00047c82 */ /* 0x000fe20008000000 */
[----:B------:R-:W-:-:S02]  /*22ef0*/  USGXT.U32 UR6, UR5, 0xe ;  /* 0x0000000e0506789a */ /* 0x000fc40008000000 */
[----:B------:R-:W-:Y:S01]  /*22f00*/  UIADD3.X UR25, UPT, UPT, UR4, -0x7fffbfe0, URZ, UP1, !UPT ;  /* 0x8000402004197890 */ /* 0x000fe20008ffe4ff */
[----:B------:R-:W-:Y:S01]  /*22f10*/  UMOV UR12, 0x100 ;  /* 0x00000100000c7882 */ /* 0x000fe20000000000 */
[----:B------:R-:W-:Y:S01]  /*22f20*/  UMOV UR13, 0x40004040 ;  /* 0x40004040000d7882 */ /* 0x000fe20000000000 */
[----:B------:R-:W-:Y:S01]  /*22f30*/  UMOV UR7, URZ ;  /* 0x000000ff00077c82 */ /* 0x000fe20008000000 */
[----:B------:R-:W-:Y:S02]  /*22f40*/  UIADD3 UR18, UPT, UPT, UR8, 0x100, URZ ;  /* 0x0000010008127890 */ /* 0x000fe4000fffe0ff */
[----:B------:R-:W-:Y:S02]  /*22f50*/  UIADD3.64 UR12, UPT, UPT, UR6, UR12, URZ ;  /* 0x0000000c060c7297 */ /* 0x000fe4000fffe0ff */
[----:B------:R-:W-:Y:S02]  /*22f60*/  UIADD3.64 UR16, UPT, UPT, UR24, 0x3fe, URZ ;  /* 0x000003fe18107897 */ /* 0x000fe4000fffe0ff */
[----:B------:R-:W-:-:S02]  /*22f70*/  UIADD3 UR19, UPT, UPT, UR8, 0x100, URZ ;  /* 0x0000010008137890 */ /* 0x000fc4000fffe0ff */
[----:B------:R-:W-:Y:S01]  /*22f80*/  UIADD3.64 UR20, UPT, UPT, UR24, 0x400, URZ ;  /* 0x0000040018147897 */ /* 0x000fe2000fffe0ff */
[----:B------:R-:W-:Y:S01]  /*22f90*/  UMOV UR26, 0x0 ;  /* 0x00000000001a7882 */ /* 0x000fe20000000000 */
[----:B------:R-:W-:Y:S01]  /*22fa0*/  UMOV UR27, 0x8408490 ;  /* 0x08408490001b7882 */ /* 0x000fe20000000000 */
[----:B------:R-:W-:Y:S01]  /*22fb0*/  UMOV UR15, 0x80004020 ;  /* 0x80004020000f7882 */ /* 0x000fe20000000000 */
[----:B------:R-:W-:Y:S01]  /*22fc0*/  UMOV UR7, 0x40004040 ;  /* 0x4000404000077882 */ /* 0x000fe20000000000 */
[----:B------:R-:W-:Y:S01]  /*22fd0*/  UMOV UR28, 0x0 ;  /* 0x00000000001c7882 */ /* 0x000fe20000000000 */
[----:B------:R-:W-:Y:S01]  /*22fe0*/  UMOV UR29, 0x8408490 ;  /* 0x08408490001d7882 */ /* 0x000fe20000000000 */
[----:B------:R-:W-:Y:S01]  /*22ff0*/  UMOV UR30, 0x0 ;  /* 0x00000000001e7882 */ /* 0x000fe20000000000 */
[----:B------:R-:W-:Y:S01]  /*23000*/  UMOV UR31, 0x8408490 ;  /* 0x08408490001f7882 */ /* 0x000fe20000000000 */
[----:B------:R-:W-:Y:S01]  /*23010*/  UMOV UR4, UR11 ;  /* 0x0000000b00047c82 */ /* 0x000fe20008000000 */
[----:B------:R-:W-:Y:S01]  /*23020*/  UMOV UR5, URZ ;  /* 0x000000ff00057c82 */ /* 0x000fe20008000000 */
[----:B------:R0:W-:Y:S01]  /*23030*/  UTCQMMA gdesc[UR6], gdesc[UR14], tmem[UR8], tmem[UR26], idesc[UR27], !UPT ;  /* 0x00ff1a0e060075ea */ /* 0x0001e2000f800308 */
[----:B------:R-:W-:Y:S01]  /*23040*/  UMOV UR32, 0x0 ;  /* 0x0000000000207882 */ /* 0x000fe20000000000 */
[----:B------:R-:W-:Y:S01]  /*23050*/  UMOV UR33, 0x8408490 ;  /* 0x0840849000217882 */ /* 0x000fe20000000000 */
[----:B------:R0:W-:Y:S01]  /*23060*/  UTCQMMA gdesc[UR12], gdesc[UR24], tmem[UR8], tmem[UR28], idesc[UR29], UPT ;  /* 0x00ff1c180c0075ea */ /* 0x0001e2000b800308 */
[----:B------:R-:W-:Y:S01]  /*23070*/  UMOV UR4, UR4 ;  /* 0x0000000400047c82 */ /* 0x000fe20008000000 */
[----:B------:R0:W-:Y:S01]  /*23080*/  UTCQMMA gdesc[UR6], gdesc[UR16], tmem[UR18], tmem[UR30], idesc[UR31], !UPT ;  /* 0x00ff1e10060075ea */ /* 0x0001e2000f800312 */
[----:B------:R0:W-:Y:S01]  /*23090*/  UTCQMMA gdesc[UR12], gdesc[UR20], tmem[UR19], tmem[UR32], idesc[UR33], UPT ;  /* 0x00ff20140c0075ea */ /* 0x0001e2000b800313 */
[----:B------:R0:W-:Y:S01]  /*230a0*/  UTCBAR [UR4], URZ ;  /* 0x000000ff040073e9 */ /* 0x0001e200080000ff */
[----:B------:R-:W-:Y:S01]  /*230b0*/  NOP ;  /* 0x0000000000007918 */ /* 0x000fe20000000000 */
.L_x_6:
[----:B0-----:R-:W-:Y:S01]  /*230c0*/  UMOV UR4, URZ ;  /* 0x000000ff00047c82 */ /* 0x001fe20008000000 */
[----:B------:R-:W-:Y:S05]  /*230d0*/  @!P3 BRA `(.L_x_7) ;  /* 0x0000010000ccb947 */ /* 0x000fea0003800000 */
[----:B------:R-:W-:Y:S01]  /*230e0*/  SHF.R.S32.HI R10, RZ, 0x1f, R93 ;  /* 0x0000001fff0a7819 */ /* 0x000fe2000001145d */
[----:B-----5:R-:W-:Y:S01]  /*230f0*/  IMAD.SHL.U32 R7, R8, 0x40, RZ ;  /* 0x0000004008077824 */ /* 0x020fe200078e00ff */
[----:B------:R-:W-:Y:S02]  /*23100*/  UIADD3 UR4, UPT, UPT, UR9, 0x8000, URZ ;  /* 0x0000800009047890 */ /* 0x000fe4000fffe0ff */
[----:B------:R-:W-:Y:S01]  /*23110*/  LEA.HI R10, R10, R93, RZ, 0x6 ;  /* 0x0000005d0a0a7211 */ /* 0x000fe200078f30ff */
[----:B------:R-:W-:Y:S01]  /*23120*/  UMOV UR5, URZ ;  /* 0x000000ff00057c82 */ /* 0x000fe20008000000 */
[----:B------:R-:W-:Y:S01]  /*23130*/  USHF.R.U32.HI UR16, URZ, 0x4, UR4 ;  /* 0x00000004ff107899 */ /* 0x000fe20008011604 */
[----:B------:R-:W-:Y:S01]  /*23140*/  SHF.R.S32.HI R11, RZ, 0x1f, R7 ;  /* 0x0000001fff0b7819 */ /* 0x000fe20000011407 */
[----:B------:R-:W-:Y:S01]  /*23150*/  UIADD3 UR4, UPT, UPT, UR9, 0x12000, URZ ;  /* 0x0001200009047890 */ /* 0x000fe2000fffe0ff */
[----:B------:R-:W-:Y:S01]  /*23160*/  SHF.R.S32.HI R8, RZ, 0x6, R10 ;  /* 0x00000006ff087819 */ /* 0x000fe2000001140a */
[----:B------:R-:W-:-:S02]  /*23170*/  USGXT.U32 UR16, UR16, 0xe ;  /* 0x0000000e1010789a */ /* 0x000fc40008000000 */
[----:B------:R-:W-:Y:S01]  /*23180*/  USHF.R.U32.HI UR4, URZ, 0x4, UR4 ;  /* 0x00000004ff047899 */ /* 0x000fe20008011604 */
[----:B------:R-:W-:Y:S01]  /*23190*/  VIMNMX R10, PT, PT, R8, 0x2, !PT ;  /* 0x00000002080a7848 */ /* 0x000fe20007fe0100 */
[----:B------:R-:W-:Y:S01]  /*231a0*/  IMAD.SHL.U32 R8, R9, 0x40, RZ ;  /* 0x0000004009087824 */ /* 0x000fe200078e00ff */
[----:B------:R-:W-:Y:S02]  /*231b0*/  UIADD3 UR28, UP1, UPT, UR16, 0x2, URZ ;  /* 0x00000002101c7890 */ /* 0x000fe4000ff3e0ff */
[----:B------:R-:W-:Y:S01]  /*231c0*/  USGXT.U32 UR4, UR4, 0xe ;  /* 0x0000000e0404789a */ /* 0x000fe20008000000 */
[----:B------:R-:W-:Y:S01]  /*231d0*/  VIADD R9, R10, 0xfffffffe ;  /* 0xfffffffe0a097836 */ /* 0x000fe20000000000 */
[----:B------:R-:W-:Y:S01]  /*231e0*/  UIADD3.X UR29, UPT, UPT, UR5, -0x7fffbfe0, URZ, UP1, !UPT ;  /* 0x80004020051d7890 */ /* 0x000fe20008ffe4ff */
[----:B------:R-:W-:Y:S01]  /*231f0*/  IMAD.MOV.U32 R10, RZ, RZ, RZ ;  /* 0x000000ffff0a7224 */ /* 0x000fe200078e00ff */
[----:B------:R-:W-:Y:S01]  /*23200*/  UMOV UR14, 0x100 ;  /* 0x00000100000e7882 */ /* 0x000fe20000000000 */
[----:B------:R-:W-:Y:S01]  /*23210*/  UMOV UR15, 0x40004040 ;  /* 0x40004040000f7882 */ /* 0x000fe20000000000 */
[----:B------:R0:W-:Y:S01]  /*23220*/  STL [R1+0xb08], R9 ;  /* 0x000b080901007387 */ /* 0x0001e20000100800 */
[----:B------:R-:W-:Y:S01]  /*23230*/  UMOV UR20, 0x1 ;  /* 0x0000000100147882 */ /* 0x000fe20000000000 */
[----:B------:R-:W-:-:S02]  /*23240*/  UIADD3.64 UR14, UPT, UPT, UR4, UR14, URZ ;  /* 0x0000000e040e7297 */ /* 0x000fc4000fffe0ff */
[----:B------:R1:W-:Y:S01]  /*23250*/  STL [R1+0xafc], RZ ;  /* 0x000afcff01007387 */ /* 0x0003e20000100800 */
[----:B------:R-:W-:Y:S02]  /*23260*/  UIADD3.64 UR24, UPT, UPT, UR28, 0x3fe, URZ ;  /* 0x000003fe1c187897 */ /* 0x000fe4000fffe0ff */
[----:B------:R-:W-:Y:S01]  /*23270*/  UIADD3.64 UR26, UPT, UPT, UR28, 0x400, URZ ;  /* 0x000004001c1a7897 */ /* 0x000fe2000fffe0ff */
[----:B------:R-:W-:Y:S01]  /*23280*/  UMOV UR12, UR4 ;  /* 0x00000004000c7c82 */ /* 0x000fe20008000000 */
[----:B0-----:R-:W-:Y:S01]  /*23290*/  SHF.R.S32.HI R9, RZ, 0x1f, R8 ;  /* 0x0000001fff097819 */ /* 0x001fe20000011408 */
[----:B------:R-:W-:-:S09]  /*232a0*/  UMOV UR13, 0x40004040 ;  /* 0x40004040000d7882 */ /* 0x000fd20000000000 */
.L_x_10:
[----:B------:R-:W2:Y:S01]  /*232b0*/  LDL R13, [R1+0xafc] ;  /* 0x000afc00010d7983 */ /* 0x000ea20000100800 */
[----:B0-----:R-:W0:Y:S03]  /*232c0*/  LDC R12, c[0x0][0x3a0] ;  /* 0x0000e800ff0c7b82 */ /* 0x001e260000000800 */
[----:B------:R-:W3:Y:S04]  /*232d0*/  LDL.LU R14, [R1+0x108] ;  /* 0x00010800010e7983 */ /* 0x000ee80000300800 */
[----:B------:R-:W4:Y:S01]  /*232e0*/  LDL.LU R11, [R1+0x104] ;  /* 0x00010400010b7983 */ /* 0x000f220000300800 */
[----:B------:R-:W-:Y:S01]  /*232f0*/  IMAD.U32 R10, R10, -0x80000000, RZ ;  /* 0x800000000a0a7824 */ /* 0x000fe200078e00ff */
[----:B------:R-:W-:-:S03]  /*23300*/  PRMT R52, RZ, 0x7610, R52 ;  /* 0x00007610ff347816 */ /* 0x000fc60000000034 */
[----:B-----5:R-:W5:Y:S01]  /*23310*/  SYNCS.PHASECHK.TRANS64.TRYWAIT P4, [UR11], R10 ;  /* 0x0000000aff0075a7 */ /* 0x020f62000808110b */
[----:B--2---:R-:W-:-:S04]  /*23320*/  VIADD R13, R13, 0x1 ;  /* 0x000000010d0d7836 */ /* 0x004fc80000000000 */
[----:B0-----:R-:W-:Y:S01]  /*23330*/  IMAD R12, R13, -0x40, R12 ;  /* 0xffffffc00d0c7824 */ /* 0x001fe200078e020c */
[----:B------:R0:W-:Y:S01]  /*23340*/  STL [R1+0xb00], R13 ;  /* 0x000b000d01007387 */ /* 0x0001e20000100800 */
[----:B---3--:R-:W-:-:S03]  /*23350*/  IADD3 R14, P5, PT, R7, R14, RZ ;  /* 0x0000000e070e7210 */ /* 0x008fc60007fbe0ff */
[C---:B------:R-:W-:Y:S02]  /*23360*/  ISETP.GT.AND P3, PT, R12.reuse, 0x1, PT ;  /* 0x000000010c00780c */ /* 0x040fe40003f64270 */
[----:B------:R-:W-:Y:S02]  /*23370*/  ISETP.GT.AND P2, PT, R12, 0x2, PT ;  /* 0x000000020c00780c */ /* 0x000fe40003f44270 */
[----:B0-----:R-:W-:-:S05]  /*23380*/  SHF.R.S32.HI R13, RZ, 0x1f, R7 ;  /* 0x0000001fff0d7819 */ /* 0x001fca0000011407 */
[----:B----4-:R-:W-:-:S05]  /*23390*/  IMAD.X R11, R13, 0x1, R11, P5 ;  /* 0x000000010d0b7824 */ /* 0x010fca00028e060b */
[----:B------:R0:W-:Y:S04]  /*233a0*/  STL [R1+0x104], R11 ;  /* 0x0001040b01007387 */ /* 0x0001e80000100800 */
[----:B------:R0:W-:Y:S01]  /*233b0*/  STL [R1+0x108], R14 ;  /* 0x0001080e01007387 */ /* 0x0001e20000100800 */
[----:B-----5:R-:W-:Y:S05]  /*233c0*/  @!P4 BRA `(.L_x_8) ;  /* 0x00000284008cc947 */ /* 0x020fea0003800000 */
.L_x_16:
[----:B------:R-:W2:Y:S04]  /*233d0*/  LDL R10, [R1+0x104] ;  /* 0x00010400010a7983 */ /* 0x000ea80000100800 */
[----:B0-----:R-:W2:Y:S04]  /*233e0*/  LDL R11, [R1+0x108] ;  /* 0x00010800010b7983 */ /* 0x001ea80000100800 */
[----:B------:R0:W-:Y:S04]  /*233f0*/  STL [R1+0xe8c], R37 ;  /* 0x000e8c2501007387 */ /* 0x0001e80000100800 */
[----:B0-----:R-:W3:Y:S04]  /*23400*/  LDL.LU R37, [R1+0x118] ;  /* 0x0001180001257983 */ /* 0x001ee80000300800 */
[----:B------:R-:W-:Y:S04]  /*23410*/  STL [R1+0xe88], R33 ;  /* 0x000e882101007387 */ /* 0x000fe80000100800 */
[----:B------:R0:W-:Y:S04]  /*23420*/  STL [R1+0xe84], R65 ;  /* 0x000e844101007387 */ /* 0x0001e80000100800 */
[----:B0-----:R-:W4:Y:S04]  /*23430*/  LDL.LU R65, [R1+0x110] ;  /* 0x0001100001417983 */ /* 0x001f280000300800 */
        /* <DEDUP_REMOVED lines=8> */
[----:B0-----:R-:W3:Y:S04]  /*234c0*/  LDL.LU R93, [R1+0x114] ;  /* 0x00011400015d7983 */ /* 0x001ee80000300800 */
        /* <DEDUP_REMOVED lines=16> */
[----:B0-----:R-:W3:Y:S01]  /*235d0*/  LDL.LU R4, [R1+0x120] ;  /* 0x0001200001047983 */ /* 0x001ee20000300800 */
[----:B------:R-:W-:-:S02]  /*235e0*/  SHF.R.S32.HI R24, RZ, 0x1f, R7 ;  /* 0x0000001fff187819 */ /* 0x000fc40000011407 */
[----:B------:R-:W-:Y:S01]  /*235f0*/  ISETP.GT.AND P4, PT, R12, 0x3, PT ;  /* 0x000000030c00780c */ /* 0x000fe20003f84270 */
        /* <DEDUP_REMOVED lines=37> */
[----:B--2---:R-:W-:-:S03]  /*23850*/  @P3 LOP3.LUT R11, R11, R10, RZ, 0x3c, !PT ;  /* 0x0000000a0b0b3212 */ /* 0x004fc600078e3cff */
[----:B------:R-:W-:Y:S01]  /*23860*/  STL [R1+0xd1c], R0 ;  /* 0x000d1c0001007387 */ /* 0x000fe20000100800 */
[----:B------:R-:W-:-:S04]  /*23870*/  @P3 LOP3.LUT R10, R11, R10, RZ, 0x3c, !PT ;  /* 0x0000000a0b0a3212 */ /* 0x000fc800078e3cff */
[----:B------:R-:W-:-:S05]  /*23880*/  @P3 LOP3.LUT R11, R11, R10, RZ, 0x3c, !PT ;  /* 0x0000000a0b0b3212 */ /* 0x000fca00078e3cff */
[----:B------:R2:W3:Y:S01]  /*23890*/  @P3 LDG.E.U8 R52, desc[UR22][R10.64] ;  /* 0x000000160a343981 */ /* 0x0004e2000c1e1100 */
[----:B----4-:R-:W-:-:S05]  /*238a0*/  IADD3 R65, P5, PT, R7, R65, RZ ;  /* 0x0000004107417210 */ /* 0x010fca0007fbe0ff */
[----:B------:R4:W-:Y:S04]  /*238b0*/  STL [R1+0x110], R65 ;  /* 0x0001104101007387 */ /* 0x0009e80000100800 */
[----:B0-----:R-:W4:Y:S04]  /*238c0*/  LDL.LU R20, [R1+0x11c] ;  /* 0x00011c0001147983 */ /* 0x001f280000300800 */
[----:B-1----:R-:W4:Y:S04]  /*238d0*/  LDL.LU R18, [R1+0x124] ;  /* 0x0001240001127983 */ /* 0x002f280000300800 */
[----:B------:R-:W4:Y:S04]  /*238e0*/  LDL.LU R5, [R1+0x128] ;  /* 0x0001280001057983 */ /* 0x000f280000300800 */
[----:B------:R-:W4:Y:S01]  /*238f0*/  LDL.LU R11, [R1+0x10c] ;  /* 0x00010c00010b7983 */ /* 0x000f220000300800 */
[----:B---3--:R-:W-:Y:S01]  /*23900*/  IADD3 R37, P3, PT, R7, R37, RZ ;  /* 0x0000002507257210 */ /* 0x008fe20007f7e0ff */
[----:B--2---:R-:W-:-:S04]  /*23910*/  @P2 IMAD.MOV.U32 R10, RZ, RZ, R65 ;  /* 0x000000ffff0a2224 */ /* 0x004fc800078e0041 */
[----:B------:R-:W-:Y:S01]  /*23920*/  STL [R1+0x118], R37 ;  /* 0x0001182501007387 */ /* 0x000fe20000100800 */
[----:B------:R-:W-:Y:S01]  /*23930*/  PRMT R44, RZ, 0x7610, R44 ;  /* 0x00007610ff2c7816 */ /* 0x000fe2000000002c */
[----:B----4-:R-:W-:-:S05]  /*23940*/  IMAD.X R11, R24, 0x1, R11, P5 ;  /* 0x00000001180b7824 */ /* 0x010fca00028e060b */
[----:B------:R0:W-:Y:S04]  /*23950*/  STL [R1+0x10c], R11 ;  /* 0x00010c0b01007387 */ /* 0x0001e80000100800 */
[----:B------:R-:W2:Y:S01]  /*23960*/  LDL.LU R65, [R1+0x130] ;  /* 0x0001300001417983 */ /* 0x000ea20000300800 */
[----:B------:R-:W-:Y:S01]  /*23970*/  IMAD.X R93, R24, 0x1, R93, P3 ;  /* 0x00000001185d7824 */ /* 0x000fe200018e065d */
[----:B------:R-:W-:Y:S02]  /*23980*/  ISETP.GT.AND P3, PT, R12, 0x4, PT ;  /* 0x000000040c00780c */ /* 0x000fe40003f64270 */
[----:B------:R-:W-:Y:S01]  /*23990*/  PRMT R27, RZ, 0x7610, R27 ;  /* 0x00007610ff1b7816 */ /* 0x000fe2000000001b */
[----:B------:R1:W3:Y:S01]  /*239a0*/  @P2 LDG.E.U8 R44, desc[UR22][R10.64] ;  /* 0x000000160a2c2981 */ /* 0x0002e2000c1e1100 */
[----:B------:R-:W-:-:S02]  /*239b0*/  IADD3 R4, P5, PT, R7, R4, RZ ;  /* 0x0000000407047210 */ /* 0x000fc40007fbe0ff */
[----:B------:R-:W-:Y:S01]  /*239c0*/  ISETP.GT.AND P2, PT, R12, 0x5, PT ;  /* 0x000000050c00780c */ /* 0x000fe20003f44270 */
[----:B-1----:R-:W-:Y:S02]  /*239d0*/  @P4 IMAD.MOV.U32 R10, RZ, RZ, R37 ;  /* 0x000000ffff0a4224 */ /* 0x002fe400078e0025 */
[----:B0-----:R-:W-:Y:S02]  /*239e0*/  @P4 IMAD.MOV.U32 R11, RZ, RZ, R93 ;  /* 0x000000ffff0b4224 */ /* 0x001fe400078e005d */
[----:B------:R-:W-:-:S03]  /*239f0*/  IMAD.X R20, R24, 0x1, R20, P5 ;  /* 0x0000000118147824 */ /* 0x000fc600028e0614 */
[----:B------:R0:W4:Y:S01]  /*23a00*/  @P4 LDG.E.U8 R27, desc[UR22][R10.64] ;  /* 0x000000160a1b4981 */ /* 0x000122000c1e1100 */
[----:B------:R-:W-:Y:S02]  /*23a10*/  IADD3 R5, P4, PT, R7, R5, RZ ;  /* 0x0000000507057210 */ /* 0x000fe40007f9e0ff */
[----:B------:R-:W-:Y:S01]  /*23a20*/  PRMT R32, RZ, 0x7610, R32 ;  /* 0x00007610ff207816 */ /* 0x000fe20000000020 */
[----:B------:R1:W-:Y:S02]  /*23a30*/  STL [R1+0x114], R93 ;  /* 0x0001145d01007387 */ /* 0x0003e40000100800 */
[----:B------:R-:W-:Y:S02]  /*23a40*/  IMAD.X R18, R24, 0x1, R18, P4 ;  /* 0x0000000118127824 */ /* 0x000fe400020e0612 */
[----:B------:R-:W3:Y:S01]  /*23a50*/  LDL.LU R37, [R1+0x134] ;  /* 0x0001340001257983 */ /* 0x000ee20000300800 */
[----:B0-----:R-:W-:Y:S02]  /*23a60*/  @P3 IMAD.MOV.U32 R10, RZ, RZ, R4 ;  /* 0x000000ffff0a3224 */ /* 0x001fe400078e0004 */
[----:B------:R-:W-:Y:S01]  /*23a70*/  @P3 IMAD.MOV.U32 R11, RZ, RZ, R20 ;  /* 0x000000ffff0b3224 */ /* 0x000fe200078e0014 */
[----:B------:R0:W-:Y:S01]  /*23a80*/  STL [R1+0x120], R4 ;  /* 0x0001200401007387 */ /* 0x0001e20000100800 */
[----:B------:R-:W-:-:S03]  /*23a90*/  PRMT R69, RZ, 0x7610, R69 ;  /* 0x00007610ff457816 */ /* 0x000fc60000000045 */
[----:B-1----:R-:W3:Y:S04]  /*23aa0*/  LDL.LU R93, [R1+0x138] ;  /* 0x00013800015d7983 */ /* 0x002ee80000300800 */
[----:B------:R-:W-:Y:S04]  /*23ab0*/  STL [R1+0x128], R5 ;  /* 0x0001280501007387 */ /* 0x000fe80000100800 */
[----:B------:R1:W-:Y:S04]  /*23ac0*/  STL [R1+0x11c], R20 ;  /* 0x00011c1401007387 */ /* 0x0003e80000100800 */
[----:B------:R1:W4:Y:S04]  /*23ad0*/  @P3 LDG.E.U8 R32, desc[UR22][R10.64] ;  /* 0x000000160a203981 */ /* 0x000328000c1e1100 */
[----:B0-----:R-:W4:Y:S04]  /*23ae0*/  LDL.LU R4, [R1+0x140] ;  /* 0x0001400001047983 */ /* 0x001f280000300800 */
[----:B------:R0:W-:Y:S01]  /*23af0*/  STL [R1+0x124], R18 ;  /* 0x0001241201007387 */ /* 0x0001e20000100800 */
[----:B-1----:R-:W-:-:S02]  /*23b00*/  @P2 IMAD.MOV.U32 R10, RZ, RZ, R5 ;  /* 0x000000ffff0a2224 */ /* 0x002fc400078e0005 */
[----:B------:R-:W-:Y:S01]  /*23b10*/  @P2 IMAD.MOV.U32 R11, RZ, RZ, R18 ;  /* 0x000000ffff0b2224 */ /* 0x000fe200078e0012 */
[----:B------:R-:W4:Y:S04]  /*23b20*/  LDL.LU R20, [R1+0x13c] ;  /* 0x00013c0001147983 */ /* 0x000f280000300800 */
[----:B------:R1:W4:Y:S01]  /*23b30*/  @P2 LDG.E.U8 R69, desc[UR22][R10.64] ;  /* 0x000000160a452981 */ /* 0x000322000c1e1100 */
[----:B--2---:R-:W-:-:S05]  /*23b40*/  IADD3 R65, P5, PT, R7, R65, RZ ;  /* 0x0000004107417210 */ /* 0x004fca0007fbe0ff */
[----:B------:R2:W-:Y:S04]  /*23b50*/  STL [R1+0x130], R65 ;  /* 0x0001304101007387 */ /* 0x0005e80000100800 */
[----:B0-----:R-:W2:Y:S04]  /*23b60*/  LDL.LU R18, [R1+0x144] ;  /* 0x0001440001127983 */ /* 0x001ea80000300800 */
[----:B------:R-:W2:Y:S04]  /*23b70*/  LDL.LU R5, [R1+0x148] ;  /* 0x0001480001057983 */ /* 0x000ea80000300800 */
[----:B------:R-:W2:Y:S01]  /*23b80*/  LDL.LU R11, [R1+0x12c] ;  /* 0x00012c00010b7983 */ /* 0x000ea20000300800 */
[----:B------:R-:W-:-:S02]  /*23b90*/  ISETP.GT.AND P4, PT, R12, 0x6, PT ;  /* 0x000000060c00780c */ /* 0x000fc40003f84270 */
[----:B------:R-:W-:Y:S02]  /*23ba0*/  ISETP.GT.AND P3, PT, R12, 0x7, PT ;  /* 0x000000070c00780c */ /* 0x000fe40003f64270 */
[----:B------:R-:W-:Y:S02]  /*23bb0*/  PRMT R87, RZ, 0x7610, R87 ;  /* 0x00007610ff577816 */ /* 0x000fe40000000057 */
[----:B------:R-:W-:-:S07]  /*23bc0*/  PRMT R33, RZ, 0x7610, R33 ;  /* 0x00007610ff217816 */ /* 0x000fce0000000021 */
[----:B-1----:R-:W-:Y:S01]  /*23bd0*/  @P4 IMAD.MOV.U32 R10, RZ, RZ, R65 ;  /* 0x000000ffff0a4224 */ /* 0x002fe200078e0041 */
[----:B---3--:R-:W-:-:S05]  /*23be0*/  IADD3 R93, P2, PT, R7, R93, RZ ;  /* 0x0000005d075d7210 */ /* 0x008fca0007f5e0ff */
[C---:B------:R-:W-:Y:S01]  /*23bf0*/  IMAD.X R37, R24.reuse, 0x1, R37, P2 ;  /* 0x0000000118257824 */ /* 0x040fe200010e0625 */
[----:B------:R-:W-:Y:S01]  /*23c00*/  STL [R1+0x138], R93 ;  /* 0x0001385d01007387 */ /* 0x000fe20000100800 */
[----:B--2---:R-:W-:-:S05]  /*23c10*/  IMAD.X R11, R24, 0x1, R11, P5 ;  /* 0x00000001180b7824 */ /* 0x004fca00028e060b */
[----:B------:R0:W-:Y:S04]  /*23c20*/  STL [R1+0x12c], R11 ;  /* 0x00012c0b01007387 */ /* 0x0001e80000100800 */
[----:B------:R0:W2:Y:S04]  /*23c30*/  @P4 LDG.E.U8 R87, desc[UR22][R10.64] ;  /* 0x000000160a574981 */ /* 0x0000a8000c1e1100 */
[----:B------:R-:W3:Y:S01]  /*23c40*/  LDL.LU R65, [R1+0x150] ;  /* 0x0001500001417983 */ /* 0x000ee20000300800 */
[----:B0-----:R-:W-:Y:S02]  /*23c50*/  IMAD.MOV.U32 R11, RZ, RZ, R37 ;  /* 0x000000ffff0b7224 */ /* 0x001fe400078e0025 */
[----:B------:R-:W-:-:S05]  /*23c60*/  @P3 IMAD.MOV.U32 R10, RZ, RZ, R93 ;  /* 0x000000ffff0a3224 */ /* 0x000fca00078e005d */
[----:B------:R0:W2:Y:S01]  /*23c70*/  @P3 LDG.E.U8 R33, desc[UR22][R10.64] ;  /* 0x000000160a213981 */ /* 0x0000a2000c1e1100 */
[C---:B------:R-:W-:Y:S02]  /*23c80*/  ISETP.GT.AND P2, PT, R12.reuse, 0x8, PT ;  /* 0x000000080c00780c */ /* 0x040fe40003f44270 */
[C---:B----4-:R-:W-:Y:S02]  /*23c90*/  IADD3 R4, P5, PT, R7.reuse, R4, RZ ;  /* 0x0000000407047210 */ /* 0x050fe40007fbe0ff */
[----:B------:R-:W-:Y:S01]  /*23ca0*/  ISETP.GT.AND P4, PT, R12, 0x9, PT ;  /* 0x000000090c00780c */ /* 0x000fe20003f84270 */
[----:B------:R1:W-:Y:S01]  /*23cb0*/  STL [R1+0x134], R37 ;  /* 0x0001342501007387 */ /* 0x0003e20000100800 */
[----:B------:R-:W-:Y:S01]  /*23cc0*/  IADD3 R5, P3, PT, R7, R5, RZ ;  /* 0x0000000507057210 */ /* 0x000fe20007f7e0ff */
[----:B------:R-:W-:Y:S01]  /*23cd0*/  IMAD.X R20, R24, 0x1, R20, P5 ;  /* 0x0000000118147824 */ /* 0x000fe200028e0614 */
[----:B------:R-:W-:-:S03]  /*23ce0*/  PRMT R59, RZ, 0x7610, R59 ;  /* 0x00007610ff3b7816 */ /* 0x000fc6000000003b */
[----:B------:R-:W-:Y:S02]  /*23cf0*/  IMAD.X R18, R24, 0x1, R18, P3 ;  /* 0x0000000118127824 */ /* 0x000fe400018e0612 */
[----:B0-----:R-:W-:Y:S01]  /*23d00*/  @P2 IMAD.MOV.U32 R10, RZ, RZ, R4 ;  /* 0x000000ffff0a2224 */ /* 0x001fe200078e0004 */
[----:B-1----:R-:W4:Y:S01]  /*23d10*/  LDL.LU R37, [R1+0xe8c] ;  /* 0x000e8c0001257983 */ /* 0x002f220000300800 */
[----:B------:R-:W-:-:S03]  /*23d20*/  @P2 IMAD.MOV.U32 R11, RZ, RZ, R20 ;  /* 0x000000ffff0b2224 */ /* 0x000fc600078e0014 */
[----:B------:R-:W-:Y:S04]  /*23d30*/  STL [R1+0x140], R4 ;  /* 0x0001400401007387 */ /* 0x000fe80000100800 */
[----:B------:R-:W4:Y:S01]  /*23d40*/  LDL.LU R93, [R1+0x154] ;  /* 0x00015400015d7983 */ /* 0x000f220000300800 */
[----:B------:R-:W-:-:S03]  /*23d50*/  PRMT R51, RZ, 0x7610, R51 ;  /* 0x00007610ff337816 */ /* 0x000fc60000000033 */
[----:B------:R0:W4:Y:S02]  /*23d60*/  @P2 LDG.E.U8 R59, desc[UR22][R10.64] ;  /* 0x000000160a3b2981 */ /* 0x000124000c1e1100 */
[----:B0-----:R-:W-:Y:S02]  /*23d70*/  @P4 IMAD.MOV.U32 R10, RZ, RZ, R5 ;  /* 0x000000ffff0a4224 */ /* 0x001fe400078e0005 */
[----:B------:R-:W-:-:S05]  /*23d80*/  @P4 IMAD.MOV.U32 R11, RZ, RZ, R18 ;  /* 0x000000ffff0b4224 */ /* 0x000fca00078e0012 */
[----:B------:R0:W4:Y:S01]  /*23d90*/  @P4 LDG.E.U8 R51, desc[UR22][R10.64] ;  /* 0x000000160a334981 */ /* 0x000122000c1e1100 */
[----:B---3--:R-:W-:-:S03]  /*23da0*/  IADD3 R65, P5, PT, R7, R65, RZ ;  /* 0x0000004107417210 */ /* 0x008fc60007fbe0ff */
[----:B--2---:R1:W-:Y:S04]  /*23db0*/  STL [R1+0xf0], R33 ;  /* 0x0000f02101007387 */ /* 0x0043e80000100800 */
[----:B-1----:R-:W2:Y:S04]  /*23dc0*/  LDL.LU R33, [R1+0x158] ;  /* 0x0001580001217983 */ /* 0x002ea80000300800 */
[----:B------:R-:W-:Y:S04]  /*23dd0*/  STL [R1+0x148], R5 ;  /* 0x0001480501007387 */ /* 0x000fe80000100800 */
[----:B------:R1:W-:Y:S04]  /*23de0*/  STL [R1+0x13c], R20 ;  /* 0x00013c1401007387 */ /* 0x0003e80000100800 */
[----:B------:R-:W3:Y:S04]  /*23df0*/  LDL.LU R4, [R1+0x160] ;  /* 0x0001600001047983 */ /* 0x000ee80000300800 */
[----:B------:R0:W-:Y:S04]  /*23e00*/  STL [R1+0x144], R18 ;  /* 0x0001441201007387 */ /* 0x0001e80000100800 */
[----:B-1----:R-:W3:Y:S04]  /*23e10*/  LDL.LU R20, [R1+0x15c] ;  /* 0x00015c0001147983 */ /* 0x002ee80000300800 */
[----:B------:R1:W-:Y:S04]  /*23e20*/  STL [R1+0x150], R65 ;  /* 0x0001504101007387 */ /* 0x0003e80000100800 */
[----:B0-----:R-:W3:Y:S04]  /*23e30*/  LDL.LU R18, [R1+0x164] ;  /* 0x0001640001127983 */ /* 0x001ee80000300800 */
[----:B------:R-:W3:Y:S04]  /*23e40*/  LDL.LU R5, [R1+0x168] ;  /* 0x0001680001057983 */ /* 0x000ee80000300800 */
[----:B------:R-:W3:Y:S01]  /*23e50*/  LDL.LU R11, [R1+0x14c] ;  /* 0x00014c00010b7983 */ /* 0x000ee20000300800 */
[----:B------:R-:W-:-:S13]  /*23e60*/  ISETP.GT.AND P3, PT, R12, 0xa, PT ;  /* 0x0000000a0c00780c */ /* 0x000fda0003f64270 */
[----:B------:R-:W-:Y:S01]  /*23e70*/  @P3 IMAD.MOV.U32 R10, RZ, RZ, R65 ;  /* 0x000000ffff0a3224 */ /* 0x000fe200078e0041 */
[----:B--2---:R-:W-:-:S05]  /*23e80*/  IADD3 R33, P4, PT, R7, R33, RZ ;  /* 0x0000002107217210 */ /* 0x004fca0007f9e0ff */
[----:B------:R-:W-:Y:S01]  /*23e90*/  STL [R1+0x158], R33 ;  /* 0x0001582101007387 */ /* 0x000fe20000100800 */
[----:B---3--:R-:W-:-:S05]  /*23ea0*/  IMAD.X R11, R24, 0x1, R11, P5 ;  /* 0x00000001180b7824 */ /* 0x008fca00028e060b */
[----:B------:R0:W-:Y:S04]  /*23eb0*/  STL [R1+0x14c], R11 ;  /* 0x00014c0b01007387 */ /* 0x0001e80000100800 */
[----:B-1----:R-:W2:Y:S01]  /*23ec0*/  LDL.LU R65, [R1+0x170] ;  /* 0x0001700001417983 */ /* 0x002ea20000300800 */
[----:B------:R-:W-:Y:S02]  /*23ed0*/  ISETP.GT.AND P2, PT, R12, 0xb, PT ;  /* 0x0000000b0c00780c */ /* 0x000fe40003f44270 */
[----:B------:R-:W-:Y:S01]  /*23ee0*/  PRMT R43, RZ, 0x7610, R43 ;  /* 0x00007610ff2b7816 */ /* 0x000fe2000000002b */
[----:B----4-:R-:W-:Y:S01]  /*23ef0*/  IMAD.X R93, R24, 0x1, R93, P4 ;  /* 0x00000001185d7824 */ /* 0x010fe200020e065d */
[----:B------:R-:W-:Y:S02]  /*23f00*/  ISETP.GT.AND P4, PT, R12, 0xc, PT ;  /* 0x0000000c0c00780c */ /* 0x000fe40003f84270 */
[----:B------:R-:W-:-:S02]  /*23f10*/  PRMT R23, RZ, 0x7610, R23 ;  /* 0x00007610ff177816 */ /* 0x000fc40000000017 */
[----:B------:R1:W3:Y:S01]  /*23f20*/  @P3 LDG.E.U8 R43, desc[UR22][R10.64] ;  /* 0x000000160a2b3981 */ /* 0x0002e2000c1e1100 */
[----:B------:R-:W-:Y:S02]  /*23f30*/  IADD3 R4, P5, PT, R7, R4, RZ ;  /* 0x0000000407047210 */ /* 0x000fe40007fbe0ff */
[----:B------:R-:W-:Y:S02]  /*23f40*/  ISETP.GT.AND P3, PT, R12, 0xd, PT ;  /* 0x0000000d0c00780c */ /* 0x000fe40003f64270 */
        /* <DEDUP_REMOVED lines=103> */
[----:B------:R1:W4:Y:S04]  /*245c0*/  @P2 LDG.E.U8 R34, desc[UR22][R10.64] ;  /* 0x000000160a222981 */ /* 0x000328000c1e1100 */
[----:B------:R1:W-:Y:S04]  /*245d0*/  STL [R1+0x9a4], R20 ;  /* 0x0009a41401007387 */ /* 0x0003e80000100800 */
[----:B0-----:R-:W4:Y:S01]  /*245e0*/  LDL.LU R4, [R1+0x9c8] ;  /* 0x0009c80001047983 */ /* 0x001f220000300800 */
[----:B-1----:R-:W-:-:S02]  /*245f0*/  @P4 IMAD.MOV.U32 R10, RZ, RZ, R5 ;  /* 0x000000ffff0a4224 */ /* 0x002fc400078e0005 */
[----:B------:R-:W-:Y:S01]  /*24600*/  @P4 IMAD.MOV.U32 R11, RZ, RZ, R18 ;  /* 0x000000ffff0b4224 */ /* 0x000fe200078e0012 */
[----:B------:R0:W-:Y:S04]  /*24610*/  STL [R1+0x9ac], R18 ;  /* 0x0009ac1201007387 */ /* 0x0001e80000100800 */
[----:B------:R-:W4:Y:S04]  /*24620*/  LDL.LU R20, [R1+0x9c4] ;  /* 0x0009c40001147983 */ /* 0x000f280000300800 */
[----:B------:R1:W4:Y:S01]  /*24630*/  @P4 LDG.E.U8 R75, desc[UR22][R10.64] ;  /* 0x000000160a4b4981 */ /* 0x000322000c1e1100 */
[----:B--2---:R-:W-:-:S05]  /*24640*/  IADD3 R65, P5, PT, R7, R65, RZ ;  /* 0x0000004107417210 */ /* 0x004fca0007fbe0ff */
[----:B------:R2:W-:Y:S01]  /*24650*/  STL [R1+0x9b8], R65 ;  /* 0x0009b84101007387 */ /* 0x0005e20000100800 */
[----:B-1----:R-:W-:-:S03]  /*24660*/  IMAD.MOV.U32 R11, RZ, RZ, R65 ;  /* 0x000000ffff0b7224 */ /* 0x002fc600078e0041 */
[----:B0-----:R-:W4:Y:S04]  /*24670*/  LDL.LU R18, [R1+0x9cc] ;  /* 0x0009cc0001127983 */ /* 0x001f280000300800 */
[----:B------:R-:W4:Y:S04]  /*24680*/  LDL.LU R5, [R1+0x9d0] ;  /* 0x0009d00001057983 */ /* 0x000f280000300800 */
[----:B--2---:R-:W2:Y:S04]  /*24690*/  LDL.LU R65, [R1+0xe84] ;  /* 0x000e840001417983 */ /* 0x004ea80000300800 */
[----:B------:R-:W2:Y:S01]  /*246a0*/  LDL.LU R10, [R1+0x9b4] ;  /* 0x0009b400010a7983 */ /* 0x000ea20000300800 */
[----:B------:R-:W-:-:S02]  /*246b0*/  ISETP.GT.AND P3, PT, R12, 0x16, PT ;  /* 0x000000160c00780c */ /* 0x000fc40003f64270 */
[----:B------:R-:W-:Y:S02]  /*246c0*/  PRMT R73, RZ, 0x7610, R73 ;  /* 0x00007610ff497816 */ /* 0x000fe40000000049 */
[----:B---3--:R-:W-:-:S05]  /*246d0*/  IADD3 R93, P4, PT, R7, R93, RZ ;  /* 0x0000005d075d7210 */ /* 0x008fca0007f9e0ff */
[----:B------:R-:W-:Y:S01]  /*246e0*/  STL [R1+0x9c0], R93 ;  /* 0x0009c05d01007387 */ /* 0x000fe20000100800 */
[----:B--2---:R-:W-:-:S05]  /*246f0*/  IMAD.X R10, R24, 0x1, R10, P5 ;  /* 0x00000001180a7824 */ /* 0x004fca00028e060a */
[-C--:B------:R-:W-:Y:S01]  /*24700*/  @P3 LOP3.LUT R11, R11, R10.reuse, RZ, 0x3c, !PT ;  /* 0x0000000a0b0b3212 */ /* 0x080fe200078e3cff */
[----:B------:R0:W-:Y:S03]  /*24710*/  STL [R1+0x9b4], R10 ;  /* 0x0009b40a01007387 */ /* 0x0001e60000100800 */
[----:B0-----:R-:W-:-:S04]  /*24720*/  @P3 LOP3.LUT R10, R11, R10, RZ, 0x3c, !PT ;  /* 0x0000000a0b0a3212 */ /* 0x001fc800078e3cff */
[----:B------:R-:W-:-:S05]  /*24730*/  @P3 LOP3.LUT R11, R11, R10, RZ, 0x3c, !PT ;  /* 0x0000000a0b0b3212 */ /* 0x000fca00078e3cff */
[----:B------:R0:W2:Y:S01]  /*24740*/  @P3 LDG.E.U8 R73, desc[UR22][R10.64] ;  /* 0x000000160a493981 */ /* 0x0000a2000c1e1100 */
[----:B------:R-:W-:Y:S01]  /*24750*/  ISETP.GT.AND P2, PT, R12, 0x17, PT ;  /* 0x000000170c00780c */ /* 0x000fe20003f44270 */
[----:B------:R-:W-:Y:S01]  /*24760*/  IMAD.X R85, R24, 0x1, R85, P4 ;  /* 0x0000000118557824 */ /* 0x000fe200020e0655 */
[----:B------:R-:W-:-:S03]  /*24770*/  PRMT R3, RZ, 0x7610, R3 ;  /* 0x00007610ff037816 */ /* 0x000fc60000000003 */
[----:B0-----:R-:W-:-:S08]  /*24780*/  IMAD.MOV.U32 R11, RZ, RZ, R85 ;  /* 0x000000ffff0b7224 */ /* 0x001fd000078e0055 */
[----:B------:R-:W-:-:S05]  /*24790*/  @P2 IMAD.MOV.U32 R10, RZ, RZ, R93 ;  /* 0x000000ffff0a2224 */ /* 0x000fca00078e005d */
[----:B------:R0:W3:Y:S04]  /*247a0*/  @P2 LDG.E.U8 R3, desc[UR22][R10.64] ;  /* 0x000000160a032981 */ /* 0x0000e8000c1e1100 */
[----:B--2---:R1:W-:Y:S04]  /*247b0*/  STL [R1+0xc4], R73 ;  /* 0x0000c44901007387 */ /* 0x0043e80000100800 */
[----:B-1----:R-:W2:Y:S04]  /*247c0*/  LDL.LU R73, [R1+0xe80] ;  /* 0x000e800001497983 */ /* 0x002ea80000300800 */
[----:B------:R1:W-:Y:S04]  /*247d0*/  STL [R1+0x9bc], R85 ;  /* 0x0009bc5501007387 */ /* 0x0003e80000100800 */
[----:B-1----:R-:W2:Y:S01]  /*247e0*/  LDL.LU R85, [R1+0x9d8] ;  /* 0x0009d80001557983 */ /* 0x002ea20000300800 */
[----:B------:R-:W-:-:S02]  /*247f0*/  ISETP.GT.AND P4, PT, R12, 0x18, PT ;  /* 0x000000180c00780c */ /* 0x000fc40003f84270 */
[C---:B----4-:R-:W-:Y:S02]  /*24800*/  IADD3 R4, P5, PT, R7.reuse, R4, RZ ;  /* 0x0000000407047210 */ /* 0x050fe40007fbe0ff */
[----:B------:R-:W-:Y:S02]  /*24810*/  ISETP.GT.AND P3, PT, R12, 0x19, PT ;  /* 0x000000190c00780c */ /* 0x000fe40003f64270 */
[----:B------:R-:W-:Y:S01]  /*24820*/  IADD3 R5, P2, PT, R7, R5, RZ ;  /* 0x0000000507057210 */ /* 0x000fe20007f5e0ff */
[C---:B------:R-:W-:Y:S01]  /*24830*/  IMAD.X R20, R24.reuse, 0x1, R20, P5 ;  /* 0x0000000118147824 */ /* 0x040fe200028e0614 */
[----:B------:R-:W-:Y:S01]  /*24840*/  PRMT R57, RZ, 0x7610, R57 ;  /* 0x00007610ff397816 */ /* 0x000fe20000000039 */
[----:B------:R-:W-:Y:S02]  /*24850*/  STL [R1+0x9c8], R4 ;  /* 0x0009c80401007387 */ /* 0x000fe40000100800 */
[----:B------:R-:W-:Y:S02]  /*24860*/  IMAD.X R18, R24, 0x1, R18, P2 ;  /* 0x0000000118127824 */ /* 0x000fe400010e0612 */
[----:B0-----:R-:W-:Y:S01]  /*24870*/  @P4 IMAD.MOV.U32 R10, RZ, RZ, R4 ;  /* 0x000000ffff0a4224 */ /* 0x001fe200078e0004 */
[----:B------:R-:W4:Y:S01]  /*24880*/  LDL.LU R93, [R1+0x9dc] ;  /* 0x0009dc00015d7983 */ /* 0x000f220000300800 */
[----:B------:R-:W-:-:S03]  /*24890*/  @P4 IMAD.MOV.U32 R11, RZ, RZ, R20 ;  /* 0x000000ffff0b4224 */ /* 0x000fc600078e0014 */
[----:B---3--:R0:W-:Y:S01]  /*248a0*/  STL [R1+0xf8], R3 ;  /* 0x0000f80301007387 */ /* 0x0081e20000100800 */
[----:B------:R-:W-:-:S03]  /*248b0*/  PRMT R49, RZ, 0x7610, R49 ;  /* 0x00007610ff317816 */ /* 0x000fc60000000031 */
[----:B------:R1:W3:Y:S04]  /*248c0*/  @P4 LDG.E.U8 R57, desc[UR22][R10.64] ;  /* 0x000000160a394981 */ /* 0x0002e8000c1e1100 */
[----:B0-----:R-:W3:Y:S04]  /*248d0*/  LDL.LU R3, [R1+0x9e0] ;  /* 0x0009e00001037983 */ /* 0x001ee80000300800 */
[----:B------:R-:W-:Y:S01]  /*248e0*/  STL [R1+0x9d0], R5 ;  /* 0x0009d00501007387 */ /* 0x000fe20000100800 */
[----:B-1----:R-:W-:Y:S02]  /*248f0*/  @P3 IMAD.MOV.U32 R10, RZ, RZ, R5 ;  /* 0x000000ffff0a3224 */ /* 0x002fe400078e0005 */
[----:B------:R-:W-:Y:S01]  /*24900*/  @P3 IMAD.MOV.U32 R11, RZ, RZ, R18 ;  /* 0x000000ffff0b3224 */ /* 0x000fe200078e0012 */
[----:B------:R0:W-:Y:S04]  /*24910*/  STL [R1+0x9c4], R20 ;  /* 0x0009c41401007387 */ /* 0x0001e80000100800 */
[----:B------:R-:W4:Y:S04]  /*24920*/  LDL.LU R4, [R1+0x9e8] ;  /* 0x0009e80001047983 */ /* 0x000f280000300800 */
[----:B------:R1:W-:Y:S04]  /*24930*/  STL [R1+0x9cc], R18 ;  /* 0x0009cc1201007387 */ /* 0x0003e80000100800 */
[----:B0-----:R-:W4:Y:S04]  /*24940*/  LDL.LU R20, [R1+0x9e4] ;  /* 0x0009e40001147983 */ /* 0x001f280000300800 */
[----:B------:R0:W4:Y:S01]  /*24950*/  @P3 LDG.E.U8 R49, desc[UR22][R10.64] ;  /* 0x000000160a313981 */ /* 0x000122000c1e1100 */
[----:B--2---:R-:W-:-:S05]  /*24960*/  IADD3 R85, P5, PT, R7, R85, RZ ;  /* 0x0000005507557210 */ /* 0x004fca0007fbe0ff */
[----:B------:R2:W-:Y:S04]  /*24970*/  STL [R1+0x9d8], R85 ;  /* 0x0009d85501007387 */ /* 0x0005e80000100800 */
[----:B-1----:R-:W2:Y:S04]  /*24980*/  LDL.LU R18, [R1+0x9ec] ;  /* 0x0009ec0001127983 */ /* 0x002ea80000300800 */
[----:B------:R-:W2:Y:S04]  /*24990*/  LDL.LU R5, [R1+0x9f0] ;  /* 0x0009f00001057983 */ /* 0x000ea80000300800 */
[----:B------:R-:W2:Y:S01]  /*249a0*/  LDL.LU R11, [R1+0x9d4] ;  /* 0x0009d400010b7983 */ /* 0x000ea20000300800 */
[----:B------:R-:W-:-:S02]  /*249b0*/  ISETP.GT.AND P2, PT, R12, 0x1a, PT ;  /* 0x0000001a0c00780c */ /* 0x000fc40003f44270 */
[----:B---3--:R-:W-:-:S11]  /*249c0*/  IADD3 R3, P3, PT, R7, R3, RZ ;  /* 0x0000000307037210 */ /* 0x008fd60007f7e0ff */
[----:B0-----:R-:W-:Y:S01]  /*249d0*/  @P2 IMAD.MOV.U32 R10, RZ, RZ, R85 ;  /* 0x000000ffff0a2224 */ /* 0x001fe200078e0055 */
[----:B------:R-:W-:Y:S01]  /*249e0*/  STL [R1+0x9e0], R3 ;  /* 0x0009e00301007387 */ /* 0x000fe20000100800 */
[----:B------:R-:W-:Y:S01]  /*249f0*/  ISETP.GT.AND P4, PT, R12, 0x1b, PT ;  /* 0x0000001b0c00780c */ /* 0x000fe20003f84270 */
[----:B--2---:R-:W-:-:S05]  /*24a00*/  IMAD.X R11, R24, 0x1, R11, P5 ;  /* 0x00000001180b7824 */ /* 0x004fca00028e060b */
[----:B------:R0:W-:Y:S04]  /*24a10*/  STL [R1+0x9d4], R11 ;  /* 0x0009d40b01007387 */ /* 0x0001e80000100800 */
[----:B------:R-:W2:Y:S01]  /*24a20*/  LDL.LU R85, [R1+0x9f8] ;  /* 0x0009f80001557983 */ /* 0x000ea20000300800 */
[----:B------:R-:W-:Y:S01]  /*24a30*/  PRMT R41, RZ, 0x7610, R41 ;  /* 0x00007610ff297816 */ /* 0x000fe20000000029 */
[----:B----4-:R-:W-:Y:S01]  /*24a40*/  IMAD.X R93, R24, 0x1, R93, P3 ;  /* 0x00000001185d7824 */ /* 0x010fe200018e065d */
[----:B------:R-:W-:Y:S02]  /*24a50*/  ISETP.GT.AND P3, PT, R12, 0x1c, PT ;  /* 0x0000001c0c00780c */ /* 0x000fe40003f64270 */
[----:B------:R-:W-:Y:S02]  /*24a60*/  PRMT R29, RZ, 0x7610, R29 ;  /* 0x00007610ff1d7816 */ /* 0x000fe4000000001d */
        /* <DEDUP_REMOVED lines=197> */
[----:B0-----:R-:W-:Y:S02]  /*256c0*/  @P2 IMAD.MOV.U32 R10, RZ, RZ, R4 ;  /* 0x000000ffff0a2224 */ /* 0x001fe400078e0004 */
[----:B------:R-:W-:Y:S01]  /*256d0*/  @P2 IMAD.MOV.U32 R11, RZ, RZ, R20 ;  /* 0x000000ffff0b2224 */ /* 0x000fe200078e0014 */
[----:B-1----:R-:W3:Y:S01]  /*256e0*/  LDL.LU R93, [R1+0xa7c] ;  /* 0x000a7c00015d7983 */ /* 0x002ee20000300800 */
[----:B------:R-:W-:-:S03]  /*256f0*/  PRMT R83, RZ, 0x7610, R83 ;  /* 0x00007610ff537816 */ /* 0x000fc60000000053 */
[----:B------:R0:W-:Y:S04]  /*25700*/  STL [R1+0xa68], R4 ;  /* 0x000a680401007387 */ /* 0x0001e80000100800 */
[----:B------:R-:W3:Y:S04]  /*25710*/  LDL.LU R25, [R1+0xa80] ;  /* 0x000a800001197983 */ /* 0x000ee80000300800 */
        /* <DEDUP_REMOVED lines=17> */
[----:B------:R-:W-:Y:S02]  /*25830*/  ISETP.GT.AND P2, PT, R12, 0x2f, PT ;  /* 0x0000002f0c00780c */ /* 0x000fe40003f44270 */
[----:B------:R-:W-:Y:S02]  /*25840*/  PRMT R22, RZ, 0x7610, R22 ;  /* 0x00007610ff167816 */ /* 0x000fe40000000016 */
[----:B---3--:R-:W-:-:S05]  /*25850*/  IADD3 R25, P4, PT, R7, R25, RZ ;  /* 0x0000001907197210 */ /* 0x008fca0007f9e0ff */
[----:B------:R-:W-:Y:S01]  /*25860*/  STL [R1+0xa80], R25 ;  /* 0x000a801901007387 */ /* 0x000fe20000100800 */
[C---:B------:R-:W-:Y:S01]  /*25870*/  IMAD.X R93, R24.reuse, 0x1, R93, P4 ;  /* 0x00000001185d7824 */ /* 0x040fe200020e065d */
[----:B------:R-:W-:Y:S01]  /*25880*/  PRMT R9, RZ, 0x7610, R9 ;  /* 0x00007610ff097816 */ /* 0x000fe20000000009 */
[----:B--2---:R-:W-:-:S05]  /*25890*/  IMAD.X R10, R24, 0x1, R10, P5 ;  /* 0x00000001180a7824 */ /* 0x004fca00028e060a */
[-C--:B------:R-:W-:Y:S01]  /*258a0*/  @P3 LOP3.LUT R11, R11, R10.reuse, RZ, 0x3c, !PT ;  /* 0x0000000a0b0b3212 */ /* 0x080fe200078e3cff */
[----:B------:R0:W-:Y:S03]  /*258b0*/  STL [R1+0xa74], R10 ;  /* 0x000a740a01007387 */ /* 0x0001e60000100800 */
[----:B0-----:R-:W-:-:S04]  /*258c0*/  @P3 LOP3.LUT R10, R11, R10, RZ, 0x3c, !PT ;  /* 0x0000000a0b0a3212 */ /* 0x001fc800078e3cff */
[----:B------:R-:W-:-:S05]  /*258d0*/  @P3 LOP3.LUT R11, R11, R10, RZ, 0x3c, !PT ;  /* 0x0000000a0b0b3212 */ /* 0x000fca00078e3cff */
[----:B------:R0:W2:Y:S02]  /*258e0*/  @P3 LDG.E.U8 R22, desc[UR22][R10.64] ;  /* 0x000000160a163981 */ /* 0x0000a4000c1e1100 */
[----:B0-----:R-:W-:Y:S02]  /*258f0*/  @P2 IMAD.MOV.U32 R10, RZ, RZ, R25 ;  /* 0x000000ffff0a2224 */ /* 0x001fe400078e0019 */
[----:B------:R-:W-:-:S05]  /*25900*/  @P2 IMAD.MOV.U32 R11, RZ, RZ, R93 ;  /* 0x000000ffff0b2224 */ /* 0x000fca00078e005d */
[----:B------:R0:W3:Y:S01]  /*25910*/  @P2 LDG.E.U8 R9, desc[UR22][R10.64] ;  /* 0x000000160a092981 */ /* 0x0000e2000c1e1100 */
[----:B----4-:R-:W-:-:S03]  /*25920*/  IADD3 R4, P5, PT, R7, R4, RZ ;  /* 0x0000000407047210 */ /* 0x010fc60007fbe0ff */
[----:B------:R-:W-:Y:S01]  /*25930*/  STL [R1+0xa7c], R93 ;  /* 0x000a7c5d01007387 */ /* 0x000fe20000100800 */
[----:B------:R-:W-:Y:S01]  /*25940*/  ISETP.GT.AND P4, PT, R12, 0x30, PT ;  /* 0x000000300c00780c */ /* 0x000fe20003f84270 */
[----:B------:R-:W-:Y:S01]  /*25950*/  IMAD.X R20, R24, 0x1, R20, P5 ;  /* 0x0000000118147824 */ /* 0x000fe200028e0614 */
[----:B------:R-:W-:-:S11]  /*25960*/  IADD3 R5, P2, PT, R7, R5, RZ ;  /* 0x0000000507057210 */ /* 0x000fd60007f5e0ff */
[----:B0-----:R-:W-:Y:S01]  /*25970*/  @P4 IMAD.MOV.U32 R10, RZ, RZ, R4 ;  /* 0x000000ffff0a4224 */ /* 0x001fe200078e0004 */
[----:B--2---:R0:W-:Y:S04]  /*25980*/  STL [R1+0xc8], R22 ;  /* 0x0000c81601007387 */ /* 0x0041e80000100800 */
[----:B0-----:R-:W2:Y:S04]  /*25990*/  LDL.LU R22, [R1+0xa98] ;  /* 0x000a980001167983 */ /* 0x001ea80000300800 */
[----:B------:R-:W-:Y:S04]  /*259a0*/  STL [R1+0xa88], R4 ;  /* 0x000a880401007387 */ /* 0x000fe80000100800 */
[----:B------:R-:W4:Y:S04]  /*259b0*/  LDL.LU R93, [R1+0xa94] ;  /* 0x000a9400015d7983 */ /* 0x000f280000300800 */
[----:B------:R-:W4:Y:S04]  /*259c0*/  LDL.LU R25, [R1+0xa9c] ;  /* 0x000a9c0001197983 */ /* 0x000f280000300800 */
[----:B---3--:R0:W-:Y:S04]  /*259d0*/  STL [R1+0xec], R9 ;  /* 0x0000ec0901007387 */ /* 0x0081e80000100800 */
[----:B0-----:R-:W3:Y:S04]  /*259e0*/  LDL.LU R9, [R1+0xaa0] ;  /* 0x000aa00001097983 */ /* 0x001ee80000300800 */
[----:B------:R-:W-:Y:S04]  /*259f0*/  STL [R1+0xa90], R5 ;  /* 0x000a900501007387 */ /* 0x000fe80000100800 */
[----:B------:R0:W-:Y:S04]  /*25a00*/  STL [R1+0xa84], R20 ;  /* 0x000a841401007387 */ /* 0x0001e80000100800 */
[----:B------:R-:W3:Y:S01]  /*25a10*/  LDL.LU R4, [R1+0xaa8] ;  /* 0x000aa80001047983 */ /* 0x000ee20000300800 */
[----:B------:R-:W-:Y:S01]  /*25a20*/  ISETP.GT.AND P3, PT, R12, 0x31, PT ;  /* 0x000000310c00780c */ /* 0x000fe20003f64270 */
[----:B------:R-:W-:Y:S01]  /*25a30*/  @P4 IMAD.MOV.U32 R11, RZ, RZ, R20 ;  /* 0x000000ffff0b4224 */ /* 0x000fe200078e0014 */
[----:B------:R-:W-:Y:S01]  /*25a40*/  PRMT R54, RZ, 0x7610, R54 ;  /* 0x00007610ff367816 */ /* 0x000fe20000000036 */
[----:B------:R-:W-:Y:S01]  /*25a50*/  IMAD.X R18, R24, 0x1, R18, P2 ;  /* 0x0000000118127824 */ /* 0x000fe200010e0612 */
[----:B------:R-:W-:-:S02]  /*25a60*/  PRMT R46, RZ, 0x7610, R46 ;  /* 0x00007610ff2e7816 */ /* 0x000fc4000000002e */
[----:B------:R-:W-:Y:S02]  /*25a70*/  ISETP.GT.AND P2, PT, R12, 0x32, PT ;  /* 0x000000320c00780c */ /* 0x000fe40003f44270 */
[----:B------:R1:W3:Y:S04]  /*25a80*/  @P4 LDG.E.U8 R54, desc[UR22][R10.64] ;  /* 0x000000160a364981 */ /* 0x0002e8000c1e1100 */
[----:B------:R2:W-:Y:S04]  /*25a90*/  STL [R1+0xa8c], R18 ;  /* 0x000a8c1201007387 */ /* 0x0005e80000100800 */
[----:B0-----:R-:W3:Y:S01]  /*25aa0*/  LDL.LU R20, [R1+0xaa4] ;  /* 0x000aa40001147983 */ /* 0x001ee20000300800 */
[----:B-1----:R-:W-:-:S02]  /*25ab0*/  @P3 IMAD.MOV.U32 R10, RZ, RZ, R5 ;  /* 0x000000ffff0a3224 */ /* 0x002fc400078e0005 */
[----:B------:R-:W-:Y:S01]  /*25ac0*/  @P3 IMAD.MOV.U32 R11, RZ, RZ, R18 ;  /* 0x000000ffff0b3224 */ /* 0x000fe200078e0012 */
[----:B------:R-:W-:-:S04]  /*25ad0*/  ISETP.GT.AND P4, PT, R12, 0x33, PT ;  /* 0x000000330c00780c */ /* 0x000fc80003f84270 */
[----:B------:R0:W3:Y:S01]  /*25ae0*/  @P3 LDG.E.U8 R46, desc[UR22][R10.64] ;  /* 0x000000160a2e3981 */ /* 0x0000e2000c1e1100 */
[----:B------:R-:W-:Y:S02]  /*25af0*/  PRMT R38, RZ, 0x7610, R38 ;  /* 0x00007610ff267816 */ /* 0x000fe40000000026 */
[----:B--2---:R-:W-:-:S05]  /*25b00*/  IADD3 R22, P5, PT, R7, R22, RZ ;  /* 0x0000001607167210 */ /* 0x004fca0007fbe0ff */
[----:B------:R1:W-:Y:S04]  /*25b10*/  STL [R1+0xa98], R22 ;  /* 0x000a981601007387 */ /* 0x0003e80000100800 */
[----:B------:R-:W2:Y:S04]  /*25b20*/  LDL.LU R18, [R1+0xaac] ;  /* 0x000aac0001127983 */ /* 0x000ea80000300800 */
[----:B------:R-:W2:Y:S01]  /*25b30*/  LDL.LU R5, [R1+0xab0] ;  /* 0x000ab00001057983 */ /* 0x000ea20000300800 */
[----:B----4-:R-:W-:Y:S02]  /*25b40*/  IMAD.X R93, R24, 0x1, R93, P5 ;  /* 0x00000001185d7824 */ /* 0x010fe400028e065d */
[----:B0-----:R-:W-:-:S02]  /*25b50*/  @P2 IMAD.MOV.U32 R10, RZ, RZ, R22 ;  /* 0x000000ffff0a2224 */ /* 0x001fc400078e0016 */
[----:B------:R-:W-:-:S05]  /*25b60*/  @P2 IMAD.MOV.U32 R11, RZ, RZ, R93 ;  /* 0x000000ffff0b2224 */ /* 0x000fca00078e005d */
[----:B------:R0:W4:Y:S01]  /*25b70*/  @P2 LDG.E.U8 R38, desc[UR22][R10.64] ;  /* 0x000000160a262981 */ /* 0x000122000c1e1100 */
[----:B---3--:R-:W-:-:S05]  /*25b80*/  IADD3 R9, P3, PT, R7, R9, RZ ;  /* 0x0000000907097210 */ /* 0x008fca0007f7e0ff */
[----:B------:R-:W-:Y:S01]  /*25b90*/  IMAD.X R25, R24, 0x1, R25, P3 ;  /* 0x0000000118197824 */ /* 0x000fe200018e0619 */
[----:B------:R-:W-:Y:S04]  /*25ba0*/  STL [R1+0xaa0], R9 ;  /* 0x000aa00901007387 */ /* 0x000fe80000100800 */
[----:B------:R3:W-:Y:S01]  /*25bb0*/  STL [R1+0xa94], R93 ;  /* 0x000a945d01007387 */ /* 0x0007e20000100800 */
[----:B------:R-:W-:-:S03]  /*25bc0*/  IADD3 R4, P5, PT, R7, R4, RZ ;  /* 0x0000000407047210 */ /* 0x000fc60007fbe0ff */
[----:B-1----:R-:W4:Y:S01]  /*25bd0*/  LDL.LU R22, [R1+0xab8] ;  /* 0x000ab80001167983 */ /* 0x002f220000300800 */
[----:B0-----:R-:W-:-:S03]  /*25be0*/  @P4 IMAD.MOV.U32 R10, RZ, RZ, R9 ;  /* 0x000000ffff0a4224 */ /* 0x001fc600078e0009 */
[----:B------:R0:W-:Y:S01]  /*25bf0*/  STL [R1+0xa9c], R25 ;  /* 0x000a9c1901007387 */ /* 0x0001e20000100800 */
[----:B------:R-:W-:-:S03]  /*25c00*/  @P4 IMAD.MOV.U32 R11, RZ, RZ, R25 ;  /* 0x000000ffff0b4224 */ /* 0x000fc600078e0019 */
[----:B---3--:R-:W3:Y:S04]  /*25c10*/  LDL.LU R93, [R1+0xab4] ;  /* 0x000ab400015d7983 */ /* 0x008ee80000300800 */
[----:B------:R1:W-:Y:S04]  /*25c20*/  STL [R1+0xaa8], R4 ;  /* 0x000aa80401007387 */ /* 0x0003e80000100800 */
[----:B------:R-:W3:Y:S04]  /*25c30*/  LDL.LU R9, [R1+0xabc] ;  /* 0x000abc0001097983 */ /* 0x000ee80000300800 */
[----:B0-----:R-:W3:Y:S01]  /*25c40*/  LDL.LU R25, [R1+0xac0] ;  /* 0x000ac00001197983 */ /* 0x001ee20000300800 */
[----:B------:R-:W-:-:S02]  /*25c50*/  ISETP.GT.AND P3, PT, R12, 0x34, PT ;  /* 0x000000340c00780c */ /* 0x000fc40003f64270 */
[----:B------:R-:W-:Y:S02]  /*25c60*/  PRMT R30, RZ, 0x7610, R30 ;  /* 0x00007610ff1e7816 */ /* 0x000fe4000000001e */
[----:B------:R-:W-:Y:S01]  /*25c70*/  ISETP.GT.AND P2, PT, R12, 0x35, PT ;  /* 0x000000350c00780c */ /* 0x000fe20003f44270 */
[----:B------:R-:W-:-:S03]  /*25c80*/  IMAD.X R20, R24, 0x1, R20, P5 ;  /* 0x0000000118147824 */ /* 0x000fc600028e0614 */
[----:B------:R0:W3:Y:S01]  /*25c90*/  @P4 LDG.E.U8 R30, desc[UR22][R10.64] ;  /* 0x000000160a1e4981 */ /* 0x0000e2000c1e1100 */
[----:B------:R-:W-:Y:S02]  /*25ca0*/  PRMT R67, RZ, 0x7610, R67 ;  /* 0x00007610ff437816 */ /* 0x000fe40000000043 */
[----:B------:R-:W-:Y:S02]  /*25cb0*/  PRMT R81, RZ, 0x7610, R81 ;  /* 0x00007610ff517816 */ /* 0x000fe40000000051 */
[----:B0-----:R-:W-:Y:S02]  /*25cc0*/  @P3 IMAD.MOV.U32 R10, RZ, RZ, R4 ;  /* 0x000000ffff0a3224 */ /* 0x001fe400078e0004 */
[----:B------:R-:W-:-:S05]  /*25cd0*/  @P3 IMAD.MOV.U32 R11, RZ, RZ, R20 ;  /* 0x000000ffff0b3224 */ /* 0x000fca00078e0014 */
[----:B------:R0:W3:Y:S01]  /*25ce0*/  @P3 LDG.E.U8 R67, desc[UR22][R10.64] ;  /* 0x000000160a433981 */ /* 0x0000e2000c1e1100 */
[----:B------:R-:W-:Y:S02]  /*25cf0*/  ISETP.GT.AND P3, PT, R12, 0x37, PT ;  /* 0x000000370c00780c */ /* 0x000fe40003f64270 */
[----:B------:R-:W-:Y:S02]  /*25d00*/  PRMT R89, RZ, 0x7610, R89 ;  /* 0x00007610ff597816 */ /* 0x000fe40000000059 */
[----:B------:R-:W-:Y:S02]  /*25d10*/  PRMT R19, RZ, 0x7610, R19 ;  /* 0x00007610ff137816 */ /* 0x000fe40000000013 */
[----:B--2---:R-:W-:-:S05]  /*25d20*/  IADD3 R5, P4, PT, R7, R5, RZ ;  /* 0x0000000507057210 */ /* 0x004fca0007f9e0ff */
[----:B------:R-:W-:Y:S01]  /*25d30*/  IMAD.X R18, R24, 0x1, R18, P4 ;  /* 0x0000000118127824 */ /* 0x000fe200020e0612 */
[----:B------:R-:W-:Y:S01]  /*25d40*/  ISETP.GT.AND P4, PT, R12, 0x36, PT ;  /* 0x000000360c00780c */ /* 0x000fe20003f84270 */
[----:B0-----:R-:W-:Y:S01]  /*25d50*/  @P2 IMAD.MOV.U32 R10, RZ, RZ, R5 ;  /* 0x000000ffff0a2224 */ /* 0x001fe200078e0005 */
[----:B------:R-:W-:Y:S01]  /*25d60*/  STL [R1+0xab0], R5 ;  /* 0x000ab00501007387 */ /* 0x000fe20000100800 */
[----:B------:R-:W-:-:S03]  /*25d70*/  @P2 IMAD.MOV.U32 R11, RZ, RZ, R18 ;  /* 0x000000ffff0b2224 */ /* 0x000fc600078e0012 */
[----:B------:R-:W-:Y:S04]  /*25d80*/  STL [R1+0xaa4], R20 ;  /* 0x000aa41401007387 */ /* 0x000fe80000100800 */
[----:B-1----:R-:W2:Y:S04]  /*25d90*/  LDL.LU R4, [R1+0xac8] ;  /* 0x000ac80001047983 */ /* 0x002ea80000300800 */
[----:B------:R0:W-:Y:S04]  /*25da0*/  STL [R1+0xaac], R18 ;  /* 0x000aac1201007387 */ /* 0x0001e80000100800 */
[----:B------:R1:W2:Y:S01]  /*25db0*/  @P2 LDG.E.U8 R81, desc[UR22][R10.64] ;  /* 0x000000160a512981 */ /* 0x0002a2000c1e1100 */
[----:B----4-:R-:W-:-:S03]  /*25dc0*/  IADD3 R22, P5, PT, R7, R22, RZ ;  /* 0x0000001607167210 */ /* 0x010fc60007fbe0ff */
[----:B0-----:R-:W4:Y:S04]  /*25dd0*/  LDL.LU R18, [R1+0xac4] ;  /* 0x000ac40001127983 */ /* 0x001f280000300800 */
[----:B------:R-:W-:Y:S01]  /*25de0*/  STL [R1+0xab8], R22 ;  /* 0x000ab81601007387 */ /* 0x000fe20000100800 */
[----:B---3--:R-:W-:-:S03]  /*25df0*/  IMAD.X R93, R24, 0x1, R93, P5 ;  /* 0x00000001185d7824 */ /* 0x008fc600028e065d */
[----:B------:R-:W3:Y:S01]  /*25e00*/  LDL.LU R20, [R1+0xacc] ;  /* 0x000acc0001147983 */ /* 0x000ee20000300800 */
[----:B-1----:R-:W-:Y:S02]  /*25e10*/  @P4 IMAD.MOV.U32 R10, RZ, RZ, R22 ;  /* 0x000000ffff0a4224 */ /* 0x002fe400078e0016 */
[----:B------:R-:W-:Y:S01]  /*25e20*/  @P4 IMAD.MOV.U32 R11, RZ, RZ, R93 ;  /* 0x000000ffff0b4224 */ /* 0x000fe200078e005d */
[----:B------:R-:W3:Y:S04]  /*25e30*/  LDL.LU R5, [R1+0xad0] ;  /* 0x000ad00001057983 */ /* 0x000ee80000300800 */
[----:B------:R0:W3:Y:S01]  /*25e40*/  @P4 LDG.E.U8 R89, desc[UR22][R10.64] ;  /* 0x000000160a594981 */ /* 0x0000e2000c1e1100 */
[----:B------:R-:W-:-:S05]  /*25e50*/  IADD3 R25, P2, PT, R7, R25, RZ ;  /* 0x0000001907197210 */ /* 0x000fca0007f5e0ff */
[----:B------:R-:W-:Y:S01]  /*25e60*/  IMAD.X R9, R24, 0x1, R9, P2 ;  /* 0x0000000118097824 */ /* 0x000fe200010e0609 */
[----:B------:R-:W-:Y:S03]  /*25e70*/  STL [R1+0xac0], R25 ;  /* 0x000ac01901007387 */ /* 0x000fe60000100800 */
[----:B0-----:R-:W-:Y:S02]  /*25e80*/  IMAD.MOV.U32 R11, RZ, RZ, R9 ;  /* 0x000000ffff0b7224 */ /* 0x001fe400078e0009 */
[----:B------:R-:W-:Y:S01]  /*25e90*/  @P3 IMAD.MOV.U32 R10, RZ, RZ, R25 ;  /* 0x000000ffff0a3224 */ /* 0x000fe200078e0019 */
[----:B------:R0:W-:Y:S04]  /*25ea0*/  STL [R1+0xab4], R93 ;  /* 0x000ab45d01007387 */ /* 0x0001e80000100800 */
[----:B------:R1:W3:Y:S04]  /*25eb0*/  @P3 LDG.E.U8 R19, desc[UR22][R10.64] ;  /* 0x000000160a133981 */ /* 0x0002e8000c1e1100 */
[----:B0-----:R-:W3:Y:S04]  /*25ec0*/  LDL.LU R93, [R1+0xad8] ;  /* 0x000ad800015d7983 */ /* 0x001ee80000300800 */
[----:B------:R0:W-:Y:S04]  /*25ed0*/  STL [R1+0xabc], R9 ;  /* 0x000abc0901007387 */ /* 0x0001e80000100800 */
[----:B------:R-:W3:Y:S01]  /*25ee0*/  LDL.LU R22, [R1+0xae0] ;  /* 0x000ae00001167983 */ /* 0x000ee20000300800 */
[----:B------:R-:W-:-:S02]  /*25ef0*/  ISETP.GT.AND P2, PT, R12, 0x38, PT ;  /* 0x000000380c00780c */ /* 0x000fc40003f44270 */
[----:B------:R-:W-:Y:S02]  /*25f00*/  ISETP.GT.AND P4, PT, R12, 0x39, PT ;  /* 0x000000390c00780c */ /* 0x000fe40003f84270 */
[----:B------:R-:W-:Y:S01]  /*25f10*/  PRMT R53, RZ, 0x7610, R53 ;  /* 0x00007610ff357816 */ /* 0x000fe20000000035 */
[----:B0-----:R-:W3:Y:S01]  /*25f20*/  LDL.LU R9, [R1+0xe68] ;  /* 0x000e680001097983 */ /* 0x001ee20000300800 */
[----:B------:R-:W-:Y:S02]  /*25f30*/  PRMT R45, RZ, 0x7610, R45 ;  /* 0x00007610ff2d7816 */ /* 0x000fe4000000002d */
[----:B--2---:R-:W-:-:S05]  /*25f40*/  IADD3 R4, P5, PT, R7, R4, RZ ;  /* 0x0000000407047210 */ /* 0x004fca0007fbe0ff */
[----:B------:R-:W-:Y:S01]  /*25f50*/  STL [R1+0xac8], R4 ;  /* 0x000ac80401007387 */ /* 0x000fe20000100800 */
[----:B-1----:R-:W-:-:S03]  /*25f60*/  @P2 IMAD.MOV.U32 R10, RZ, RZ, R4 ;  /* 0x000000ffff0a2224 */ /* 0x002fc600078e0004 */
[----:B------:R-:W2:Y:S01]  /*25f70*/  LDL.LU R25, [R1+0xadc] ;  /* 0x000adc0001197983 */ /* 0x000ea20000300800 */
[----:B----4-:R-:W-:-:S04]  /*25f80*/  IMAD.X R18, R24, 0x1, R18, P5 ;  /* 0x0000000118127824 */ /* 0x010fc800028e0612 */
[----:B------:R-:W-:-:S05]  /*25f90*/  @P2 IMAD.MOV.U32 R11, RZ, RZ, R18 ;  /* 0x000000ffff0b2224 */ /* 0x000fca00078e0012 */
[----:B------:R0:W4:Y:S01]  /*25fa0*/  @P2 LDG.E.U8 R53, desc[UR22][R10.64] ;  /* 0x000000160a352981 */ /* 0x000122000c1e1100 */
[----:B---3--:R-:W-:-:S05]  /*25fb0*/  IADD3 R5, P3, PT, R7, R5, RZ ;  /* 0x0000000507057210 */ /* 0x008fca0007f7e0ff */
[----:B------:R-:W-:Y:S01]  /*25fc0*/  IMAD.X R20, R24, 0x1, R20, P3 ;  /* 0x0000000118147824 */ /* 0x000fe200018e0614 */
[----:B------:R-:W-:Y:S04]  /*25fd0*/  STL [R1+0xad0], R5 ;  /* 0x000ad00501007387 */ /* 0x000fe80000100800 */
[----:B------:R1:W-:Y:S01]  /*25fe0*/  STL [R1+0xac4], R18 ;  /* 0x000ac41201007387 */ /* 0x0003e20000100800 */
[----:B0-----:R-:W-:-:S03]  /*25ff0*/  @P4 IMAD.MOV.U32 R10, RZ, RZ, R5 ;  /* 0x000000ffff0a4224 */ /* 0x001fc600078e0005 */
[----:B------:R-:W-:Y:S01]  /*26000*/  STL [R1+0xacc], R20 ;  /* 0x000acc1401007387 */ /* 0x000fe20000100800 */
[----:B------:R-:W-:-:S03]  /*26010*/  @P4 IMAD.MOV.U32 R11, RZ, RZ, R20 ;  /* 0x000000ffff0b4224 */ /* 0x000fc600078e0014 */
[----:B-1----:R-:W3:Y:S04]  /*26020*/  LDL.LU R18, [R1+0xae8] ;  /* 0x000ae80001127983 */ /* 0x002ee80000300800 */
[----:B------:R0:W-:Y:S01]  /*26030*/  STL [R1+0xe4], R19 ;  /* 0x0000e41301007387 */ /* 0x0001e20000100800 */
[----:B------:R-:W-:-:S03]  /*26040*/  IADD3 R93, P6, PT, R7, R93, RZ ;  /* 0x0000005d075d7210 */ /* 0x000fc60007fde0ff */
[----:B------:R1:W3:Y:S04]  /*26050*/  @P4 LDG.E.U8 R45, desc[UR22][R10.64] ;  /* 0x000000160a2d4981 */ /* 0x0002e8000c1e1100 */
[----:B0-----:R-:W3:Y:S01]  /*26060*/  LDL.LU R19, [R1+0xaf8] ;  /* 0x000af80001137983 */ /* 0x001ee20000300800 */
[----:B------:R-:W-:-:S03]  /*26070*/  IADD3 R22, P2, PT, R7, R22, RZ ;  /* 0x0000001607167210 */ /* 0x000fc60007f5e0ff */
[----:B------:R-:W3:Y:S04]  /*26080*/  LDL.LU R4, [R1+0x190] ;  /* 0x0001900001047983 */ /* 0x000ee80000300800 */
[----:B------:R-:W3:Y:S04]  /*26090*/  LDL.LU R5, [R1+0xaf0] ;  /* 0x000af00001057983 */ /* 0x000ee80000300800 */
[----:B------:R0:W-:Y:S04]  /*260a0*/  STL [R1+0xad8], R93 ;  /* 0x000ad85d01007387 */ /* 0x0001e80000100800 */
[----:B------:R-:W3:Y:S04]  /*260b0*/  LDL.LU R20, [R1+0x18c] ;  /* 0x00018c0001147983 */ /* 0x000ee80000300800 */
[----:B------:R-:W-:Y:S04]  /*260c0*/  STL [R1+0xae0], R22 ;  /* 0x000ae01601007387 */ /* 0x000fe80000100800 */
[----:B------:R-:W3:Y:S01]  /*260d0*/  LDL.LU R11, [R1+0xad4] ;  /* 0x000ad400010b7983 */ /* 0x000ee20000300800 */
[----:B------:R-:W-:-:S02]  /*260e0*/  ISETP.GT.AND P3, PT, R12, 0x3a, PT ;  /* 0x0000003a0c00780c */ /* 0x000fc40003f64270 */
[----:B------:R-:W-:Y:S02]  /*260f0*/  ISETP.GT.AND P5, PT, R12, 0x3b, PT ;  /* 0x0000003b0c00780c */ /* 0x000fe40003fa4270 */
[----:B------:R-:W-:Y:S02]  /*26100*/  PRMT R37, RZ, 0x7610, R37 ;  /* 0x00007610ff257816 */ /* 0x000fe40000000025 */
[----:B------:R-:W-:-:S07]  /*26110*/  PRMT R33, RZ, 0x7610, R33 ;  /* 0x00007610ff217816 */ /* 0x000fce0000000021 */
[----:B-1----:R-:W-:Y:S02]  /*26120*/  @P3 IMAD.MOV.U32 R10, RZ, RZ, R93 ;  /* 0x000000ffff0a3224 */ /* 0x002fe400078e005d */
[C---:B--2---:R-:W-:Y:S02]  /*26130*/  IMAD.X R25, R24.reuse, 0x1, R25, P2 ;  /* 0x0000000118197824 */ /* 0x044fe400010e0619 */
[----:B---3--:R-:W-:-:S05]  /*26140*/  IMAD.X R11, R24, 0x1, R11, P6 ;  /* 0x00000001180b7824 */ /* 0x008fca00030e060b */
[----:B------:R1:W-:Y:S04]  /*26150*/  STL [R1+0xad4], R11 ;  /* 0x000ad40b01007387 */ /* 0x0003e80000100800 */
[----:B------:R2:W3:Y:S04]  /*26160*/  @P3 LDG.E.U8 R37, desc[UR22][R10.64] ;  /* 0x000000160a253981 */ /* 0x0004e8000c1e1100 */
[----:B0-----:R-:W3:Y:S01]  /*26170*/  LDL.LU R93, [R1+0xe64] ;  /* 0x000e6400015d7983 */ /* 0x001ee20000300800 */
[----:B--2---:R-:W-:Y:S02]  /*26180*/  @P5 IMAD.MOV.U32 R10, RZ, RZ, R22 ;  /* 0x000000ffff0a5224 */ /* 0x004fe400078e0016 */
[----:B-1----:R-:W-:Y:S01]  /*26190*/  @P5 IMAD.MOV.U32 R11, RZ, RZ, R25 ;  /* 0x000000ffff0b5224 */ /* 0x002fe200078e0019 */
[----:B------:R0:W-:Y:S04]  /*261a0*/  STL [R1+0xadc], R25 ;  /* 0x000adc1901007387 */ /* 0x0001e80000100800 */
[----:B------:R-:W2:Y:S04]  /*261b0*/  LDL.LU R22, [R1+0xaec] ;  /* 0x000aec0001167983 */ /* 0x000ea80000300800 */
[----:B------:R1:W2:Y:S04]  /*261c0*/  @P5 LDG.E.U8 R33, desc[UR22][R10.64] ;  /* 0x000000160a215981 */ /* 0x0002a8000c1e1100 */
[----:B0-----:R-:W2:Y:S04]  /*261d0*/  LDL.LU R25, [R1+0xaf4] ;  /* 0x000af40001197983 */ /* 0x001ea80000300800 */
[----:B------:R-:W2:Y:S01]  /*261e0*/  LDL.LU R11, [R1+0xae4] ;  /* 0x000ae400010b7983 */ /* 0x000ea20000300800 */
[----:B------:R-:W-:-:S02]  /*261f0*/  ISETP.GT.AND P4, PT, R12, 0x3c, PT ;  /* 0x0000003c0c00780c */ /* 0x000fc40003f84270 */
[C---:B------:R-:W-:Y:S02]  /*26200*/  IADD3 R18, P2, PT, R7.reuse, R18, RZ ;  /* 0x0000001207127210 */ /* 0x040fe40007f5e0ff */
[C---:B------:R-:W-:Y:S02]  /*26210*/  IADD3 R4, P3, PT, R7.reuse, R4, RZ ;  /* 0x0000000407047210 */ /* 0x040fe40007f7e0ff */
[C---:B------:R-:W-:Y:S02]  /*26220*/  IADD3 R19, P5, PT, R7.reuse, R19, RZ ;  /* 0x0000001307137210 */ /* 0x040fe40007fbe0ff */
[----:B------:R-:W-:Y:S01]  /*26230*/  PRMT R65, RZ, 0x7610, R65 ;  /* 0x00007610ff417816 */ /* 0x000fe20000000041 */
[----:B------:R-:W-:Y:S04]  /*26240*/  STL [R1+0xae8], R18 ;  /* 0x000ae81201007387 */ /* 0x000fe80000100800 */
[----:B-1----:R-:W-:Y:S01]  /*26250*/  @P4 IMAD.MOV.U32 R10, RZ, RZ, R18 ;  /* 0x000000ffff0a4224 */ /* 0x002fe200078e0012 */
[----:B------:R-:W-:Y:S04]  /*26260*/  STL [R1+0x190], R4 ;  /* 0x0001900401007387 */ /* 0x000fe80000100800 */
[----:B------:R-:W-:Y:S01]  /*26270*/  STL [R1+0xaf8], R19 ;  /* 0x000af81301007387 */ /* 0x000fe20000100800 */
[----:B------:R-:W-:Y:S01]  /*26280*/  IADD3 R5, P6, PT, R7, R5, RZ ;  /* 0x0000000507057210 */ /* 0x000fe20007fde0ff */
[----:B------:R-:W-:Y:S01]  /*26290*/  IMAD.X R20, R24, 0x1, R20, P3 ;  /* 0x0000000118147824 */ /* 0x000fe200018e0614 */
[----:B------:R-:W-:-:S02]  /*262a0*/  ISETP.GT.AND P3, PT, R12, 0x3e, PT ;  /* 0x0000003e0c00780c */ /* 0x000fc40003f64270 */
[----:B------:R-:W-:Y:S02]  /*262b0*/  PRMT R73, RZ, 0x7610, R73 ;  /* 0x00007610ff497816 */ /* 0x000fe40000000049 */
[----:B------:R-:W-:Y:S02]  /*262c0*/  PRMT R85, RZ, 0x7610, R85 ;  /* 0x00007610ff557816 */ /* 0x000fe40000000055 */
[----:B------:R-:W-:Y:S01]  /*262d0*/  PRMT R17, RZ, 0x7610, R17 ;  /* 0x00007610ff117816 */ /* 0x000fe20000000011 */
[----:B--2---:R-:W-:-:S05]  /*262e0*/  IMAD.X R11, R24, 0x1, R11, P2 ;  /* 0x00000001180b7824 */ /* 0x004fca00010e060b */
[----:B------:R0:W-:Y:S04]  /*262f0*/  STL [R1+0xae4], R11 ;  /* 0x000ae40b01007387 */ /* 0x0001e80000100800 */
[----:B------:R0:W2:Y:S02]  /*26300*/  @P4 LDG.E.U8 R65, desc[UR22][R10.64] ;  /* 0x000000160a414981 */ /* 0x0000a4000c1e1100 */
[----:B0-----:R-:W0:Y:S01]  /*26310*/  S2R R11, SR_TID.X ;  /* 0x00000000000b7919 */ /* 0x001e220000002100 */
[----:B------:R-:W-:Y:S01]  /*26320*/  ISETP.GT.AND P2, PT, R12, 0x3d, PT ;  /* 0x0000003d0c00780c */ /* 0x000fe20003f44270 */
[----:B------:R-:W-:Y:S01]  /*26330*/  IMAD.X R22, R24, 0x1, R22, P6 ;  /* 0x0000000118167824 */ /* 0x000fe200030e0616 */
[----:B------:R-:W-:Y:S01]  /*26340*/  ISETP.GT.AND P6, PT, R12, 0x3f, PT ;  /* 0x0000003f0c00780c */ /* 0x000fe20003fc4270 */
[----:B------:R-:W-:Y:S01]  /*26350*/  STL [R1+0x18c], R20 ;  /* 0x00018c1401007387 */ /* 0x000fe20000100800 */
[----:B------:R-:W-:-:S03]  /*26360*/  IMAD.X R25, R24, 0x1, R25, P5 ;  /* 0x0000000118197824 */ /* 0x000fc600028e0619 */
[----:B------:R-:W-:Y:S04]  /*26370*/  STL [R1+0xaf0], R5 ;  /* 0x000af00501007387 */ /* 0x000fe80000100800 */
[----:B------:R-:W2:Y:S02]  /*26380*/  LDL.LU R18, [R1+0x198] ;  /* 0x0001980001127983 */ /* 0x000ea40000300800 */
[----:B------:R-:W-:Y:S02]  /*26390*/  @P2 IMAD.MOV.U32 R10, RZ, RZ, R5 ;  /* 0x000000ffff0a2224 */ /* 0x000fe400078e0005 */
[----:B------:R-:W-:Y:S04]  /*263a0*/  STL [R1+0xaf4], R25 ;  /* 0x000af41901007387 */ /* 0x000fe80000100800 */
[----:B------:R1:W-:Y:S01]  /*263b0*/  STL [R1+0xaec], R22 ;  /* 0x000aec1601007387 */ /* 0x0003e20000100800 */
[----:B0-----:R-:W-:-:S04]  /*263c0*/  LOP3.LUT R11, R11, 0x3f, RZ, 0xc0, !PT ;  /* 0x0000003f0b0b7812 */ /* 0x001fc800078ec0ff */
[----:B------:R-:W-:Y:S01]  /*263d0*/  ISETP.GE.AND P4, PT, R11, R12, PT ;  /* 0x0000000c0b00720c */ /* 0x000fe20003f86270 */
[----:B------:R-:W-:Y:S02]  /*263e0*/  @P2 IMAD.MOV.U32 R11, RZ, RZ, R22 ;  /* 0x000000ffff0b2224 */ /* 0x000fe400078e0016 */
[----:B-1----:R-:W4:Y:S04]  /*263f0*/  LDL.LU R22, [R1+0x194] ;  /* 0x0001940001167983 */ /* 0x002f280000300800 */
[----:B------:R0:W4:Y:S04]  /*26400*/  @P2 LDG.E.U8 R73, desc[UR22][R10.64] ;  /* 0x000000160a492981 */ /* 0x000128000c1e1100 */
[----:B------:R-:W4:Y:S01]  /*26410*/  LDL.LU R5, [R1+0x1b8] ;  /* 0x0001b80001057983 */ /* 0x000f220000300800 */
[----:B0-----:R-:W-:-:S02]  /*26420*/  @P3 IMAD.MOV.U32 R10, RZ, RZ, R19 ;  /* 0x000000ffff0a3224 */ /* 0x001fc400078e0013 */
[----:B------:R-:W-:Y:S01]  /*26430*/  @P3 IMAD.MOV.U32 R11, RZ, RZ, R25 ;  /* 0x000000ffff0b3224 */ /* 0x000fe200078e0019 */
[----:B------:R-:W-:Y:S04]  /*26440*/  STL [R1+0xcd8], R7 ;  /* 0x000cd80701007387 */ /* 0x000fe80000100800 */
[----:B------:R-:W-:Y:S04]  /*26450*/  STL [R1+0xd20], R7 ;  /* 0x000d200701007387 */ /* 0x000fe80000100800 */
[----:B------:R0:W4:Y:S04]  /*26460*/  @P3 LDG.E.U8 R85, desc[UR22][R10.64] ;  /* 0x000000160a553981 */ /* 0x000128000c1e1100 */
[----:B------:R-:W4:Y:S01]  /*26470*/  LDL.LU R19, [R1+0x1d8] ;  /* 0x0001d80001137983 */ /* 0x000f220000300800 */
[----:B0-----:R-:W-:-:S03]  /*26480*/  @P6 IMAD.MOV.U32 R10, RZ, RZ, R4 ;  /* 0x000000ffff0a6224 */ /* 0x001fc600078e0004 */
[----:B------:R-:W4:Y:S01]  /*26490*/  LDL.LU R4, [R1+0x1b4] ;  /* 0x0001b40001047983 */ /* 0x000f220000300800 */
[----:B------:R-:W-:-:S05]  /*264a0*/  @P6 IMAD.MOV.U32 R11, RZ, RZ, R20 ;  /* 0x000000ffff0b6224 */ /* 0x000fca00078e0014 */
[----:B------:R0:W4:Y:S01]  /*264b0*/  @P6 LDG.E.U8 R17, desc[UR22][R10.64] ;  /* 0x000000160a116981 */ /* 0x000122000c1e1100 */
[----:B------:R-:W-:Y:S02]  /*264c0*/  ISETP.GT.AND P5, PT, R12, RZ, PT ;  /* 0x000000ff0c00720c */ /* 0x000fe40003fa4270 */
[----:B------:R-:W-:Y:S02]  /*264d0*/  IADD3 R2, P2, PT, R7, R2, RZ ;  /* 0x0000000207027210 */ /* 0x000fe40007f5e0ff */
[----:B------:R-:W-:-:S03]  /*264e0*/  PRMT R60, RZ, 0x7610, R60 ;  /* 0x00007610ff3c7816 */ /* 0x000fc6000000003c */
[----:B------:R-:W-:-:S06]  /*264f0*/  IMAD.X R3, R24, 0x1, R3, P2 ;  /* 0x0000000118037824 */ /* 0x000fcc00010e0603 */
[----:B------:R-:W4:Y:S01]  /*26500*/  @P5 LDG.E.U8 R60, desc[UR22][R2.64] ;  /* 0x00000016023c5981 */ /* 0x000f22000c1e1100 */
[----:B---3--:R-:W-:Y:S02]  /*26510*/  PRMT R93, RZ, 0x7610, R93 ;  /* 0x00007610ff5d7816 */ /* 0x008fe4000000005d */
[----:B------:R-:W-:Y:S01]  /*26520*/  PRMT R6, RZ, 0x7610, R6 ;  /* 0x00007610ff067816 */ /* 0x000fe20000000006 */
[----:B------:R-:W-:Y:S01]  /*26530*/  BAR.SYNC.DEFER_BLOCKING 0x0 ;  /* 0x0000000000007b1d */ /* 0x000fe20000010000 */
[----:B--2---:R-:W-:-:S05]  /*26540*/  IADD3 R18, P3, PT, R8, R18, RZ ;  /* 0x0000001208127210 */ /* 0x004fca0007f7e0ff */
[----:B0-----:R-:W-:Y:S01]  /*26550*/  @!P4 IMAD.MOV.U32 R10, RZ, RZ, R18 ;  /* 0x000000ffff0ac224 */ /* 0x001fe200078e0012 */
[----:B------:R-:W-:Y:S04]  /*26560*/  STL [R1+0x198], R18 ;  /* 0x0001981201007387 */ /* 0x000fe80000100800 */
[----:B------:R-:W2:Y:S04]  /*26570*/  LDL.LU R24, [R1+0x1d4] ;  /* 0x0001d40001187983 */ /* 0x000ea80000300800 */
[----:B------:R-:W3:Y:S01]  /*26580*/  LDL.LU R20, [R1+0x1f4] ;  /* 0x0001f40001147983 */ /* 0x000ee20000300800 */
[----:B----4-:R-:W-:-:S04]  /*26590*/  IMAD.X R22, R9, 0x1, R22, P3 ;  /* 0x0000000109167824 */ /* 0x010fc800018e0616 */
[----:B------:R-:W-:Y:S01]  /*265a0*/  @!P4 IMAD.MOV.U32 R11, RZ, RZ, R22 ;  /* 0x000000ffff0bc224 */ /* 0x000fe200078e0016 */
[----:B------:R-:W-:-:S04]  /*265b0*/  IADD3 R5, P2, PT, R8, R5, RZ ;  /* 0x0000000508057210 */ /* 0x000fc80007f5e0ff */
[----:B------:R0:W4:Y:S02]  /*265c0*/  @!P4 LDG.E.U8 R93, desc[UR22][R10.64] ;  /* 0x000000160a5dc981 */ /* 0x000124000c1e1100 */
[----:B0-----:R-:W-:Y:S02]  /*265d0*/  IMAD.MOV.U32 R11, RZ, RZ, R5 ;  /* 0x000000ffff0b7224 */ /* 0x001fe400078e0005 */
[----:B------:R-:W-:-:S04]  /*265e0*/  IMAD.X R4, R9, 0x1, R4, P2 ;  /* 0x0000000109047824 */ /* 0x000fc800010e0604 */
[----:B------:R-:W-:-:S05]  /*265f0*/  IMAD.MOV.U32 R10, RZ, RZ, R4 ;  /* 0x000000ffff0a7224 */ /* 0x000fca00078e0004 */
[-C--:B------:R-:W-:Y:S01]  /*26600*/  @!P4 LOP3.LUT R11, R11, R10.reuse, RZ, 0x3c, !PT ;  /* 0x0000000a0b0bc212 */ /* 0x080fe200078e3cff */
[----:B------:R0:W-:Y:S03]  /*26610*/  STL [R1+0xb0], R17 ;  /* 0x0000b01101007387 */ /* 0x0001e60000100800 */
[----:B------:R-:W-:-:S04]  /*26620*/  @!P4 LOP3.LUT R10, R11, R10, RZ, 0x3c, !PT ;  /* 0x0000000a0b0ac212 */ /* 0x000fc800078e3cff */
[----:B------:R-:W-:Y:S01]  /*26630*/  @!P4 LOP3.LUT R11, R11, R10, RZ, 0x3c, !PT ;  /* 0x0000000a0b0bc212 */ /* 0x000fe200078e3cff */
[----:B0-----:R-:W3:Y:S04]  /*26640*/  LDL.LU R17, [R1+0x1f8] ;  /* 0x0001f80001117983 */ /* 0x001ee80000300800 */
[----:B------:R0:W4:Y:S01]  /*26650*/  @!P4 LDG.E.U8 R6, desc[UR22][R10.64] ;  /* 0x000000160a06c981 */ /* 0x000122000c1e1100 */
[----:B------:R-:W-:-:S03]  /*26660*/  IADD3 R19, P3, PT, R8, R19, RZ ;  /* 0x0000001308137210 */ /* 0x000fc60007f7e0ff */
[----:B------:R-:W-:Y:S04]  /*26670*/  STL [R1+0x1b8], R5 ;  /* 0x0001b80501007387 */ /* 0x000fe80000100800 */
[----:B------:R1:W-:Y:S01]  /*26680*/  STL [R1+0x194], R22 ;  /* 0x0001941601007387 */ /* 0x0003e20000100800 */
[----:B0-----:R-:W-:-:S03]  /*26690*/  IMAD.MOV.U32 R11, RZ, RZ, R19 ;  /* 0x000000ffff0b7224 */ /* 0x001fc600078e0013 */
[----:B------:R-:W-:Y:S04]  /*266a0*/  STL [R1+0xce0], R2 ;  /* 0x000ce00201007387 */ /* 0x000fe80000100800 */
[----:B------:R-:W-:Y:S04]  /*266b0*/  STL [R1+0xd24], R2 ;  /* 0x000d240201007387 */ /* 0x000fe80000100800 */
[----:B------:R-:W-:Y:S04]  /*266c0*/  STL [R1+0xcdc], R3 ;  /* 0x000cdc0301007387 */ /* 0x000fe80000100800 */
[----:B------:R-:W-:Y:S04]  /*266d0*/  STL [R1+0xd28], R3 ;  /* 0x000d280301007387 */ /* 0x000fe80000100800 */
[----:B------:R-:W4:Y:S04]  /*266e0*/  LDL.LU R25, [R1+0x218] ;  /* 0x0002180001197983 */ /* 0x000f280000300800 */
[----:B------:R-:W-:Y:S04]  /*266f0*/  STL [R1+0x1d8], R19 ;  /* 0x0001d81301007387 */ /* 0x000fe80000100800 */
[----:B------:R0:W-:Y:S04]  /*26700*/  STL [R1+0x1b4], R4 ;  /* 0x0001b40401007387 */ /* 0x0001e80000100800 */
[----:B-1----:R-:W4:Y:S04]  /*26710*/  LDL.LU R22, [R1+0x238] ;  /* 0x0002380001167983 */ /* 0x002f280000300800 */
[----:B------:R-:W4:Y:S01]  /*26720*/  LDL.LU R18, [R1+0x278] ;  /* 0x0002780001127983 */ /* 0x000f220000300800 */
[----:B------:R-:W-:-:S03]  /*26730*/  PRMT R21, RZ, 0x7610, R21 ;  /* 0x00007610ff157816 */ /* 0x000fc60000000015 */
[----:B0-----:R-:W4:Y:S04]  /*26740*/  LDL.LU R4, [R1+0xe60] ;  /* 0x000e600001047983 */ /* 0x001f280000300800 */
[----:B------:R-:W4:Y:S01]  /*26750*/  LDL.LU R5, [R1+0xe5c] ;  /* 0x000e5c0001057983 */ /* 0x000f220000300800 */
[----:B--2---:R-:W-:-:S04]  /*26760*/  IMAD.X R24, R9, 0x1, R24, P3 ;  /* 0x0000000109187824 */ /* 0x004fc800018e0618 */
[----:B------:R-:W-:-:S05]  /*26770*/  IMAD.MOV.U32 R10, RZ, RZ, R24 ;  /* 0x000000ffff0a7224 */ /* 0x000fca00078e0018 */
[----:B------:R-:W-:-:S04]  /*26780*/  @!P4 LOP3.LUT R11, R11, R10, RZ, 0x3c, !PT ;  /* 0x0000000a0b0bc212 */ /* 0x000fc800078e3cff */
[----:B------:R-:W-:-:S04]  /*26790*/  @!P4 LOP3.LUT R10, R11, R10, RZ, 0x3c, !PT ;  /* 0x0000000a0b0ac212 */ /* 0x000fc800078e3cff */
[----:B------:R-:W-:-:S05]  /*267a0*/  @!P4 LOP3.LUT R11, R11, R10, RZ, 0x3c, !PT ;  /* 0x0000000a0b0bc212 */ /* 0x000fca00078e3cff */
[----:B------:R0:W2:Y:S01]  /*267b0*/  @!P4 LDG.E.U8 R21, desc[UR22][R10.64] ;  /* 0x000000160a15c981 */ /* 0x0000a2000c1e1100 */
[----:B---3--:R-:W-:-:S05]  /*267c0*/  IADD3 R17, P2, PT, R8, R17, RZ ;  /* 0x0000001108117210 */ /* 0x008fca0007f5e0ff */
[----:B------:R-:W-:Y:S04]  /*267d0*/  STL [R1+0x1f8], R17 ;  /* 0x0001f81101007387 */ /* 0x000fe80000100800 */
[----:B----4-:R1:W-:Y:S04]  /*267e0*/  STL [R1+0xac], R6 ;  /* 0x0000ac0601007387 */ /* 0x0103e80000100800 */
[----:B-1----:R-:W3:Y:S01]  /*267f0*/  LDL.LU R6, [R1+0xe58] ;  /* 0x000e580001067983 */ /* 0x002ee20000300800 */
[----:B------:R-:W-:Y:S02]  /*26800*/  IMAD.X R20, R9, 0x1, R20, P2 ;  /* 0x0000000109147824 */ /* 0x000fe400010e0614 */
[----:B0-----:R-:W-:Y:S01]  /*26810*/  @!P4 IMAD.MOV.U32 R10, RZ, RZ, R17 ;  /* 0x000000ffff0ac224 */ /* 0x001fe200078e0011 */
[----:B------:R0:W-:Y:S01]  /*26820*/  STL [R1+0x1d4], R24 ;  /* 0x0001d41801007387 */ /* 0x0001e20000100800 */
[----:B------:R-:W-:-:S03]  /*26830*/  @!P4 IMAD.MOV.U32 R11, RZ, RZ, R20 ;  /* 0x000000ffff0bc224 */ /* 0x000fc600078e0014 */
[----:B0-----:R-:W4:Y:S04]  /*26840*/  LDL.LU R24, [R1+0xe54] ;  /* 0x000e540001187983 */ /* 0x001f280000300800 */
[----:B------:R-:W4:Y:S04]  /*26850*/  LDL.LU R19, [R1+0x234] ;  /* 0x0002340001137983 */ /* 0x000f280000300800 */
[----:B------:R-:W-:Y:S04]  /*26860*/  STL [R1+0x1f4], R20 ;  /* 0x0001f41401007387 */ /* 0x000fe80000100800 */
[----:B--2---:R0:W-:Y:S04]  /*26870*/  STL [R1+0xb8], R21 ;  /* 0x0000b81501007387 */ /* 0x0041e80000100800 */
[----:B0-----:R-:W2:Y:S01]  /*26880*/  LDL.LU R21, [R1+0x274] ;  /* 0x0002740001157983 */ /* 0x001ea20000300800 */
[----:B---3--:R-:W-:-:S06]  /*26890*/  PRMT R6, RZ, 0x7610, R6 ;  /* 0x00007610ff067816 */ /* 0x008fcc0000000006 */
[----:B------:R0:W3:Y:S04]  /*268a0*/  @!P4 LDG.E.U8 R6, desc[UR22][R10.64] ;  /* 0x000000160a06c981 */ /* 0x0000e8000c1e1100 */
[----:B------:R-:W2:Y:S01]  /*268b0*/  LDL.LU R11, [R1+0x214] ;  /* 0x00021400010b7983 */ /* 0x000ea20000300800 */
[C---:B------:R-:W-:Y:S02]  /*268c0*/  IADD3 R25, P2, PT, R8.reuse, R25, RZ ;  /* 0x0000001908197210 */ /* 0x040fe40007f5e0ff */
[----:B------:R-:W-:Y:S02]  /*268d0*/  IADD3 R22, P3, PT, R8, R22, RZ ;  /* 0x0000001608167210 */ /* 0x000fe40007f7e0ff */
[----:B----4-:R-:W-:Y:S01]  /*268e0*/  PRMT R24, RZ, 0x7610, R24 ;  /* 0x00007610ff187816 */ /* 0x010fe20000000018 */
[----:B0-----:R-:W-:-:S02]  /*268f0*/  @!P4 IMAD.MOV.U32 R10, RZ, RZ, R25 ;  /* 0x000000ffff0ac224 */ /* 0x001fc400078e0019 */
[C---:B------:R-:W-:Y:S01]  /*26900*/  IMAD.X R19, R9.reuse, 0x1, R19, P3 ;  /* 0x0000000109137824 */ /* 0x040fe200018e0613 */
[----:B------:R-:W-:Y:S01]  /*26910*/  PRMT R5, RZ, 0x7610, R5 ;  /* 0x00007610ff057816 */ /* 0x000fe20000000005 */
[----:B---3--:R0:W-:Y:S04]  /*26920*/  STL [R1+0xc0], R6 ;  /* 0x0000c00601007387 */ /* 0x0081e80000100800 */
[----:B0-----:R-:W3:Y:S01]  /*26930*/  LDL.LU R6, [R1+0x298] ;  /* 0x0002980001067983 */ /* 0x001ee20000300800 */
[----:B--2---:R-:W-:-:S03]  /*26940*/  IMAD.X R11, R9, 0x1, R11, P2 ;  /* 0x00000001090b7824 */ /* 0x004fc600010e060b */
[----:B------:R-:W-:Y:S04]  /*26950*/  STL [R1+0x218], R25 ;  /* 0x0002181901007387 */ /* 0x000fe80000100800 */
[----:B------:R-:W2:Y:S04]  /*26960*/  LDL.LU R17, [R1+0x2b8] ;  /* 0x0002b80001117983 */ /* 0x000ea80000300800 */
[----:B------:R-:W4:Y:S04]  /*26970*/  LDL.LU R20, [R1+0x2d8] ;  /* 0x0002d80001147983 */ /* 0x000f280000300800 */
[----:B------:R-:W-:Y:S04]  /*26980*/  STL [R1+0x238], R22 ;  /* 0x0002381601007387 */ /* 0x000fe80000100800 */
[----:B------:R0:W-:Y:S04]  /*26990*/  STL [R1+0x214], R11 ;  /* 0x0002140b01007387 */ /* 0x0001e80000100800 */
[----:B------:R1:W2:Y:S02]  /*269a0*/  @!P4 LDG.E.U8 R24, desc[UR22][R10.64] ;  /* 0x000000160a18c981 */ /* 0x0002a4000c1e1100 */
[----:B-1----:R-:W-:-:S02]  /*269b0*/  IMAD.MOV.U32 R10, RZ, RZ, R19 ;  /* 0x000000ffff0a7224 */ /* 0x002fc400078e0013 */
[----:B0-----:R-:W-:-:S05]  /*269c0*/  IMAD.MOV.U32 R11, RZ, RZ, R22 ;  /* 0x000000ffff0b7224 */ /* 0x001fca00078e0016 */
[----:B------:R-:W-:-:S04]  /*269d0*/  @!P4 LOP3.LUT R11, R11, R10, RZ, 0x3c, !PT ;  /* 0x0000000a0b0bc212 */ /* 0x000fc800078e3cff */
[----:B------:R-:W-:-:S04]  /*269e0*/  @!P4 LOP3.LUT R10, R11, R10, RZ, 0x3c, !PT ;  /* 0x0000000a0b0ac212 */ /* 0x000fc800078e3cff */
[----:B------:R-:W-:-:S05]  /*269f0*/  @!P4 LOP3.LUT R11, R11, R10, RZ, 0x3c, !PT ;  /* 0x0000000a0b0bc212 */ /* 0x000fca00078e3cff */
[----:B------:R0:W2:Y:S01]  /*26a00*/  @!P4 LDG.E.U8 R5, desc[UR22][R10.64] ;  /* 0x000000160a05c981 */ /* 0x0000a2000c1e1100 */
[----:B------:R-:W-:Y:S02]  /*26a10*/  IADD3 R18, P2, PT, R8, R18, RZ ;  /* 0x0000001208127210 */ /* 0x000fe40007f5e0ff */
[----:B------:R-:W-:-:S03]  /*26a20*/  PRMT R4, RZ, 0x7610, R4 ;  /* 0x00007610ff047816 */ /* 0x000fc60000000004 */
[----:B------:R-:W-:Y:S01]  /*26a30*/  IMAD.X R21, R9, 0x1, R21, P2 ;  /* 0x0000000109157824 */ /* 0x000fe200010e0615 */
[----:B------:R-:W-:Y:S04]  /*26a40*/  STL [R1+0x278], R18 ;  /* 0x0002781201007387 */ /* 0x000fe80000100800 */
[----:B------:R-:W3:Y:S01]  /*26a50*/  LDL.LU R25, [R1+0x2b4] ;  /* 0x0002b40001197983 */ /* 0x000ee20000300800 */
[----:B0-----:R-:W-:Y:S02]  /*26a60*/  IMAD.MOV.U32 R11, RZ, RZ, R21 ;  /* 0x000000ffff0b7224 */ /* 0x001fe400078e0015 */
[----:B------:R-:W-:Y:S01]  /*26a70*/  @!P4 IMAD.MOV.U32 R10, RZ, RZ, R18 ;  /* 0x000000ffff0ac224 */ /* 0x000fe200078e0012 */
[----:B------:R0:W-:Y:S04]  /*26a80*/  STL [R1+0x234], R19 ;  /* 0x0002341301007387 */ /* 0x0001e80000100800 */
[----:B------:R1:W3:Y:S04]  /*26a90*/  @!P4 LDG.E.U8 R4, desc[UR22][R10.64] ;  /* 0x000000160a04c981 */ /* 0x0002e8000c1e1100 */
[----:B0-----:R-:W3:Y:S04]  /*26aa0*/  LDL.LU R19, [R1+0xe50] ;  /* 0x000e500001137983 */ /* 0x001ee80000300800 */
[----:B------:R-:W3:Y:S04]  /*26ab0*/  LDL.LU R22, [R1+0xe4c] ;  /* 0x000e4c0001167983 */ /* 0x000ee80000300800 */
[----:B--2---:R0:W-:Y:S04]  /*26ac0*/  STL [R1+0xd4], R5 ;  /* 0x0000d40501007387 */ /* 0x0041e80000100800 */
[----:B0-----:R-:W2:Y:S04]  /*26ad0*/  LDL.LU R5, [R1+0xe48] ;  /* 0x000e480001057983 */ /* 0x001ea80000300800 */
[----:B------:R0:W-:Y:S04]  /*26ae0*/  STL [R1+0x274], R21 ;  /* 0x0002741501007387 */ /* 0x0001e80000100800 */
[----:B0-----:R-:W4:Y:S04]  /*26af0*/  LDL.LU R21, [R1+0x2d4] ;  /* 0x0002d40001157983 */ /* 0x001f280000300800 */
[----:B------:R-:W4:Y:S01]  /*26b00*/  LDL.LU R11, [R1+0x294] ;  /* 0x00029400010b7983 */ /* 0x000f220000300800 */
[----:B---3--:R-:W-:-:S05]  /*26b10*/  IADD3 R6, P2, PT, R8, R6, RZ ;  /* 0x0000000608067210 */ /* 0x008fca0007f5e0ff */
[----:B-1----:R-:W-:Y:S01]  /*26b20*/  @!P4 IMAD.MOV.U32 R10, RZ, RZ, R6 ;  /* 0x000000ffff0ac224 */ /* 0x002fe200078e0006 */
[----:B--2---:R-:W-:Y:S01]  /*26b30*/  PRMT R5, RZ, 0x7610, R5 ;  /* 0x00007610ff057816 */ /* 0x004fe20000000005 */
[----:B----4-:R-:W-:-:S05]  /*26b40*/  IMAD.X R11, R9, 0x1, R11, P2 ;  /* 0x00000001090b7824 */ /* 0x010fca00010e060b */
[----:B------:R-:W2:Y:S01]  /*26b50*/  @!P4 LDG.E.U8 R5, desc[UR22][R10.64] ;  /* 0x000000160a05c981 */ /* 0x000ea2000c1e1100 */
[C---:B------:R-:W-:Y:S02]  /*26b60*/  IADD3 R17, P3, PT, R8.reuse, R17, RZ ;  /* 0x0000001108117210 */ /* 0x040fe40007f7e0ff */
[----:B------:R-:W-:Y:S01]  /*26b70*/  IADD3 R20, P2, PT, R8, R20, RZ ;  /* 0x0000001408147210 */ /* 0x000fe20007f5e0ff */
[----:B------:R0:W-:Y:S02]  /*26b80*/  STL [R1+0xd8], R4 ;  /* 0x0000d80401007387 */ /* 0x0001e40000100800 */
[----:B------:R-:W-:Y:S02]  /*26b90*/  IMAD.X R25, R9, 0x1, R25, P3 ;  /* 0x0000000109197824 */ /* 0x000fe400018e0619 */
[----:B0-----:R-:W3:Y:S04]  /*26ba0*/  LDL.LU R4, [R1+0x2f8] ;  /* 0x0002f80001047983 */ /* 0x001ee80000300800 */
[----:B------:R0:W-:Y:S04]  /*26bb0*/  STL [R1+0x298], R6 ;  /* 0x0002980601007387 */ /* 0x0001e80000100800 */
[----:B------:R-:W4:Y:S04]  /*26bc0*/  LDL.LU R18, [R1+0x318] ;  /* 0x0003180001127983 */ /* 0x000f280000300800 */
[----:B------:R-:W-:Y:S04]  /*26bd0*/  STL [R1+0x2b8], R17 ;  /* 0x0002b81101007387 */ /* 0x000fe80000100800 */
[----:B------:R-:W-:Y:S04]  /*26be0*/  STL [R1+0x294], R11 ;  /* 0x0002940b01007387 */ /* 0x000fe80000100800 */
[----:B------:R-:W-:Y:S04]  /*26bf0*/  STL [R1+0x2d8], R20 ;  /* 0x0002d81401007387 */ /* 0x000fe80000100800 */
[----:B0-----:R-:W4:Y:S04]  /*26c00*/  LDL.LU R6, [R1+0x338] ;  /* 0x0003380001067983 */ /* 0x001f280000300800 */
[----:B------:R-:W-:Y:S04]  /*26c10*/  STL [R1+0x2b4], R25 ;  /* 0x0002b41901007387 */ /* 0x000fe80000100800 */
[----:B--2---:R0:W-:Y:S04]  /*26c20*/  STL [R1+0xd0], R5 ;  /* 0x0000d00501007387 */ /* 0x0041e80000100800 */
[----:B0-----:R-:W2:Y:S01]  /*26c30*/  LDL.LU R5, [R1+0xe44] ;  /* 0x000e440001057983 */ /* 0x001ea20000300800 */
[----:B------:R-:W-:Y:S01]  /*26c40*/  PRMT R22, RZ, 0x7610, R22 ;  /* 0x00007610ff167816 */ /* 0x000fe20000000016 */
[----:B------:R-:W-:-:S02]  /*26c50*/  IMAD.MOV.U32 R11, RZ, RZ, R25 ;  /* 0x000000ffff0b7224 */ /* 0x000fc400078e0019 */
[----:B------:R-:W-:Y:S01]  /*26c60*/  @!P4 IMAD.MOV.U32 R10, RZ, RZ, R17 ;  /* 0x000000ffff0ac224 */ /* 0x000fe200078e0011 */
[----:B------:R-:W4:Y:S01]  /*26c70*/  LDL.LU R25, [R1+0xe40] ;  /* 0x000e400001197983 */ /* 0x000f220000300800 */
[----:B------:R-:W-:Y:S01]  /*26c80*/  IMAD.X R21, R9, 0x1, R21, P2 ;  /* 0x0000000109157824 */ /* 0x000fe200010e0615 */
[----:B---3--:R-:W-:Y:S02]  /*26c90*/  IADD3 R4, P2, PT, R8, R4, RZ ;  /* 0x0000000408047210 */ /* 0x008fe40007f5e0ff */
[----:B------:R0:W3:Y:S04]  /*26ca0*/  @!P4 LDG.E.U8 R22, desc[UR22][R10.64] ;  /* 0x000000160a16c981 */ /* 0x0000e8000c1e1100 */
[----:B------:R-:W3:Y:S01]  /*26cb0*/  LDL.LU R17, [R1+0x314] ;  /* 0x0003140001117983 */ /* 0x000ee20000300800 */
[----:B0-----:R-:W-:-:S02]  /*26cc0*/  @!P4 IMAD.MOV.U32 R10, RZ, RZ, R20 ;  /* 0x000000ffff0ac224 */ /* 0x001fc400078e0014 */
[----:B------:R-:W-:Y:S01]  /*26cd0*/  @!P4 IMAD.MOV.U32 R11, RZ, RZ, R21 ;  /* 0x000000ffff0bc224 */ /* 0x000fe200078e0015 */
[----:B------:R0:W-:Y:S04]  /*26ce0*/  STL [R1+0x2d4], R21 ;  /* 0x0002d41501007387 */ /* 0x0001e80000100800 */
[----:B0-----:R-:W3:Y:S04]  /*26cf0*/  LDL.LU R21, [R1+0x334] ;  /* 0x0003340001157983 */ /* 0x001ee80000300800 */
[----:B------:R-:W-:Y:S01]  /*26d00*/  STL [R1+0x2f8], R4 ;  /* 0x0002f80401007387 */ /* 0x000fe20000100800 */
[----:B--2---:R-:W-:-:S06]  /*26d10*/  PRMT R5, RZ, 0x7610, R5 ;  /* 0x00007610ff057816 */ /* 0x004fcc0000000005 */
[----:B------:R0:W2:Y:S04]  /*26d20*/  @!P4 LDG.E.U8 R5, desc[UR22][R10.64] ;  /* 0x000000160a05c981 */ /* 0x0000a8000c1e1100 */
[----:B------:R-:W2:Y:S01]  /*26d30*/  LDL.LU R10, [R1+0x2f4] ;  /* 0x0002f400010a7983 */ /* 0x000ea20000300800 */
[----:B0-----:R-:W-:Y:S01]  /*26d40*/  IMAD.MOV.U32 R11, RZ, RZ, R4 ;  /* 0x000000ffff0b7224 */ /* 0x001fe200078e0004 */
[----:B----4-:R-:W-:Y:S02]  /*26d50*/  IADD3 R18, P3, PT, R8, R18, RZ ;  /* 0x0000001208127210 */ /* 0x010fe40007f7e0ff */
[----:B------:R-:W4:Y:S04]  /*26d60*/  LDL.LU R20, [R1+0x358] ;  /* 0x0003580001147983 */ /* 0x000f280000300800 */
[----:B---3--:R0:W-:Y:S01]  /*26d70*/  STL [R1+0xcc], R22 ;  /* 0x0000cc1601007387 */ /* 0x0081e20000100800 */
[----:B------:R-:W-:-:S03]  /*26d80*/  PRMT R25, RZ, 0x7610, R25 ;  /* 0x00007610ff197816 */ /* 0x000fc60000000019 */
[----:B0-----:R-:W3:Y:S04]  /*26d90*/  LDL.LU R22, [R1+0x374] ;  /* 0x0003740001167983 */ /* 0x001ee80000300800 */
[----:B--2---:R0:W-:Y:S01]  /*26da0*/  STL [R1+0xbc], R5 ;  /* 0x0000bc0501007387 */ /* 0x0041e20000100800 */
[----:B------:R-:W-:-:S03]  /*26db0*/  IMAD.X R10, R9, 0x1, R10, P2 ;  /* 0x00000001090a7824 */ /* 0x000fc600010e060a */
[----:B0-----:R-:W2:Y:S02]  /*26dc0*/  LDL.LU R5, [R1+0x378] ;  /* 0x0003780001057983 */ /* 0x001ea40000300800 */
[-C--:B------:R-:W-:Y:S02]  /*26dd0*/  @!P4 LOP3.LUT R11, R11, R10.reuse, RZ, 0x3c, !PT ;  /* 0x0000000a0b0bc212 */ /* 0x080fe400078e3cff */
[----:B------:R-:W2:Y:S04]  /*26de0*/  LDL.LU R4, [R1+0x398] ;  /* 0x0003980001047983 */ /* 0x000ea80000300800 */
[----:B------:R-:W-:Y:S04]  /*26df0*/  STL [R1+0x318], R18 ;  /* 0x0003181201007387 */ /* 0x000fe80000100800 */
[----:B------:R0:W-:Y:S02]  /*26e00*/  STL [R1+0x2f4], R10 ;  /* 0x0002f40a01007387 */ /* 0x0001e40000100800 */
[----:B0-----:R-:W-:-:S04]  /*26e10*/  @!P4 LOP3.LUT R10, R11, R10, RZ, 0x3c, !PT ;  /* 0x0000000a0b0ac212 */ /* 0x001fc800078e3cff */
[----:B------:R-:W-:-:S05]  /*26e20*/  @!P4 LOP3.LUT R11, R11, R10, RZ, 0x3c, !PT ;  /* 0x0000000a0b0bc212 */ /* 0x000fca00078e3cff */
[----:B------:R0:W2:Y:S01]  /*26e30*/  @!P4 LDG.E.U8 R25, desc[UR22][R10.64] ;  /* 0x000000160a19c981 */ /* 0x0000a2000c1e1100 */
[----:B------:R-:W-:-:S05]  /*26e40*/  IADD3 R6, P2, PT, R8, R6, RZ ;  /* 0x0000000608067210 */ /* 0x000fca0007f5e0ff */
[----:B------:R-:W-:Y:S01]  /*26e50*/  STL [R1+0x338], R6 ;  /* 0x0003380601007387 */ /* 0x000fe20000100800 */
[C---:B------:R-:W-:Y:S01]  /*26e60*/  IMAD.X R17, R9.reuse, 0x1, R17, P3 ;  /* 0x0000000109117824 */ /* 0x040fe200018e0611 */
[----:B------:R-:W-:Y:S01]  /*26e70*/  PRMT R19, RZ, 0x7610, R19 ;  /* 0x00007610ff137816 */ /* 0x000fe20000000013 */
[----:B0-----:R-:W-:Y:S02]  /*26e80*/  @!P4 IMAD.MOV.U32 R10, RZ, RZ, R18 ;  /* 0x000000ffff0ac224 */ /* 0x001fe400078e0012 */
[----:B------:R-:W-:Y:S02]  /*26e90*/  @!P4 IMAD.MOV.U32 R11, RZ, RZ, R17 ;  /* 0x000000ffff0bc224 */ /* 0x000fe400078e0011 */
[----:B------:R-:W-:-:S03]  /*26ea0*/  IMAD.X R21, R9, 0x1, R21, P2 ;  /* 0x0000000109157824 */ /* 0x000fc600010e0615 */
[----:B------:R0:W3:Y:S04]  /*26eb0*/  @!P4 LDG.E.U8 R19, desc[UR22][R10.64] ;  /* 0x000000160a13c981 */ /* 0x0000e8000c1e1100 */
[----:B--2---:R1:W-:Y:S04]  /*26ec0*/  STL [R1+0xa8], R25 ;  /* 0x0000a81901007387 */ /* 0x0043e80000100800 */
[----:B-1----:R-:W2:Y:S01]  /*26ed0*/  LDL.LU R25, [R1+0xe3c] ;  /* 0x000e3c0001197983 */ /* 0x002ea20000300800 */
[----:B0-----:R-:W-:Y:S02]  /*26ee0*/  IMAD.MOV.U32 R10, RZ, RZ, R21 ;  /* 0x000000ffff0a7224 */ /* 0x001fe400078e0015 */
[----:B------:R-:W-:-:S05]  /*26ef0*/  IMAD.MOV.U32 R11, RZ, RZ, R6 ;  /* 0x000000ffff0b7224 */ /* 0x000fca00078e0006 */
[----:B------:R-:W-:-:S04]  /*26f00*/  @!P4 LOP3.LUT R11, R11, R10, RZ, 0x3c, !PT ;  /* 0x0000000a0b0bc212 */ /* 0x000fc800078e3cff */
[----:B------:R-:W-:-:S04]  /*26f10*/  @!P4 LOP3.LUT R10, R11, R10, RZ, 0x3c, !PT ;  /* 0x0000000a0b0ac212 */ /* 0x000fc800078e3cff */
[----:B------:R-:W-:Y:S02]  /*26f20*/  @!P4 LOP3.LUT R11, R11, R10, RZ, 0x3c, !PT ;  /* 0x0000000a0b0bc212 */ /* 0x000fe400078e3cff */
[----:B--2---:R-:W-:-:S06]  /*26f30*/  PRMT R25, RZ, 0x7610, R25 ;  /* 0x00007610ff197816 */ /* 0x004fcc0000000019 */
[----:B------:R0:W2:Y:S04]  /*26f40*/  @!P4 LDG.E.U8 R25, desc[UR22][R10.64] ;  /* 0x000000160a19c981 */ /* 0x0000a8000c1e1100 */
[----:B------:R1:W-:Y:S01]  /*26f50*/  STL [R1+0x314], R17 ;  /* 0x0003141101007387 */ /* 0x0003e20000100800 */
[----:B----4-:R-:W-:-:S03]  /*26f60*/  IADD3 R20, P3, PT, R8, R20, RZ ;  /* 0x0000001408147210 */ /* 0x010fc60007f7e0ff */
[----:B-1----:R-:W4:Y:S04]  /*26f70*/  LDL.LU R17, [R1+0xe38] ;  /* 0x000e380001117983 */ /* 0x002f280000300800 */
[----:B------:R-:W4:Y:S04]  /*26f80*/  LDL.LU R18, [R1+0xe34] ;  /* 0x000e340001127983 */ /* 0x000f280000300800 */
[----:B---3--:R1:W-:Y:S01]  /*26f90*/  STL [R1+0xa4], R19 ;  /* 0x0000a41301007387 */ /* 0x0083e20000100800 */
[----:B0-----:R-:W-:-:S03]  /*26fa0*/  IMAD.MOV.U32 R11, RZ, RZ, R20 ;  /* 0x000000ffff0b7224 */ /* 0x001fc600078e0014 */
[----:B-1----:R-:W3:Y:S04]  /*26fb0*/  LDL.LU R19, [R1+0xe30] ;  /* 0x000e300001137983 */ /* 0x002ee80000300800 */
[----:B------:R0:W-:Y:S04]  /*26fc0*/  STL [R1+0x334], R21 ;  /* 0x0003341501007387 */ /* 0x0001e80000100800 */
[----:B0-----:R-:W3:Y:S04]  /*26fd0*/  LDL.LU R21, [R1+0xe2c] ;  /* 0x000e2c0001157983 */ /* 0x001ee80000300800 */
[----:B------:R-:W4:Y:S04]  /*26fe0*/  LDL.LU R6, [R1+0x3b8] ;  /* 0x0003b80001067983 */ /* 0x000f280000300800 */
[----:B--2---:R0:W-:Y:S04]  /*26ff0*/  STL [R1+0xa0], R25 ;  /* 0x0000a01901007387 */ /* 0x0041e80000100800 */
[----:B0-----:R-:W2:Y:S04]  /*27000*/  LDL.LU R25, [R1+0xe28] ;  /* 0x000e280001197983 */ /* 0x001ea80000300800 */
[----:B------:R0:W-:Y:S04]  /*27010*/  STL [R1+0x358], R20 ;  /* 0x0003581401007387 */ /* 0x0001e80000100800 */
[----:B0-----:R-:W4:Y:S04]  /*27020*/  LDL.LU R20, [R1+0xe24] ;  /* 0x000e240001147983 */ /* 0x001f280000300800 */
[----:B------:R-:W4:Y:S01]  /*27030*/  LDL.LU R10, [R1+0x354] ;  /* 0x00035400010a7983 */ /* 0x000f220000300800 */
[----:B------:R-:W-:-:S05]  /*27040*/  IADD3 R5, P2, PT, R8, R5, RZ ;  /* 0x0000000508057210 */ /* 0x000fca0007f5e0ff */
[----:B------:R-:W-:Y:S01]  /*27050*/  STL [R1+0x378], R5 ;  /* 0x0003780501007387 */ /* 0x000fe20000100800 */
[C---:B------:R-:W-:Y:S01]  /*27060*/  IMAD.X R22, R9.reuse, 0x1, R22, P2 ;  /* 0x0000000109167824 */ /* 0x040fe200010e0616 */
[----:B---3--:R-:W-:Y:S02]  /*27070*/  PRMT R21, RZ, 0x7610, R21 ;  /* 0x00007610ff157816 */ /* 0x008fe40000000015 */
[----:B--2---:R-:W-:Y:S01]  /*27080*/  PRMT R25, RZ, 0x7610, R25 ;  /* 0x00007610ff197816 */ /* 0x004fe20000000019 */
[----:B----4-:R-:W-:-:S05]  /*27090*/  IMAD.X R10, R9, 0x1, R10, P3 ;  /* 0x00000001090a7824 */ /* 0x010fca00018e060a */
[-C--:B------:R-:W-:Y:S01]  /*270a0*/  @!P4 LOP3.LUT R11, R11, R10.reuse, RZ, 0x3c, !PT ;  /* 0x0000000a0b0bc212 */ /* 0x080fe200078e3cff */
[----:B------:R0:W-:Y:S03]  /*270b0*/  STL [R1+0x354], R10 ;  /* 0x0003540a01007387 */ /* 0x0001e60000100800 */
[----:B0-----:R-:W-:-:S04]  /*270c0*/  @!P4 LOP3.LUT R10, R11, R10, RZ, 0x3c, !PT ;  /* 0x0000000a0b0ac212 */ /* 0x001fc800078e3cff */
[----:B------:R-:W-:-:S05]  /*270d0*/  @!P4 LOP3.LUT R11, R11, R10, RZ, 0x3c, !PT ;  /* 0x0000000a0b0bc212 */ /* 0x000fca00078e3cff */
[----:B------:R0:W2:Y:S02]  /*270e0*/  @!P4 LDG.E.U8 R21, desc[UR22][R10.64] ;  /* 0x000000160a15c981 */ /* 0x0000a4000c1e1100 */
[----:B0-----:R-:W-:Y:S02]  /*270f0*/  @!P4 IMAD.MOV.U32 R10, RZ, RZ, R5 ;  /* 0x000000ffff0ac224 */ /* 0x001fe400078e0005 */
[----:B------:R-:W-:-:S05]  /*27100*/  @!P4 IMAD.MOV.U32 R11, RZ, RZ, R22 ;  /* 0x000000ffff0bc224 */ /* 0x000fca00078e0016 */
[----:B------:R-:W3:Y:S01]  /*27110*/  @!P4 LDG.E.U8 R25, desc[UR22][R10.64] ;  /* 0x000000160a19c981 */ /* 0x000ee2000c1e1100 */
[----:B------:R-:W-:-:S03]  /*27120*/  IADD3 R4, P2, PT, R8, R4, RZ ;  /* 0x0000000408047210 */ /* 0x000fc60007f5e0ff */
[----:B------:R-:W-:Y:S04]  /*27130*/  STL [R1+0x374], R22 ;  /* 0x0003741601007387 */ /* 0x000fe80000100800 */
[----:B--2---:R0:W-:Y:S04]  /*27140*/  STL [R1+0x9c], R21 ;  /* 0x00009c1501007387 */ /* 0x0041e80000100800 */
[----:B0-----:R-:W2:Y:S04]  /*27150*/  LDL.LU R21, [R1+0xe20] ;  /* 0x000e200001157983 */ /* 0x001ea80000300800 */
[----:B------:R-:W4:Y:S04]  /*27160*/  LDL.LU R22, [R1+0xe1c] ;  /* 0x000e1c0001167983 */ /* 0x000f280000300800 */
[----:B------:R-:W2:Y:S04]  /*27170*/  LDL.LU R5, [R1+0xe18] ;  /* 0x000e180001057983 */ /* 0x000ea80000300800 */
[----:B------:R-:W-:Y:S04]  /*27180*/  STL [R1+0x398], R4 ;  /* 0x0003980401007387 */ /* 0x000fe80000100800 */
[----:B---3--:R0:W-:Y:S04]  /*27190*/  STL [R1+0x98], R25 ;  /* 0x0000981901007387 */ /* 0x0081e80000100800 */
[----:B0-----:R-:W3:Y:S04]  /*271a0*/  LDL.LU R25, [R1+0xe14] ;  /* 0x000e140001197983 */ /* 0x001ee80000300800 */
[----:B------:R-:W2:Y:S01]  /*271b0*/  LDL.LU R11, [R1+0x394] ;  /* 0x00039400010b7983 */ /* 0x000ea20000300800 */
[----:B------:R-:W-:Y:S01]  /*271c0*/  @!P4 IMAD.MOV.U32 R10, RZ, RZ, R4 ;  /* 0x000000ffff0ac224 */ /* 0x000fe200078e0004 */
[----:B---3--:R-:W-:Y:S01]  /*271d0*/  PRMT R25, RZ, 0x7610, R25 ;  /* 0x00007610ff197816 */ /* 0x008fe20000000019 */
[----:B--2---:R-:W-:-:S05]  /*271e0*/  IMAD.X R11, R9, 0x1, R11, P2 ;  /* 0x00000001090b7824 */ /* 0x004fca00010e060b */
[----:B------:R-:W2:Y:S04]  /*271f0*/  @!P4 LDG.E.U8 R25, desc[UR22][R10.64] ;  /* 0x000000160a19c981 */ /* 0x000ea8000c1e1100 */
[----:B------:R-:W-:Y:S04]  /*27200*/  STL [R1+0x394], R11 ;  /* 0x0003940b01007387 */ /* 0x000fe80000100800 */
[----:B------:R-:W3:Y:S04]  /*27210*/  LDL.LU R4, [R1+0xe10] ;  /* 0x000e100001047983 */ /* 0x000ee80000300800 */
[----:B--2---:R0:W-:Y:S04]  /*27220*/  STL [R1+0x94], R25 ;  /* 0x0000941901007387 */ /* 0x0041e80000100800 */
[----:B0-----:R-:W2:Y:S04]  /*27230*/  LDL.LU R25, [R1+0xe0c] ;  /* 0x000e0c0001197983 */ /* 0x001ea80000300800 */
[----:B------:R-:W2:Y:S01]  /*27240*/  LDL.LU R11, [R1+0x3b4] ;  /* 0x0003b400010b7983 */ /* 0x000ea20000300800 */
[----:B------:R-:W-:-:S02]  /*27250*/  IADD3 R6, P2, PT, R8, R6, RZ ;  /* 0x0000000608067210 */ /* 0x000fc40007f5e0ff */
[----:B------:R-:W-:-:S03]  /*27260*/  PRMT R5, RZ, 0x7610, R5 ;  /* 0x00007610ff057816 */ /* 0x000fc60000000005 */
[----:B------:R-:W-:Y:S02]  /*27270*/  @!P4 IMAD.MOV.U32 R10, RZ, RZ, R6 ;  /* 0x000000ffff0ac224 */ /* 0x000fe400078e0006 */
[----:B--2---:R-:W-:-:S05]  /*27280*/  IMAD.X R11, R9, 0x1, R11, P2 ;  /* 0x00000001090b7824 */ /* 0x004fca00010e060b */
[----:B------:R-:W2:Y:S04]  /*27290*/  @!P4 LDG.E.U8 R5, desc[UR22][R10.64] ;  /* 0x000000160a05c981 */ /* 0x000ea8000c1e1100 */
[----:B------:R0:W-:Y:S04]  /*272a0*/  STL [R1+0x3b8], R6 ;  /* 0x0003b80601007387 */ /* 0x0001e80000100800 */
[----:B------:R-:W-:Y:S04]  /*272b0*/  STL [R1+0x3b4], R11 ;  /* 0x0003b40b01007387 */ /* 0x000fe80000100800 */
[----:B0-----:R-:W3:Y:S04]  /*272c0*/  LDL.LU R6, [R1+0xe08] ;  /* 0x000e080001067983 */ /* 0x001ee80000300800 */
[----:B--2---:R0:W-:Y:S04]  /*272d0*/  STL [R1+0x90], R5 ;  /* 0x0000900501007387 */ /* 0x0041e80000100800 */
[----:B0-----:R-:W2:Y:S04]  /*272e0*/  LDL.LU R5, [R1+0xe04] ;  /* 0x000e040001057983 */ /* 0x001ea80000300800 */
[----:B------:R-:W2:Y:S04]  /*272f0*/  LDL.LU R10, [R1+0x3d4] ;  /* 0x0003d400010a7983 */ /* 0x000ea80000300800 */
[----:B------:R-:W2:Y:S01]  /*27300*/  LDL.LU R11, [R1+0x3d8] ;  /* 0x0003d800010b7983 */ /* 0x000ea20000300800 */
[----:B---3--:R-:W-:-:S02]  /*27310*/  PRMT R4, RZ, 0x7610, R4 ;  /* 0x00007610ff047816 */ /* 0x008fc40000000004 */
[----:B--2---:R-:W-:-:S05]  /*27320*/  IADD3 R11, P2, PT, R8, R11, RZ ;  /* 0x0000000b080b7210 */ /* 0x004fca0007f5e0ff */
[----:B------:R-:W-:Y:S01]  /*27330*/  IMAD.X R10, R9, 0x1, R10, P2 ;  /* 0x00000001090a7824 */ /* 0x000fe200010e060a */
[----:B------:R0:W-:Y:S04]  /*27340*/  STL [R1+0x3d8], R11 ;  /* 0x0003d80b01007387 */ /* 0x0001e80000100800 */
[----:B------:R1:W-:Y:S01]  /*27350*/  STL [R1+0x3d4], R10 ;  /* 0x0003d40a01007387 */ /* 0x0003e20000100800 */
[----:B0-----:R-:W-:-:S04]  /*27360*/  @!P4 LOP3.LUT R11, R11, R10, RZ, 0x3c, !PT ;  /* 0x0000000a0b0bc212 */ /* 0x001fc800078e3cff */
[----:B-1----:R-:W-:-:S04]  /*27370*/  @!P4 LOP3.LUT R10, R11, R10, RZ, 0x3c, !PT ;  /* 0x0000000a0b0ac212 */ /* 0x002fc800078e3cff */
[----:B------:R-:W-:-:S05]  /*27380*/  @!P4 LOP3.LUT R11, R11, R10, RZ, 0x3c, !PT ;  /* 0x0000000a0b0bc212 */ /* 0x000fca00078e3cff */
[----:B------:R-:W2:Y:S04]  /*27390*/  @!P4 LDG.E.U8 R4, desc[UR22][R10.64] ;  /* 0x000000160a04c981 */ /* 0x000ea8000c1e1100 */
[----:B--2---:R0:W-:Y:S04]  /*273a0*/  STL [R1+0x8c], R4 ;  /* 0x00008c0401007387 */ /* 0x0041e80000100800 */
[----:B0-----:R-:W2:Y:S04]  /*273b0*/  LDL.LU R4, [R1+0xe00] ;  /* 0x000e000001047983 */ /* 0x001ea80000300800 */
[----:B------:R-:W3:Y:S04]  /*273c0*/  LDL.LU R10, [R1+0x3f4] ;  /* 0x0003f400010a7983 */ /* 0x000ee80000300800 */
[----:B------:R-:W2:Y:S01]  /*273d0*/  LDL.LU R11, [R1+0x3f8] ;  /* 0x0003f800010b7983 */ /* 0x000ea20000300800 */
[----:B----4-:R-:W-:-:S02]  /*273e0*/  PRMT R22, RZ, 0x7610, R22 ;  /* 0x00007610ff167816 */ /* 0x010fc40000000016 */
[----:B--2---:R-:W-:-:S05]  /*273f0*/  IADD3 R11, P2, PT, R8, R11, RZ ;  /* 0x0000000b080b7210 */ /* 0x004fca0007f5e0ff */
[----:B---3--:R-:W-:Y:S01]  /*27400*/  IMAD.X R10, R9, 0x1, R10, P2 ;  /* 0x00000001090a7824 */ /* 0x008fe200010e060a */
        /* <DEDUP_REMOVED lines=9> */
[----:B------:R-:W4:Y:S01]  /*274a0*/  LDL.LU R11, [R1+0x418] ;  /* 0x00041800010b7983 */ /* 0x000f220000300800 */
[----:B------:R-:W-:-:S02]  /*274b0*/  PRMT R21, RZ, 0x7610, R21 ;  /* 0x00007610ff157816 */ /* 0x000fc40000000015 */
[----:B----4-:R-:W-:-:S05]  /*274c0*/  IADD3 R11, P2, PT, R8, R11, RZ ;  /* 0x0000000b080b7210 */ /* 0x010fca0007f5e0ff */
[----:B---3--:R-:W-:Y:S01]  /*274d0*/  IMAD.X R10, R9, 0x1, R10, P2 ;  /* 0x00000001090a7824 */ /* 0x008fe200010e060a */
[----:B------:R0:W-:Y:S04]  /*274e0*/  STL [R1+0x418], R11 ;  /* 0x0004180b01007387 */ /* 0x0001e80000100800 */
[----:B------:R1:W-:Y:S01]  /*274f0*/  STL [R1+0x414], R10 ;  /* 0x0004140a01007387 */ /* 0x0003e20000100800 */
[----:B0-----:R-:W-:-:S04]  /*27500*/  @!P4 LOP3.LUT R11, R11, R10, RZ, 0x3c, !PT ;  /* 0x0000000a0b0bc212 */ /* 0x001fc800078e3cff */
[----:B-1----:R-:W-:-:S04]  /*27510*/  @!P4 LOP3.LUT R10, R11, R10, RZ, 0x3c, !PT ;  /* 0x0000000a0b0ac212 */ /* 0x002fc800078e3cff */
[----:B------:R-:W-:-:S05]  /*27520*/  @!P4 LOP3.LUT R11, R11, R10, RZ, 0x3c, !PT ;  /* 0x0000000a0b0bc212 */ /* 0x000fca00078e3cff */
[----:B------:R-:W3:Y:S04]  /*27530*/  @!P4 LDG.E.U8 R21, desc[UR22][R10.64] ;  /* 0x000000160a15c981 */ /* 0x000ee8000c1e1100 */
[----:B---3--:R0:W-:Y:S04]  /*27540*/  STL [R1+0x84], R21 ;  /* 0x0000841501007387 */ /* 0x0081e80000100800 */
[----:B0-----:R-:W3:Y:S04]  /*27550*/  LDL.LU R21, [R1+0xdf8] ;  /* 0x000df80001157983 */ /* 0x001ee80000300800 */
[----:B------:R-:W4:Y:S04]  /*27560*/  LDL.LU R10, [R1+0x434] ;  /* 0x00043400010a7983 */ /* 0x000f280000300800 */
[----:B------:R-:W2:Y:S01]  /*27570*/  LDL.LU R11, [R1+0x438] ;  /* 0x00043800010b7983 */ /* 0x000ea20000300800 */
[----:B------:R-:W-:-:S02]  /*27580*/  PRMT R20, RZ, 0x7610, R20 ;  /* 0x00007610ff147816 */ /* 0x000fc40000000014 */
[----:B--2---:R-:W-:-:S05]  /*27590*/  IADD3 R11, P2, PT, R8, R11, RZ ;  /* 0x0000000b080b7210 */ /* 0x004fca0007f5e0ff */
[----:B----4-:R-:W-:Y:S01]  /*275a0*/  IMAD.X R10, R9, 0x1, R10, P2 ;  /* 0x00000001090a7824 */ /* 0x010fe200010e060a */
        /* <DEDUP_REMOVED lines=305> */
[----:B------:R-:W4:Y:S04]  /*288c0*/  LDL.LU R10, [R1+0x72c] ;  /* 0x00072c00010a7983 */ /* 0x000f280000300800 */
[----:B------:R-:W3:Y:S01]  /*288d0*/  LDL.LU R11, [R1+0x730] ;  /* 0x00073000010b7983 */ /* 0x000ee20000300800 */
[----:B------:R-:W-:-:S03]  /*288e0*/  PRMT R62, RZ, 0x7610, R62 ;  /* 0x00007610ff3e7816 */ /* 0x000fc6000000003e */
[----:B--2---:R0:W-:Y:S04]  /*288f0*/  STL [R1+0x24], R25 ;  /* 0x0000241901007387 */ /* 0x0041e80000100800 */
[----:B0-----:R-:W2:Y:S01]  /*28900*/  LDL.LU R25, [R1+0x790] ;  /* 0x0007900001197983 */ /* 0x001ea20000300800 */
[----:B---3--:R-:W-:-:S05]  /*28910*/  IADD3 R11, P2, PT, R8, R11, RZ ;  /* 0x0000000b080b7210 */ /* 0x008fca0007f5e0ff */
[----:B----4-:R-:W-:Y:S01]  /*28920*/  IMAD.X R10, R9, 0x1, R10, P2 ;  /* 0x00000001090a7824 */ /* 0x010fe200010e060a */
        /* <DEDUP_REMOVED lines=19> */
[----:B--2---:R-:W-:Y:S04]  /*28a60*/  STL [R1+0x1c], R6 ;  /* 0x00001c0601007387 */ /* 0x004fe80000100800 */
[----:B------:R-:W2:Y:S04]  /*28a70*/  LDL.LU R10, [R1+0x76c] ;  /* 0x00076c00010a7983 */ /* 0x000ea80000300800 */
[----:B------:R-:W4:Y:S01]  /*28a80*/  LDL.LU R11, [R1+0x770] ;  /* 0x00077000010b7983 */ /* 0x000f220000300800 */
[----:B------:R-:W-:-:S02]  /*28a90*/  PRMT R5, RZ, 0x7610, R5 ;  /* 0x00007610ff057816 */ /* 0x000fc40000000005 */
[----:B----4-:R-:W-:-:S05]  /*28aa0*/  IADD3 R11, P2, PT, R8, R11, RZ ;  /* 0x0000000b080b7210 */ /* 0x010fca0007f5e0ff */
[----:B--2---:R-:W-:Y:S01]  /*28ab0*/  IMAD.X R10, R9, 0x1, R10, P2 ;  /* 0x00000001090a7824 */ /* 0x004fe200010e060a */
[----:B------:R0:W-:Y:S04]  /*28ac0*/  STL [R1+0x770], R11 ;  /* 0x0007700b01007387 */ /* 0x0001e80000100800 */
[----:B------:R1:W-:Y:S01]  /*28ad0*/  STL [R1+0x76c], R10 ;  /* 0x00076c0a01007387 */ /* 0x0003e20000100800 */
[----:B0-----:R-:W-:-:S04]  /*28ae0*/  @!P4 LOP3.LUT R11, R11, R10, RZ, 0x3c, !PT ;  /* 0x0000000a0b0bc212 */ /* 0x001fc800078e3cff */
[----:B-1----:R-:W-:-:S04]  /*28af0*/  @!P4 LOP3.LUT R10, R11, R10, RZ, 0x3c, !PT ;  /* 0x0000000a0b0ac212 */ /* 0x002fc800078e3cff */
[----:B------:R-:W-:-:S05]  /*28b00*/  @!P4 LOP3.LUT R11, R11, R10, RZ, 0x3c, !PT ;  /* 0x0000000a0b0bc212 */ /* 0x000fca00078e3cff */
[----:B------:R-:W2:Y:S01]  /*28b10*/  @!P4 LDG.E.U8 R5, desc[UR22][R10.64] ;  /* 0x000000160a05c981 */ /* 0x000ea2000c1e1100 */
[----:B------:R-:W-:-:S03]  /*28b20*/  IADD3 R25, P2, PT, R8, R25, RZ ;  /* 0x0000001908197210 */ /* 0x000fc60007f5e0ff */
[----:B--2---:R-:W-:Y:S04]  /*28b30*/  STL [R1+0x18], R5 ;  /* 0x0000180501007387 */ /* 0x004fe80000100800 */
[----:B------:R-:W2:Y:S01]  /*28b40*/  LDL.LU R11, [R1+0x78c] ;  /* 0x00078c00010b7983 */ /* 0x000ea20000300800 */
[----:B------:R-:W-:Y:S01]  /*28b50*/  PRMT R3, RZ, 0x7610, R3 ;  /* 0x00007610ff037816 */ /* 0x000fe20000000003 */
[----:B------:R-:W-:Y:S02]  /*28b60*/  @!P4 IMAD.MOV.U32 R10, RZ, RZ, R25 ;  /* 0x000000ffff0ac224 */ /* 0x000fe400078e0019 */
[----:B------:R0:W-:Y:S01]  /*28b70*/  STL [R1+0x790], R25 ;  /* 0x0007901901007387 */ /* 0x0001e20000100800 */
[----:B--2---:R-:W-:-:S05]  /*28b80*/  IMAD.X R11, R9, 0x1, R11, P2 ;  /* 0x00000001090b7824 */ /* 0x004fca00010e060b */
[----:B------:R1:W-:Y:S04]  /*28b90*/  STL [R1+0x78c], R11 ;  /* 0x00078c0b01007387 */ /* 0x0003e80000100800 */
[----:B0-----:R-:W2:Y:S04]  /*28ba0*/  LDL.LU R25, [R1+0x810] ;  /* 0x0008100001197983 */ /* 0x001ea80000300800 */
[----:B------:R-:W4:Y:S04]  /*28bb0*/  @!P4 LDG.E.U8 R3, desc[UR22][R10.64] ;  /* 0x000000160a03c981 */ /* 0x000f28000c1e1100 */
[----:B------:R-:W2:Y:S04]  /*28bc0*/  LDL.LU R10, [R1+0x7ac] ;  /* 0x0007ac00010a7983 */ /* 0x000ea80000300800 */
[----:B-1----:R-:W2:Y:S01]  /*28bd0*/  LDL.LU R11, [R1+0x7b0] ;  /* 0x0007b000010b7983 */ /* 0x002ea20000300800 */
[----:B------:R-:W-:-:S03]  /*28be0*/  PRMT R2, RZ, 0x7610, R2 ;  /* 0x00007610ff027816 */ /* 0x000fc60000000002 */
[----:B----4-:R-:W-:Y:S01]  /*28bf0*/  STL [R1+0xd2c], R3 ;  /* 0x000d2c0301007387 */ /* 0x010fe20000100800 */
        /* <DEDUP_REMOVED lines=21> */
[----:B---3--:R-:W-:Y:S04]  /*28d50*/  STL [R1+0xc], R4 ;  /* 0x00000c0401007387 */ /* 0x008fe80000100800 */
        /* <DEDUP_REMOVED lines=10> */
[----:B------:R0:W3:Y:S01]  /*28e00*/  @!P4 LDG.E.U8 R3, desc[UR22][R10.64] ;  /* 0x000000160a03c981 */ /* 0x0000e2000c1e1100 */
[----:B------:R-:W-:Y:S02]  /*28e10*/  IADD3 R25, P2, PT, R8, R25, RZ ;  /* 0x0000001908197210 */ /* 0x000fe40007f5e0ff */
[----:B------:R-:W-:-:S03]  /*28e20*/  PRMT R22, RZ, 0x7610, R22 ;  /* 0x00007610ff167816 */ /* 0x000fc60000000016 */
[----:B--2---:R-:W-:Y:S02]  /*28e30*/  IMAD.X R2, R9, 0x1, R2, P2 ;  /* 0x0000000109027824 */ /* 0x004fe400010e0602 */
[----:B0-----:R-:W-:Y:S02]  /*28e40*/  @!P4 IMAD.MOV.U32 R10, RZ, RZ, R25 ;  /* 0x000000ffff0ac224 */ /* 0x001fe400078e0019 */
[----:B------:R-:W-:-:S05]  /*28e50*/  @!P4 IMAD.MOV.U32 R11, RZ, RZ, R2 ;  /* 0x000000ffff0bc224 */ /* 0x000fca00078e0002 */
[----:B------:R-:W2:Y:S04]  /*28e60*/  @!P4 LDG.E.U8 R22, desc[UR22][R10.64] ;  /* 0x000000160a16c981 */ /* 0x000ea8000c1e1100 */
[----:B---3--:R0:W-:Y:S04]  /*28e70*/  STL [R1+0x8], R3 ;  /* 0x0000080301007387 */ /* 0x0081e80000100800 */
[----:B0-----:R-:W3:Y:S04]  /*28e80*/  LDL.LU R3, [R1+0x850] ;  /* 0x0008500001037983 */ /* 0x001ee80000300800 */
[----:B------:R0:W-:Y:S04]  /*28e90*/  STL [R1+0x810], R25 ;  /* 0x0008101901007387 */ /* 0x0001e80000100800 */
[----:B------:R1:W-:Y:S04]  /*28ea0*/  STL [R1+0x80c], R2 ;  /* 0x00080c0201007387 */ /* 0x0003e80000100800 */
[----:B0-----:R-:W4:Y:S04]  /*28eb0*/  LDL.LU R25, [R1+0x86c] ;  /* 0x00086c0001197983 */ /* 0x001f280000300800 */
[----:B-1----:R-:W3:Y:S04]  /*28ec0*/  LDL.LU R2, [R1+0x870] ;  /* 0x0008700001027983 */ /* 0x002ee80000300800 */
[----:B------:R-:W3:Y:S04]  /*28ed0*/  LDL.LU R10, [R1+0x82c] ;  /* 0x00082c00010a7983 */ /* 0x000ee80000300800 */
[----:B------:R-:W3:Y:S04]  /*28ee0*/  LDL.LU R11, [R1+0x830] ;  /* 0x00083000010b7983 */ /* 0x000ee80000300800 */
[----:B--2---:R0:W-:Y:S01]  /*28ef0*/  STL [R1+0xd34], R22 ;  /* 0x000d341601007387 */ /* 0x0041e20000100800 */
[----:B------:R-:W-:-:S02]  /*28f00*/  PRMT R21, RZ, 0x7610, R21 ;  /* 0x00007610ff157816 */ /* 0x000fc40000000015 */
[----:B---3--:R-:W-:-:S05]  /*28f10*/  IADD3 R11, P2, PT, R8, R11, RZ ;  /* 0x0000000b080b7210 */ /* 0x008fca0007f5e0ff */
[----:B------:R-:W-:Y:S01]  /*28f20*/  IMAD.X R10, R9, 0x1, R10, P2 ;  /* 0x00000001090a7824 */ /* 0x000fe200010e060a */
[----:B------:R1:W-:Y:S04]  /*28f30*/  STL [R1+0x830], R11 ;  /* 0x0008300b01007387 */ /* 0x0003e80000100800 */
[----:B------:R2:W-:Y:S04]  /*28f40*/  STL [R1+0x82c], R10 ;  /* 0x00082c0a01007387 */ /* 0x0005e80000100800 */
[----:B0-----:R-:W3:Y:S01]  /*28f50*/  LDL.LU R22, [R1+0x890] ;  /* 0x0008900001167983 */ /* 0x001ee20000300800 */
[----:B-1----:R-:W-:-:S04]  /*28f60*/  @!P4 LOP3.LUT R11, R11, R10, RZ, 0x3c, !PT ;  /* 0x0000000a0b0bc212 */ /* 0x002fc800078e3cff */
[----:B--2---:R-:W-:-:S04]  /*28f70*/  @!P4 LOP3.LUT R10, R11, R10, RZ, 0x3c, !PT ;  /* 0x0000000a0b0ac212 */ /* 0x004fc800078e3cff */
[----:B------:R-:W-:-:S05]  /*28f80*/  @!P4 LOP3.LUT R11, R11, R10, RZ, 0x3c, !PT ;  /* 0x0000000a0b0bc212 */ /* 0x000fca00078e3cff */
[----:B------:R0:W2:Y:S04]  /*28f90*/  @!P4 LDG.E.U8 R21, desc[UR22][R10.64] ;  /* 0x000000160a15c981 */ /* 0x0000a8000c1e1100 */
[----:B------:R-:W3:Y:S01]  /*28fa0*/  LDL.LU R11, [R1+0x84c] ;  /* 0x00084c00010b7983 */ /* 0x000ee20000300800 */
[----:B------:R-:W-:Y:S02]  /*28fb0*/  IADD3 R3, P2, PT, R8, R3, RZ ;  /* 0x0000000308037210 */ /* 0x000fe40007f5e0ff */
[----:B------:R-:W-:-:S03]  /*28fc0*/  PRMT R20, RZ, 0x7610, R20 ;  /* 0x00007610ff147816 */ /* 0x000fc60000000014 */
[----:B0-----:R-:W-:Y:S01]  /*28fd0*/  @!P4 IMAD.MOV.U32 R10, RZ, RZ, R3 ;  /* 0x000000ffff0ac224 */ /* 0x001fe200078e0003 */
[----:B------:R-:W-:Y:S01]  /*28fe0*/  PRMT R19, RZ, 0x7610, R19 ;  /* 0x00007610ff137816 */ /* 0x000fe20000000013 */
[----:B--2---:R0:W-:Y:S01]  /*28ff0*/  STL [R1+0xd38], R21 ;  /* 0x000d381501007387 */ /* 0x0041e20000100800 */
[C---:B---3--:R-:W-:Y:S01]  /*29000*/  IMAD.X R11, R9.reuse, 0x1, R11, P2 ;  /* 0x00000001090b7824 */ /* 0x048fe200010e060b */
[C---:B------:R-:W-:Y:S02]  /*29010*/  IADD3 R2, P2, PT, R8.reuse, R2, RZ ;  /* 0x0000000208027210 */ /* 0x040fe40007f5e0ff */
[----:B0-----:R-:W2:Y:S03]  /*29020*/  LDL.LU R21, [R1+0x88c] ;  /* 0x00088c0001157983 */ /* 0x001ea60000300800 */
[----:B----4-:R-:W-:Y:S01]  /*29030*/  IMAD.X R25, R9, 0x1, R25, P2 ;  /* 0x0000000109197824 */ /* 0x010fe200010e0619 */
[----:B------:R0:W3:Y:S04]  /*29040*/  @!P4 LDG.E.U8 R20, desc[UR22][R10.64] ;  /* 0x000000160a14c981 */ /* 0x0000e8000c1e1100 */
[----:B------:R1:W-:Y:S04]  /*29050*/  STL [R1+0x850], R3 ;  /* 0x0008500301007387 */ /* 0x0003e80000100800 */
[----:B------:R4:W-:Y:S01]  /*29060*/  STL [R1+0x84c], R11 ;  /* 0x00084c0b01007387 */ /* 0x0009e20000100800 */
[----:B0-----:R-:W-:Y:S01]  /*29070*/  @!P4 IMAD.MOV.U32 R10, RZ, RZ, R2 ;  /* 0x000000ffff0ac224 */ /* 0x001fe200078e0002 */
[----:B------:R-:W-:-:S02]  /*29080*/  IADD3 R22, P2, PT, R8, R22, RZ ;  /* 0x0000001608167210 */ /* 0x000fc40007f5e0ff */
[----:B-1----:R-:W3:Y:S01]  /*29090*/  LDL.LU R3, [R1+0x8b0] ;  /* 0x0008b00001037983 */ /* 0x002ee20000300800 */
[----:B----4-:R-:W-:-:S05]  /*290a0*/  @!P4 IMAD.MOV.U32 R11, RZ, RZ, R25 ;  /* 0x000000ffff0bc224 */ /* 0x010fca00078e0019 */
[----:B------:R0:W4:Y:S01]  /*290b0*/  @!P4 LDG.E.U8 R19, desc[UR22][R10.64] ;  /* 0x000000160a13c981 */ /* 0x000122000c1e1100 */
[----:B------:R-:W-:Y:S01]  /*290c0*/  PRMT R18, RZ, 0x7610, R18 ;  /* 0x00007610ff127816 */ /* 0x000fe20000000012 */
[----:B0-----:R-:W-:Y:S02]  /*290d0*/  @!P4 IMAD.MOV.U32 R10, RZ, RZ, R22 ;  /* 0x000000ffff0ac224 */ /* 0x001fe400078e0016 */
[----:B--2---:R-:W-:Y:S01]  /*290e0*/  IMAD.X R21, R9, 0x1, R21, P2 ;  /* 0x0000000109157824 */ /* 0x004fe200010e0615 */
[----:B---3--:R0:W-:Y:S03]  /*290f0*/  STL [R1+0xd3c], R20 ;  /* 0x000d3c1401007387 */ /* 0x0081e60000100800 */
[----:B------:R-:W-:-:S05]  /*29100*/  @!P4 IMAD.MOV.U32 R11, RZ, RZ, R21 ;  /* 0x000000ffff0bc224 */ /* 0x000fca00078e0015 */
[----:B------:R1:W2:Y:S04]  /*29110*/  @!P4 LDG.E.U8 R18, desc[UR22][R10.64] ;  /* 0x000000160a12c981 */ /* 0x0002a8000c1e1100 */
[----:B0-----:R-:W3:Y:S04]  /*29120*/  LDL.LU R20, [R1+0x8ac] ;  /* 0x0008ac0001147983 */ /* 0x001ee80000300800 */
[----:B------:R-:W-:Y:S04]  /*29130*/  STL [R1+0x870], R2 ;  /* 0x0008700201007387 */ /* 0x000fe80000100800 */
[----:B------:R0:W-:Y:S04]  /*29140*/  STL [R1+0x86c], R25 ;  /* 0x00086c1901007387 */ /* 0x0001e80000100800 */
[----:B0-----:R-:W2:Y:S04]  /*29150*/  LDL.LU R25, [R1+0x8cc] ;  /* 0x0008cc0001197983 */ /* 0x001ea80000300800 */
[----:B------:R-:W2:Y:S04]  /*29160*/  LDL.LU R2, [R1+0x8d0] ;  /* 0x0008d00001027983 */ /* 0x000ea80000300800 */
[----:B----4-:R-:W-:Y:S04]  /*29170*/  STL [R1+0xd40], R19 ;  /* 0x000d401301007387 */ /* 0x010fe80000100800 */
[----:B------:R0:W-:Y:S04]  /*29180*/  STL [R1+0x890], R22 ;  /* 0x0008901601007387 */ /* 0x0001e80000100800 */
[----:B------:R4:W-:Y:S04]  /*29190*/  STL [R1+0x88c], R21 ;  /* 0x00088c1501007387 */ /* 0x0009e80000100800 */
[----:B0-----:R-:W2:Y:S04]  /*291a0*/  LDL.LU R22, [R1+0x8ec] ;  /* 0x0008ec0001167983 */ /* 0x001ea80000300800 */
[----:B----4-:R-:W4:Y:S01]  /*291b0*/  LDL.LU R21, [R1+0x8f0] ;  /* 0x0008f00001157983 */ /* 0x010f220000300800 */
[----:B------:R-:W-:-:S02]  /*291c0*/  IADD3 R3, P2, PT, R8, R3, RZ ;  /* 0x0000000308037210 */ /* 0x000fc40007f5e0ff */
[----:B------:R-:W-:-:S03]  /*291d0*/  PRMT R17, RZ, 0x7610, R17 ;  /* 0x00007610ff117816 */ /* 0x000fc60000000011 */
[----:B-1----:R-:W-:Y:S01]  /*291e0*/  @!P4 IMAD.MOV.U32 R10, RZ, RZ, R3 ;  /* 0x000000ffff0ac224 */ /* 0x002fe200078e0003 */
[----:B------:R-:W-:Y:S02]  /*291f0*/  PRMT R16, RZ, 0x7610, R16 ;  /* 0x00007610ff107816 */ /* 0x000fe40000000010 */
[----:B------:R-:W-:Y:S01]  /*29200*/  PRMT R15, RZ, 0x7610, R15 ;  /* 0x00007610ff0f7816 */ /* 0x000fe2000000000f */
[----:B---3--:R-:W-:-:S04]  /*29210*/  IMAD.X R20, R9, 0x1, R20, P2 ;  /* 0x0000000109147824 */ /* 0x008fc800010e0614 */
[----:B------:R-:W-:Y:S01]  /*29220*/  @!P4 IMAD.MOV.U32 R11, RZ, RZ, R20 ;  /* 0x000000ffff0bc224 */ /* 0x000fe200078e0014 */
[----:B--2---:R-:W-:Y:S04]  /*29230*/  STL [R1+0xd44], R18 ;  /* 0x000d441201007387 */ /* 0x004fe80000100800 */
[----:B------:R0:W2:Y:S01]  /*29240*/  @!P4 LDG.E.U8 R17, desc[UR22][R10.64] ;  /* 0x000000160a11c981 */ /* 0x0000a2000c1e1100 */
[----:B------:R-:W-:-:S05]  /*29250*/  IADD3 R2, P2, PT, R8, R2, RZ ;  /* 0x0000000208027210 */ /* 0x000fca0007f5e0ff */
[----:B------:R-:W-:Y:S01]  /*29260*/  IMAD.X R25, R9, 0x1, R25, P2 ;  /* 0x0000000109197824 */ /* 0x000fe200010e0619 */
[----:B------:R-:W-:Y:S01]  /*29270*/  STL [R1+0x8b0], R3 ;  /* 0x0008b00301007387 */ /* 0x000fe20000100800 */
[----:B0-----:R-:W-:Y:S02]  /*29280*/  @!P4 IMAD.MOV.U32 R10, RZ, RZ, R2 ;  /* 0x000000ffff0ac224 */ /* 0x001fe400078e0002 */
[----:B------:R-:W-:Y:S01]  /*29290*/  @!P4 IMAD.MOV.U32 R11, RZ, RZ, R25 ;  /* 0x000000ffff0bc224 */ /* 0x000fe200078e0019 */
[----:B------:R0:W-:Y:S04]  /*292a0*/  STL [R1+0x8ac], R20 ;  /* 0x0008ac1401007387 */ /* 0x0001e80000100800 */
[----:B------:R1:W3:Y:S04]  /*292b0*/  @!P4 LDG.E.U8 R16, desc[UR22][R10.64] ;  /* 0x000000160a10c981 */ /* 0x0002e8000c1e1100 */
[----:B0-----:R-:W3:Y:S01]  /*292c0*/  LDL.LU R20, [R1+0x90c] ;  /* 0x00090c0001147983 */ /* 0x001ee20000300800 */
[----:B----4-:R-:W-:-:S03]  /*292d0*/  IADD3 R21, P2, PT, R8, R21, RZ ;  /* 0x0000001508157210 */ /* 0x010fc60007f5e0ff */
[----:B------:R-:W4:Y:S02]  /*292e0*/  LDL.LU R3, [R1+0x910] ;  /* 0x0009100001037983 */ /* 0x000f240000300800 */
[----:B------:R-:W-:Y:S02]  /*292f0*/  IMAD.X R22, R9, 0x1, R22, P2 ;  /* 0x0000000109167824 */ /* 0x000fe400010e0616 */
[----:B-1----:R-:W-:Y:S02]  /*29300*/  @!P4 IMAD.MOV.U32 R10, RZ, RZ, R21 ;  /* 0x000000ffff0ac224 */ /* 0x002fe400078e0015 */
[----:B------:R-:W-:-:S05]  /*29310*/  @!P4 IMAD.MOV.U32 R11, RZ, RZ, R22 ;  /* 0x000000ffff0bc224 */ /* 0x000fca00078e0016 */
[----:B------:R0:W4:Y:S01]  /*29320*/  @!P4 LDG.E.U8 R15, desc[UR22][R10.64] ;  /* 0x000000160a0fc981 */ /* 0x000122000c1e1100 */
[----:B------:R-:W-:-:S03]  /*29330*/  PRMT R14, RZ, 0x7610, R14 ;  /* 0x00007610ff0e7816 */ /* 0x000fc6000000000e */
[----:B--2---:R-:W-:Y:S04]  /*29340*/  STL [R1+0xd48], R17 ;  /* 0x000d481101007387 */ /* 0x004fe80000100800 */
[----:B------:R1:W-:Y:S04]  /*29350*/  STL [R1+0x8d0], R2 ;  /* 0x0008d00201007387 */ /* 0x0003e80000100800 */
[----:B------:R-:W-:Y:S04]  /*29360*/  STL [R1+0x8cc], R25 ;  /* 0x0008cc1901007387 */ /* 0x000fe80000100800 */
[----:B------:R-:W2:Y:S04]  /*29370*/  LDL.LU R19, [R1+0x92c] ;  /* 0x00092c0001137983 */ /* 0x000ea80000300800 */
[----:B-1----:R-:W2:Y:S04]  /*29380*/  LDL.LU R2, [R1+0x930] ;  /* 0x0009300001027983 */ /* 0x002ea80000300800 */
[----:B---3--:R1:W-:Y:S04]  /*29390*/  STL [R1+0xd4c], R16 ;  /* 0x000d4c1001007387 */ /* 0x0083e80000100800 */
[----:B------:R-:W-:Y:S01]  /*293a0*/  STL [R1+0x8f0], R21 ;  /* 0x0008f01501007387 */ /* 0x000fe20000100800 */
[----:B----4-:R-:W-:-:S03]  /*293b0*/  IADD3 R3, P2, PT, R8, R3, RZ ;  /* 0x0000000308037210 */ /* 0x010fc60007f5e0ff */
[----:B------:R-:W-:Y:S04]  /*293c0*/  STL [R1+0x8ec], R22 ;  /* 0x0008ec1601007387 */ /* 0x000fe80000100800 */
[----:B------:R-:W3:Y:S01]  /*293d0*/  LDL.LU R18, [R1+0x94c] ;  /* 0x00094c0001127983 */ /* 0x000ee20000300800 */
[----:B------:R-:W-:-:S03]  /*293e0*/  IMAD.X R20, R9, 0x1, R20, P2 ;  /* 0x0000000109147824 */ /* 0x000fc600010e0614 */
[----:B------:R-:W4:Y:S01]  /*293f0*/  LDL.LU R17, [R1+0x950] ;  /* 0x0009500001117983 */ /* 0x000f220000300800 */
[----:B0-----:R-:W-:Y:S02]  /*29400*/  @!P4 IMAD.MOV.U32 R10, RZ, RZ, R3 ;  /* 0x000000ffff0ac224 */ /* 0x001fe400078e0003 */
[----:B------:R-:W-:Y:S01]  /*29410*/  @!P4 IMAD.MOV.U32 R11, RZ, RZ, R20 ;  /* 0x000000ffff0bc224 */ /* 0x000fe200078e0014 */
[----:B------:R0:W-:Y:S04]  /*29420*/  STL [R1+0xd50], R15 ;  /* 0x000d500f01007387 */ /* 0x0001e80000100800 */
[----:B------:R0:W-:Y:S04]  /*29430*/  STL [R1+0x910], R3 ;  /* 0x0009100301007387 */ /* 0x0001e80000100800 */
[----:B------:R-:W-:Y:S04]  /*29440*/  STL [R1+0x90c], R20 ;  /* 0x00090c1401007387 */ /* 0x000fe80000100800 */
[----:B-1----:R-:W3:Y:S04]  /*29450*/  LDL.LU R16, [R1+0x964] ;  /* 0x0009640001107983 */ /* 0x002ee80000300800 */
[----:B0-----:R-:W3:Y:S04]  /*29460*/  LDL.LU R15, [R1+0x968] ;  /* 0x00096800010f7983 */ /* 0x001ee80000300800 */
[----:B------:R0:W3:Y:S01]  /*29470*/  @!P4 LDG.E.U8 R14, desc[UR22][R10.64] ;  /* 0x000000160a0ec981 */ /* 0x0000e2000c1e1100 */
[----:B------:R-:W-:-:S02]  /*29480*/  PRMT R13, RZ, 0x7610, R13 ;  /* 0x00007610ff0d7816 */ /* 0x000fc4000000000d */
[----:B------:R-:W-:Y:S01]  /*29490*/  PRMT R12, RZ, 0x7610, R12 ;  /* 0x00007610ff0c7816 */ /* 0x000fe2000000000c */
[----:B------:R-:W-:Y:S01]  /*294a0*/  IMAD.MOV.U32 R3, RZ, RZ, R24 ;  /* 0x000000ffff037224 */ /* 0x000fe200078e0018 */
[----:B--2---:R-:W-:-:S05]  /*294b0*/  IADD3 R2, P2, PT, R8, R2, RZ ;  /* 0x0000000208027210 */ /* 0x004fca0007f5e0ff */
[----:B------:R-:W-:Y:S02]  /*294c0*/  IMAD.X R19, R9, 0x1, R19, P2 ;  /* 0x0000000109137824 */ /* 0x000fe400010e0613 */
[----:B0-----:R-:W-:Y:S02]  /*294d0*/  @!P4 IMAD.MOV.U32 R10, RZ, RZ, R2 ;  /* 0x000000ffff0ac224 */ /* 0x001fe400078e0002 */
[----:B------:R-:W-:-:S05]  /*294e0*/  @!P4 IMAD.MOV.U32 R11, RZ, RZ, R19 ;  /* 0x000000ffff0bc224 */ /* 0x000fca00078e0013 */
[----:B------:R0:W2:Y:S01]  /*294f0*/  @!P4 LDG.E.U8 R13, desc[UR22][R10.64] ;  /* 0x000000160a0dc981 */ /* 0x0000a2000c1e1100 */
[----:B----4-:R-:W-:-:S05]  /*29500*/  IADD3 R17, P2, PT, R8, R17, RZ ;  /* 0x0000001108117210 */ /* 0x010fca0007f5e0ff */
[----:B---3--:R-:W-:Y:S02]  /*29510*/  IMAD.X R18, R9, 0x1, R18, P2 ;  /* 0x0000000109127824 */ /* 0x008fe400010e0612 */
[----:B0-----:R-:W-:Y:S02]  /*29520*/  @!P4 IMAD.MOV.U32 R10, RZ, RZ, R17 ;  /* 0x000000ffff0ac224 */ /* 0x001fe400078e0011 */
[----:B------:R-:W-:-:S05]  /*29530*/  @!P4 IMAD.MOV.U32 R11, RZ, RZ, R18 ;  /* 0x000000ffff0bc224 */ /* 0x000fca00078e0012 */
[----:B------:R0:W3:Y:S01]  /*29540*/  @!P4 LDG.E.U8 R12, desc[UR22][R10.64] ;  /* 0x000000160a0cc981 */ /* 0x0000e2000c1e1100 */
[----:B------:R-:W-:-:S03]  /*29550*/  IADD3 R15, P2, PT, R8, R15, RZ ;  /* 0x0000000f080f7210 */ /* 0x000fc60007f5e0ff */
[----:B------:R1:W-:Y:S02]  /*29560*/  STL [R1+0xd54], R14 ;  /* 0x000d540e01007387 */ /* 0x0003e40000100800 */
[----:B------:R-:W-:Y:S02]  /*29570*/  IMAD.X R16, R9, 0x1, R16, P2 ;  /* 0x0000000109107824 */ /* 0x000fe400010e0610 */
[----:B------:R4:W-:Y:S04]  /*29580*/  STL [R1+0x930], R2 ;  /* 0x0009300201007387 */ /* 0x0009e80000100800 */
[----:B------:R-:W-:Y:S01]  /*29590*/  STL [R1+0x92c], R19 ;  /* 0x00092c1301007387 */ /* 0x000fe20000100800 */
[----:B0-----:R-:W-:-:S03]  /*295a0*/  PRMT R11, RZ, 0x7610, R11 ;  /* 0x00007610ff0b7816 */ /* 0x001fc6000000000b */
[----:B-1----:R-:W3:Y:S01]  /*295b0*/  LDL.LU R14, [R1+0x97c] ;  /* 0x00097c00010e7983 */ /* 0x002ee20000300800 */
[----:B------:R-:W-:-:S03]  /*295c0*/  @!P4 IMAD.MOV.U32 R24, RZ, RZ, R15 ;  /* 0x000000ffff18c224 */ /* 0x000fc600078e000f */
[----:B----4-:R-:W4:Y:S01]  /*295d0*/  LDL.LU R2, [R1+0x980] ;  /* 0x0009800001027983 */ /* 0x010f220000300800 */
[----:B------:R-:W-:-:S05]  /*295e0*/  @!P4 IMAD.MOV.U32 R25, RZ, RZ, R16 ;  /* 0x000000ffff19c224 */ /* 0x000fca00078e0010 */
[----:B------:R-:W4:Y:S01]  /*295f0*/  @!P4 LDG.E.U8 R11, desc[UR22][R24.64] ;  /* 0x00000016180bc981 */ /* 0x000f22000c1e1100 */
[----:B------:R-:W-:-:S03]  /*29600*/  PRMT R10, RZ, 0x7610, R10 ;  /* 0x00007610ff0a7816 */ /* 0x000fc6000000000a */
[----:B--2---:R-:W-:Y:S04]  /*29610*/  STL [R1+0xd58], R13 ;  /* 0x000d580d01007387 */ /* 0x004fe80000100800 */
[----:B------:R0:W-:Y:S04]  /*29620*/  STL [R1+0x950], R17 ;  /* 0x0009501101007387 */ /* 0x0001e80000100800 */
[----:B------:R-:W-:Y:S04]  /*29630*/  STL [R1+0x94c], R18 ;  /* 0x00094c1201007387 */ /* 0x000fe80000100800 */
[----:B---3--:R-:W-:Y:S04]  /*29640*/  STL [R1+0xd5c], R12 ;  /* 0x000d5c0c01007387 */ /* 0x008fe80000100800 */
[----:B------:R-:W-:Y:S04]  /*29650*/  STL [R1+0x968], R15 ;  /* 0x0009680f01007387 */ /* 0x000fe80000100800 */
[----:B------:R1:W-:Y:S04]  /*29660*/  STL [R1+0x964], R16 ;  /* 0x0009641001007387 */ /* 0x0003e80000100800 */
[----:B0-----:R-:W2:Y:S04]  /*29670*/  LDL.LU R17, [R1+0x19c] ;  /* 0x00019c0001117983 */ /* 0x001ea80000300800 */
[----:B------:R-:W3:Y:S01]  /*29680*/  LDL.LU R13, [R1+0x1a0] ;  /* 0x0001a000010d7983 */ /* 0x000ee20000300800 */
[----:B----4-:R-:W-:-:S05]  /*29690*/  IADD3 R2, P2, PT, R8, R2, RZ ;  /* 0x0000000208027210 */ /* 0x010fca0007f5e0ff */
[----:B------:R-:W-:Y:S01]  /*296a0*/  IMAD.X R14, R9, 0x1, R14, P2 ;  /* 0x00000001090e7824 */ /* 0x000fe200010e060e */
[----:B------:R-:W-:Y:S01]  /*296b0*/  STL [R1+0xd60], R11 ;  /* 0x000d600b01007387 */ /* 0x000fe20000100800 */
[----:B------:R-:W-:Y:S02]  /*296c0*/  @!P4 IMAD.MOV.U32 R24, RZ, RZ, R2 ;  /* 0x000000ffff18c224 */ /* 0x000fe400078e0002 */
[----:B------:R-:W-:Y:S01]  /*296d0*/  @!P4 IMAD.MOV.U32 R25, RZ, RZ, R14 ;  /* 0x000000ffff19c224 */ /* 0x000fe200078e000e */
[----:B------:R0:W-:Y:S04]  /*296e0*/  STL [R1+0x980], R2 ;  /* 0x0009800201007387 */ /* 0x0001e80000100800 */
[----:B------:R4:W-:Y:S04]  /*296f0*/  STL [R1+0x97c], R14 ;  /* 0x00097c0e01007387 */ /* 0x0009e80000100800 */
[----:B-1----:R-:W2:Y:S04]  /*29700*/  LDL.LU R16, [R1+0x1bc] ;  /* 0x0001bc0001107983 */ /* 0x002ea80000300800 */
[----:B0-----:R-:W2:Y:S04]  /*29710*/  LDL.LU R2, [R1+0x1c0] ;  /* 0x0001c00001027983 */ /* 0x001ea80000300800 */
[----:B------:R0:W2:Y:S04]  /*29720*/  @!P4 LDG.E.U8 R10, desc[UR22][R24.64] ;  /* 0x00000016180ac981 */ /* 0x0000a8000c1e1100 */
[----:B------:R-:W2:Y:S04]  /*29730*/  LDL.LU R15, [R1+0x1dc] ;  /* 0x0001dc00010f7983 */ /* 0x000ea80000300800 */
[----:B----4-:R-:W4:Y:S01]  /*29740*/  LDL.LU R14, [R1+0x1e0] ;  /* 0x0001e000010e7983 */ /* 0x010f220000300800 */
[----:B------:R-:W-:-:S02]  /*29750*/  PRMT R7, RZ, 0x7610, R7 ;  /* 0x00007610ff077816 */ /* 0x000fc40000000007 */
[----:B------:R-:W-:Y:S02]  /*29760*/  PRMT R0, RZ, 0x7610, R0 ;  /* 0x00007610ff007816 */ /* 0x000fe40000000000 */
[----:B------:R-:W-:Y:S02]  /*29770*/  PRMT R92, RZ, 0x7610, R92 ;  /* 0x00007610ff5c7816 */ /* 0x000fe4000000005c */
[----:B---3--:R-:W-:-:S05]  /*29780*/  IADD3 R13, P2, PT, R8, R13, RZ ;  /* 0x0000000d080d7210 */ /* 0x008fca0007f5e0ff */
[----:B--2---:R-:W-:Y:S02]  /*29790*/  IMAD.X R17, R9, 0x1, R17, P2 ;  /* 0x0000000109117824 */ /* 0x004fe400010e0611 */
[----:B0-----:R-:W-:Y:S02]  /*297a0*/  @!P4 IMAD.MOV.U32 R24, RZ, RZ, R13 ;  /* 0x000000ffff18c224 */ /* 0x001fe400078e000d */
[----:B------:R-:W-:-:S05]  /*297b0*/  @!P4 IMAD.MOV.U32 R25, RZ, RZ, R17 ;  /* 0x000000ffff19c224 */ /* 0x000fca00078e0011 */
[----:B------:R0:W2:Y:S01]  /*297c0*/  @!P4 LDG.E.U8 R7, desc[UR22][R24.64] ;  /* 0x000000161807c981 */ /* 0x0000a2000c1e1100 */
[----:B------:R-:W-:-:S03]  /*297d0*/  IADD3 R2, P2, PT, R8, R2, RZ ;  /* 0x0000000208027210 */ /* 0x000fc60007f5e0ff */
[----:B------:R-:W-:Y:S02]  /*297e0*/  STL [R1+0xd64], R10 ;  /* 0x000d640a01007387 */ /* 0x000fe40000100800 */
[----:B------:R-:W-:Y:S02]  /*297f0*/  IMAD.X R16, R9, 0x1, R16, P2 ;  /* 0x0000000109107824 */ /* 0x000fe400010e0610 */
[----:B------:R1:W-:Y:S04]  /*29800*/  STL [R1+0x1a0], R13 ;  /* 0x0001a00d01007387 */ /* 0x0003e80000100800 */
[----:B------:R-:W-:Y:S01]  /*29810*/  STL [R1+0x19c], R17 ;  /* 0x00019c1101007387 */ /* 0x000fe20000100800 */
[----:B----4-:R-:W-:Y:S01]  /*29820*/  IADD3 R14, P2, PT, R8, R14, RZ ;  /* 0x0000000e080e7210 */ /* 0x010fe20007f5e0ff */
[----:B0-----:R-:W-:-:S02]  /*29830*/  @!P4 IMAD.MOV.U32 R24, RZ, RZ, R2 ;  /* 0x000000ffff18c224 */ /* 0x001fc400078e0002 */
[----:B-1----:R-:W3:Y:S01]  /*29840*/  LDL.LU R13, [R1+0x1fc] ;  /* 0x0001fc00010d7983 */ /* 0x002ee20000300800 */
[----:B------:R-:W-:-:S03]  /*29850*/  @!P4 IMAD.MOV.U32 R25, RZ, RZ, R16 ;  /* 0x000000ffff19c224 */ /* 0x000fc600078e0010 */
[----:B------:R-:W4:Y:S01]  /*29860*/  LDL.LU R11, [R1+0x200] ;  /* 0x00020000010b7983 */ /* 0x000f220000300800 */
[----:B------:R-:W-:-:S03]  /*29870*/  IMAD.X R15, R9, 0x1, R15, P2 ;  /* 0x00000001090f7824 */ /* 0x000fc600010e060f */
[----:B------:R0:W3:Y:S02]  /*29880*/  @!P4 LDG.E.U8 R0, desc[UR22][R24.64] ;  /* 0x000000161800c981 */ /* 0x0000e4000c1e1100 */
[----:B0-----:R-:W-:Y:S02]  /*29890*/  @!P4 IMAD.MOV.U32 R24, RZ, RZ, R14 ;  /* 0x000000ffff18c224 */ /* 0x001fe400078e000e */
[----:B------:R-:W-:-:S05]  /*298a0*/  @!P4 IMAD.MOV.U32 R25, RZ, RZ, R15 ;  /* 0x000000ffff19c224 */ /* 0x000fca00078e000f */
[----:B------:R0:W3:Y:S01]  /*298b0*/  @!P4 LDG.E.U8 R92, desc[UR22][R24.64] ;  /* 0x00000016185cc981 */ /* 0x0000e2000c1e1100 */
[----:B------:R-:W-:-:S03]  /*298c0*/  PRMT R90, RZ, 0x7610, R90 ;  /* 0x00007610ff5a7816 */ /* 0x000fc6000000005a */
[----:B--2---:R-:W-:Y:S04]  /*298d0*/  STL [R1+0xd68], R7 ;  /* 0x000d680701007387 */ /* 0x004fe80000100800 */
[----:B------:R1:W-:Y:S04]  /*298e0*/  STL [R1+0x1c0], R2 ;  /* 0x0001c00201007387 */ /* 0x0003e80000100800 */
[----:B------:R-:W-:Y:S04]  /*298f0*/  STL [R1+0x1bc], R16 ;  /* 0x0001bc1001007387 */ /* 0x000fe80000100800 */
[----:B-1----:R-:W2:Y:S01]  /*29900*/  LDL.LU R2, [R1+0x220] ;  /* 0x0002200001027983 */ /* 0x002ea20000300800 */
[----:B----4-:R-:W-:-:S05]  /*29910*/  IADD3 R11, P2, PT, R8, R11, RZ ;  /* 0x0000000b080b7210 */ /* 0x010fca0007f5e0ff */
[----:B---3--:R-:W-:Y:S01]  /*29920*/  IMAD.X R13, R9, 0x1, R13, P2 ;  /* 0x00000001090d7824 */ /* 0x008fe200010e060d */
[----:B------:R1:W-:Y:S01]  /*29930*/  STL [R1+0xd6c], R0 ;  /* 0x000d6c0001007387 */ /* 0x0003e20000100800 */
[----:B0-----:R-:W-:Y:S02]  /*29940*/  @!P4 IMAD.MOV.U32 R24, RZ, RZ, R11 ;  /* 0x000000ffff18c224 */ /* 0x001fe400078e000b */
[----:B------:R-:W-:Y:S01]  /*29950*/  @!P4 IMAD.MOV.U32 R25, RZ, RZ, R13 ;  /* 0x000000ffff19c224 */ /* 0x000fe200078e000d */
[----:B------:R-:W-:Y:S04]  /*29960*/  STL [R1+0x1e0], R14 ;  /* 0x0001e00e01007387 */ /* 0x000fe80000100800 */
[----:B------:R-:W-:Y:S04]  /*29970*/  STL [R1+0x1dc], R15 ;  /* 0x0001dc0f01007387 */ /* 0x000fe80000100800 */
[----:B-1----:R-:W3:Y:S04]  /*29980*/  LDL.LU R0, [R1+0x21c] ;  /* 0x00021c0001007983 */ /* 0x002ee80000300800 */
[----:B------:R-:W4:Y:S04]  /*29990*/  LDL.LU R10, [R1+0x260] ;  /* 0x00026000010a7983 */ /* 0x000f280000300800 */
[----:B------:R-:W-:Y:S04]  /*299a0*/  STL [R1+0xd70], R92 ;  /* 0x000d705c01007387 */ /* 0x000fe80000100800 */
[----:B------:R0:W4:Y:S04]  /*299b0*/  @!P4 LDG.E.U8 R90, desc[UR22][R24.64] ;  /* 0x00000016185ac981 */ /* 0x000128000c1e1100 */
[----:B------:R-:W-:Y:S04]  /*299c0*/  STL [R1+0x200], R11 ;  /* 0x0002000b01007387 */ /* 0x000fe80000100800 */
[----:B------:R1:W-:Y:S04]  /*299d0*/  STL [R1+0x1fc], R13 ;  /* 0x0001fc0d01007387 */ /* 0x0003e80000100800 */
[----:B-1----:R-:W4:Y:S04]  /*299e0*/  LDL.LU R13, [R1+0x25c] ;  /* 0x00025c00010d7983 */ /* 0x002f280000300800 */
[----:B------:R-:W4:Y:S04]  /*299f0*/  LDL.LU R11, [R1+0x27c] ;  /* 0x00027c00010b7983 */ /* 0x000f280000300800 */
[----:B------:R-:W4:Y:S01]  /*29a00*/  LDL.LU R7, [R1+0x280] ;  /* 0x0002800001077983 */ /* 0x000f220000300800 */
[----:B------:R-:W-:-:S02]  /*29a10*/  PRMT R88, RZ, 0x7610, R88 ;  /* 0x00007610ff587816 */ /* 0x000fc40000000058 */
[----:B------:R-:W-:Y:S02]  /*29a20*/  PRMT R86, RZ, 0x7610, R86 ;  /* 0x00007610ff567816 */ /* 0x000fe40000000056 */
[----:B------:R-:W-:Y:S02]  /*29a30*/  PRMT R84, RZ, 0x7610, R84 ;  /* 0x00007610ff547816 */ /* 0x000fe40000000054 */
[----:B--2---:R-:W-:-:S05]  /*29a40*/  IADD3 R2, P2, PT, R8, R2, RZ ;  /* 0x0000000208027210 */ /* 0x004fca0007f5e0ff */
[----:B0-----:R-:W-:Y:S02]  /*29a50*/  @!P4 IMAD.MOV.U32 R24, RZ, RZ, R2 ;  /* 0x000000ffff18c224 */ /* 0x001fe400078e0002 */
[----:B---3--:R-:W-:Y:S01]  /*29a60*/  IMAD.X R0, R9, 0x1, R0, P2 ;  /* 0x0000000109007824 */ /* 0x008fe200010e0600 */
[----:B----4-:R-:W-:-:S03]  /*29a70*/  IADD3 R10, P2, PT, R8, R10, RZ ;  /* 0x0000000a080a7210 */ /* 0x010fc60007f5e0ff */
[----:B------:R-:W-:-:S05]  /*29a80*/  @!P4 IMAD.MOV.U32 R25, RZ, RZ, R0 ;  /* 0x000000ffff19c224 */ /* 0x000fca00078e0000 */
[----:B------:R0:W2:Y:S04]  /*29a90*/  @!P4 LDG.E.U8 R88, desc[UR22][R24.64] ;  /* 0x000000161858c981 */ /* 0x0000a8000c1e1100 */
[----:B------:R-:W-:Y:S04]  /*29aa0*/  STL [R1+0xd74], R90 ;  /* 0x000d745a01007387 */ /* 0x000fe80000100800 */
[----:B------:R1:W-:Y:S04]  /*29ab0*/  STL [R1+0x220], R2 ;  /* 0x0002200201007387 */ /* 0x0003e80000100800 */
[----:B------:R3:W-:Y:S01]  /*29ac0*/  STL [R1+0x21c], R0 ;  /* 0x00021c0001007387 */ /* 0x0007e20000100800 */
[----:B0-----:R-:W-:-:S03]  /*29ad0*/  @!P4 IMAD.MOV.U32 R24, RZ, RZ, R10 ;  /* 0x000000ffff18c224 */ /* 0x001fc600078e000a */
[----:B-1----:R-:W4:Y:S01]  /*29ae0*/  LDL.LU R2, [R1+0x29c] ;  /* 0x00029c0001027983 */ /* 0x002f220000300800 */
[----:B------:R-:W-:-:S03]  /*29af0*/  IMAD.X R13, R9, 0x1, R13, P2 ;  /* 0x00000001090d7824 */ /* 0x000fc600010e060d */
[----:B---3--:R-:W3:Y:S01]  /*29b00*/  LDL.LU R0, [R1+0x2a0] ;  /* 0x0002a00001007983 */ /* 0x008ee20000300800 */
[----:B------:R-:W-:-:S05]  /*29b10*/  @!P4 IMAD.MOV.U32 R25, RZ, RZ, R13 ;  /* 0x000000ffff19c224 */ /* 0x000fca00078e000d */
[----:B------:R0:W4:Y:S01]  /*29b20*/  @!P4 LDG.E.U8 R86, desc[UR22][R24.64] ;  /* 0x000000161856c981 */ /* 0x000122000c1e1100 */
[----:B------:R-:W-:-:S05]  /*29b30*/  IADD3 R7, P2, PT, R8, R7, RZ ;  /* 0x0000000708077210 */ /* 0x000fca0007f5e0ff */
[----:B------:R-:W-:Y:S02]  /*29b40*/  IMAD.X R11, R9, 0x1, R11, P2 ;  /* 0x00000001090b7824 */ /* 0x000fe400010e060b */
[----:B0-----:R-:W-:Y:S02]  /*29b50*/  @!P4 IMAD.MOV.U32 R24, RZ, RZ, R7 ;  /* 0x000000ffff18c224 */ /* 0x001fe400078e0007 */
[----:B------:R-:W-:-:S05]  /*29b60*/  @!P4 IMAD.MOV.U32 R25, RZ, RZ, R11 ;  /* 0x000000ffff19c224 */ /* 0x000fca00078e000b */
[----:B------:R0:W4:Y:S01]  /*29b70*/  @!P4 LDG.E.U8 R84, desc[UR22][R24.64] ;  /* 0x000000161854c981 */ /* 0x000122000c1e1100 */
[----:B------:R-:W-:-:S03]  /*29b80*/  PRMT R82, RZ, 0x7610, R82 ;  /* 0x00007610ff527816 */ /* 0x000fc60000000052 */
[----:B--2---:R-:W-:Y:S04]  /*29b90*/  STL [R1+0xd78], R88 ;  /* 0x000d785801007387 */ /* 0x004fe80000100800 */
[----:B------:R-:W-:Y:S04]  /*29ba0*/  STL [R1+0x260], R10 ;  /* 0x0002600a01007387 */ /* 0x000fe80000100800 */
[----:B------:R1:W-:Y:S04]  /*29bb0*/  STL [R1+0x25c], R13 ;  /* 0x00025c0d01007387 */ /* 0x0003e80000100800 */
[----:B-1----:R-:W2:Y:S01]  /*29bc0*/  LDL.LU R13, [R1+0x2bc] ;  /* 0x0002bc00010d7983 */ /* 0x002ea20000300800 */
[----:B---3--:R-:W-:-:S03]  /*29bd0*/  IADD3 R0, P2, PT, R8, R0, RZ ;  /* 0x0000000008007210 */ /* 0x008fc60007f5e0ff */
[----:B------:R-:W3:Y:S02]  /*29be0*/  LDL.LU R10, [R1+0x2c0] ;  /* 0x0002c000010a7983 */ /* 0x000ee40000300800 */
[----:B----4-:R-:W-:Y:S02]  /*29bf0*/  IMAD.X R2, R9, 0x1, R2, P2 ;  /* 0x0000000109027824 */ /* 0x010fe400010e0602 */
[----:B------:R-:W-:Y:S01]  /*29c00*/  STL [R1+0xd7c], R86 ;  /* 0x000d7c5601007387 */ /* 0x000fe20000100800 */
[----:B0-----:R-:W-:Y:S02]  /*29c10*/  @!P4 IMAD.MOV.U32 R24, RZ, RZ, R0 ;  /* 0x000000ffff18c224 */ /* 0x001fe400078e0000 */
[----:B------:R-:W-:Y:S01]  /*29c20*/  @!P4 IMAD.MOV.U32 R25, RZ, RZ, R2 ;  /* 0x000000ffff19c224 */ /* 0x000fe200078e0002 */
[----:B------:R-:W-:Y:S04]  /*29c30*/  STL [R1+0x280], R7 ;  /* 0x0002800701007387 */ /* 0x000fe80000100800 */
[----:B------:R0:W-:Y:S04]  /*29c40*/  STL [R1+0x27c], R11 ;  /* 0x00027c0b01007387 */ /* 0x0001e80000100800 */
[----:B------:R1:W4:Y:S04]  /*29c50*/  @!P4 LDG.E.U8 R82, desc[UR22][R24.64] ;  /* 0x000000161852c981 */ /* 0x000328000c1e1100 */
[----:B0-----:R-:W4:Y:S04]  /*29c60*/  LDL.LU R11, [R1+0x2dc] ;  /* 0x0002dc00010b7983 */ /* 0x001f280000300800 */
[----:B------:R-:W4:Y:S04]  /*29c70*/  LDL.LU R7, [R1+0x2e0] ;  /* 0x0002e00001077983 */ /* 0x000f280000300800 */
[----:B------:R-:W-:Y:S04]  /*29c80*/  STL [R1+0xd80], R84 ;  /* 0x000d805401007387 */ /* 0x000fe80000100800 */
[----:B------:R-:W-:Y:S04]  /*29c90*/  STL [R1+0x2a0], R0 ;  /* 0x0002a00001007387 */ /* 0x000fe80000100800 */
[----:B------:R0:W-:Y:S04]  /*29ca0*/  STL [R1+0x29c], R2 ;  /* 0x00029c0201007387 */ /* 0x0001e80000100800 */
[----:B0-----:R-:W4:Y:S04]  /*29cb0*/  LDL.LU R2, [R1+0x2fc] ;  /* 0x0002fc0001027983 */ /* 0x001f280000300800 */
[----:B------:R-:W4:Y:S01]  /*29cc0*/  LDL.LU R0, [R1+0x300] ;  /* 0x0003000001007983 */ /* 0x000f220000300800 */
[----:B------:R-:W-:-:S03]  /*29cd0*/  PRMT R80, RZ, 0x7610, R80 ;  /* 0x00007610ff507816 */ /* 0x000fc60000000050 */
[----:B------:R-:W4:Y:S01]  /*29ce0*/  LDL.LU R15, [R1+0x31c] ;  /* 0x00031c00010f7983 */ /* 0x000f220000300800 */
[----:B------:R-:W-:Y:S02]  /*29cf0*/  PRMT R78, RZ, 0x7610, R78 ;  /* 0x00007610ff4e7816 */ /* 0x000fe4000000004e */
[----:B------:R-:W-:Y:S02]  /*29d00*/  PRMT R76, RZ, 0x7610, R76 ;  /* 0x00007610ff4c7816 */ /* 0x000fe4000000004c */
[----:B---3--:R-:W-:-:S05]  /*29d10*/  IADD3 R10, P2, PT, R8, R10, RZ ;  /* 0x0000000a080a7210 */ /* 0x008fca0007f5e0ff */
[----:B--2---:R-:W-:Y:S02]  /*29d20*/  IMAD.X R13, R9, 0x1, R13, P2 ;  /* 0x00000001090d7824 */ /* 0x004fe400010e060d */
[----:B-1----:R-:W-:Y:S02]  /*29d30*/  @!P4 IMAD.MOV.U32 R24, RZ, RZ, R10 ;  /* 0x000000ffff18c224 */ /* 0x002fe400078e000a */
[----:B------:R-:W-:-:S05]  /*29d40*/  @!P4 IMAD.MOV.U32 R25, RZ, RZ, R13 ;  /* 0x000000ffff19c224 */ /* 0x000fca00078e000d */
[----:B------:R0:W2:Y:S04]  /*29d50*/  @!P4 LDG.E.U8 R80, desc[UR22][R24.64] ;  /* 0x000000161850c981 */ /* 0x0000a8000c1e1100 */
[----:B----4-:R-:W-:Y:S04]  /*29d60*/  STL [R1+0xd84], R82 ;  /* 0x000d845201007387 */ /* 0x010fe80000100800 */
[----:B------:R1:W-:Y:S01]  /*29d70*/  STL [R1+0x2c0], R10 ;  /* 0x0002c00a01007387 */ /* 0x0003e20000100800 */
[----:B------:R-:W-:-:S03]  /*29d80*/  IADD3 R7, P2, PT, R8, R7, RZ ;  /* 0x0000000708077210 */ /* 0x000fc60007f5e0ff */
[----:B------:R-:W-:Y:S04]  /*29d90*/  STL [R1+0x2bc], R13 ;  /* 0x0002bc0d01007387 */ /* 0x000fe80000100800 */
[----:B-1----:R-:W3:Y:S01]  /*29da0*/  LDL.LU R10, [R1+0x320] ;  /* 0x00032000010a7983 */ /* 0x002ee20000300800 */
[----:B------:R-:W-:Y:S02]  /*29db0*/  IMAD.X R11, R9, 0x1, R11, P2 ;  /* 0x00000001090b7824 */ /* 0x000fe400010e060b */
[----:B0-----:R-:W-:Y:S02]  /*29dc0*/  @!P4 IMAD.MOV.U32 R24, RZ, RZ, R7 ;  /* 0x000000ffff18c224 */ /* 0x001fe400078e0007 */
        /* <DEDUP_REMOVED lines=14> */
[----:B------:R-:W-:Y:S02]  /*29eb0*/  IMAD.X R15, R9, 0x1, R15, P2 ;  /* 0x00000001090f7824 */ /* 0x000fe400010e060f */
[----:B------:R-:W2:Y:S01]  /*29ec0*/  LDL.LU R14, [R1+0x35c] ;  /* 0x00035c00010e7983 */ /* 0x000ea20000300800 */
[----:B0-----:R-:W-:Y:S02]  /*29ed0*/  @!P4 IMAD.MOV.U32 R24, RZ, RZ, R10 ;  /* 0x000000ffff18c224 */ /* 0x001fe400078e000a */
[----:B------:R-:W-:Y:S01]  /*29ee0*/  @!P4 IMAD.MOV.U32 R25, RZ, RZ, R15 ;  /* 0x000000ffff19c224 */ /* 0x000fe200078e000f */
[----:B----4-:R-:W-:Y:S04]  /*29ef0*/  STL [R1+0xd8c], R78 ;  /* 0x000d8c4e01007387 */ /* 0x010fe80000100800 */
[----:B------:R-:W-:Y:S04]  /*29f00*/  STL [R1+0x300], R0 ;  /* 0x0003000001007387 */ /* 0x000fe80000100800 */
[----:B------:R0:W-:Y:S04]  /*29f10*/  STL [R1+0x2fc], R2 ;  /* 0x0002fc0201007387 */ /* 0x0001e80000100800 */
[----:B------:R-:W4:Y:S04]  /*29f20*/  LDL.LU R13, [R1+0x360] ;  /* 0x00036000010d7983 */ /* 0x000f280000300800 */
[----:B------:R1:W4:Y:S04]  /*29f30*/  @!P4 LDG.E.U8 R74, desc[UR22][R24.64] ;  /* 0x00000016184ac981 */ /* 0x000328000c1e1100 */
[----:B0-----:R-:W4:Y:S04]  /*29f40*/  LDL.LU R2, [R1+0x37c] ;  /* 0x00037c0001027983 */ /* 0x001f280000300800 */
[----:B------:R-:W4:Y:S04]  /*29f50*/  LDL.LU R0, [R1+0x380] ;  /* 0x0003800001007983 */ /* 0x000f280000300800 */
[----:B------:R-:W-:Y:S04]  /*29f60*/  STL [R1+0xd90], R76 ;  /* 0x000d904c01007387 */ /* 0x000fe80000100800 */
[----:B------:R0:W-:Y:S04]  /*29f70*/  STL [R1+0x320], R10 ;  /* 0x0003200a01007387 */ /* 0x0001e80000100800 */
[----:B------:R-:W-:Y:S04]  /*29f80*/  STL [R1+0x31c], R15 ;  /* 0x00031c0f01007387 */ /* 0x000fe80000100800 */
[----:B0-----:R-:W4:Y:S04]  /*29f90*/  LDL.LU R10, [R1+0x3a0] ;  /* 0x0003a000010a7983 */ /* 0x001f280000300800 */
[----:B------:R-:W4:Y:S01]  /*29fa0*/  LDL.LU R16, [R1+0x39c] ;  /* 0x00039c0001107983 */ /* 0x000f220000300800 */
[----:B------:R-:W-:-:S02]  /*29fb0*/  PRMT R72, RZ, 0x7610, R72 ;  /* 0x00007610ff487816 */ /* 0x000fc40000000048 */
[----:B------:R-:W-:Y:S02]  /*29fc0*/  PRMT R70, RZ, 0x7610, R70 ;  /* 0x00007610ff467816 */ /* 0x000fe40000000046 */
[----:B------:R-:W-:Y:S02]  /*29fd0*/  PRMT R68, RZ, 0x7610, R68 ;  /* 0x00007610ff447816 */ /* 0x000fe40000000044 */
[----:B---3--:R-:W-:-:S05]  /*29fe0*/  IADD3 R7, P2, PT, R8, R7, RZ ;  /* 0x0000000708077210 */ /* 0x008fca0007f5e0ff */
[----:B--2---:R-:W-:Y:S02]  /*29ff0*/  IMAD.X R11, R9, 0x1, R11, P2 ;  /* 0x00000001090b7824 */ /* 0x004fe400010e060b */
[----:B-1----:R-:W-:Y:S02]  /*2a000*/  @!P4 IMAD.MOV.U32 R24, RZ, RZ, R7 ;  /* 0x000000ffff18c224 */ /* 0x002fe400078e0007 */
[----:B------:R-:W-:-:S05]  /*2a010*/  @!P4 IMAD.MOV.U32 R25, RZ, RZ, R11 ;  /* 0x000000ffff19c224 */ /* 0x000fca00078e000b */
[----:B------:R0:W2:Y:S01]  /*2a020*/  @!P4 LDG.E.U8 R72, desc[UR22][R24.64] ;  /* 0x000000161848c981 */ /* 0x0000a2000c1e1100 */
[----:B----4-:R-:W-:-:S03]  /*2a030*/  IADD3 R13, P2, PT, R8, R13, RZ ;  /* 0x0000000d080d7210 */ /* 0x010fc60007f5e0ff */
[----:B------:R-:W-:Y:S02]  /*2a040*/  STL [R1+0xd94], R74 ;  /* 0x000d944a01007387 */ /* 0x000fe40000100800 */
[----:B------:R-:W-:Y:S02]  /*2a050*/  IMAD.X R14, R9, 0x1, R14, P2 ;  /* 0x00000001090e7824 */ /* 0x000fe400010e060e */
[----:B------:R-:W-:Y:S04]  /*2a060*/  STL [R1+0x340], R7 ;  /* 0x0003400701007387 */ /* 0x000fe80000100800 */
[----:B------:R1:W-:Y:S01]  /*2a070*/  STL [R1+0x33c], R11 ;  /* 0x00033c0b01007387 */ /* 0x0003e20000100800 */
[----:B------:R-:W-:Y:S01]  /*2a080*/  IADD3 R0, P2, PT, R8, R0, RZ ;  /* 0x0000000008007210 */ /* 0x000fe20007f5e0ff */
[----:B0-----:R-:W-:-:S02]  /*2a090*/  @!P4 IMAD.MOV.U32 R24, RZ, RZ, R13 ;  /* 0x000000ffff18c224 */ /* 0x001fc400078e000d */
[----:B------:R-:W-:Y:S01]  /*2a0a0*/  @!P4 IMAD.MOV.U32 R25, RZ, RZ, R14 ;  /* 0x000000ffff19c224 */ /* 0x000fe200078e000e */
[----:B-1----:R-:W3:Y:S04]  /*2a0b0*/  LDL.LU R11, [R1+0x3bc] ;  /* 0x0003bc00010b7983 */ /* 0x002ee80000300800 */
[----:B------:R-:W4:Y:S01]  /*2a0c0*/  LDL.LU R7, [R1+0x3c0] ;  /* 0x0003c00001077983 */ /* 0x000f220000300800 */
[----:B------:R-:W-:-:S03]  /*2a0d0*/  IMAD.X R2, R9, 0x1, R2, P2 ;  /* 0x0000000109027824 */ /* 0x000fc600010e0602 */
[----:B------:R0:W-:Y:S04]  /*2a0e0*/  STL [R1+0x360], R13 ;  /* 0x0003600d01007387 */ /* 0x0001e80000100800 */
[----:B------:R1:W-:Y:S04]  /*2a0f0*/  STL [R1+0x35c], R14 ;  /* 0x00035c0e01007387 */ /* 0x0003e80000100800 */
[----:B------:R-:W2:Y:S04]  /*2a100*/  LDL.LU R15, [R1+0x3dc] ;  /* 0x0003dc00010f7983 */ /* 0x000ea80000300800 */
[----:B0-----:R-:W2:Y:S01]  /*2a110*/  LDL.LU R13, [R1+0x3e0] ;  /* 0x0003e000010d7983 */ /* 0x001ea20000300800 */
[----:B------:R-:W-:-:S03]  /*2a120*/  IADD3 R10, P2, PT, R8, R10, RZ ;  /* 0x0000000a080a7210 */ /* 0x000fc60007f5e0ff */
[----:B------:R0:W-:Y:S04]  /*2a130*/  STL [R1+0x380], R0 ;  /* 0x0003800001007387 */ /* 0x0001e80000100800 */
[----:B------:R0:W2:Y:S04]  /*2a140*/  @!P4 LDG.E.U8 R70, desc[UR22][R24.64] ;  /* 0x000000161846c981 */ /* 0x0000a8000c1e1100 */
[----:B------:R0:W-:Y:S04]  /*2a150*/  STL [R1+0x37c], R2 ;  /* 0x00037c0201007387 */ /* 0x0001e80000100800 */
[----:B-1----:R-:W2:Y:S01]  /*2a160*/  LDL.LU R14, [R1+0x3fc] ;  /* 0x0003fc00010e7983 */ /* 0x002ea20000300800 */
[----:B0-----:R-:W-:-:S03]  /*2a170*/  @!P4 IMAD.MOV.U32 R24, RZ, RZ, R0 ;  /* 0x000000ffff18c224 */ /* 0x001fc600078e0000 */
[----:B------:R-:W2:Y:S01]  /*2a180*/  LDL.LU R0, [R1+0x400] ;  /* 0x0004000001007983 */ /* 0x000ea20000300800 */
[----:B------:R-:W-:Y:S02]  /*2a190*/  @!P4 IMAD.MOV.U32 R25, RZ, RZ, R2 ;  /* 0x000000ffff19c224 */ /* 0x000fe400078e0002 */
[----:B------:R-:W-:Y:S01]  /*2a1a0*/  IMAD.X R16, R9, 0x1, R16, P2 ;  /* 0x0000000109107824 */ /* 0x000fe200010e0610 */
[----:B------:R-:W2:Y:S04]  /*2a1b0*/  LDL.LU R2, [R1+0x420] ;  /* 0x0004200001027983 */ /* 0x000ea80000300800 */
[----:B------:R0:W2:Y:S04]  /*2a1c0*/  @!P4 LDG.E.U8 R68, desc[UR22][R24.64] ;  /* 0x000000161844c981 */ /* 0x0000a8000c1e1100 */
[----:B------:R1:W-:Y:S04]  /*2a1d0*/  STL [R1+0x3a0], R10 ;  /* 0x0003a00a01007387 */ /* 0x0003e80000100800 */
[----:B------:R-:W-:Y:S01]  /*2a1e0*/  STL [R1+0x39c], R16 ;  /* 0x00039c1001007387 */ /* 0x000fe20000100800 */
[----:B0-----:R-:W-:-:S03]  /*2a1f0*/  @!P4 IMAD.MOV.U32 R24, RZ, RZ, R10 ;  /* 0x000000ffff18c224 */ /* 0x001fc600078e000a */
[----:B-1----:R-:W2:Y:S01]  /*2a200*/  LDL.LU R10, [R1+0x41c] ;  /* 0x00041c00010a7983 */ /* 0x002ea20000300800 */
[----:B------:R-:W0:Y:S01]  /*2a210*/  S2R R18, SR_TID.X ;  /* 0x0000000000127919 */ /* 0x000e220000002100 */
[----:B------:R-:W1:Y:S01]  /*2a220*/  S2R R4, SR_TID.X ;  /* 0x0000000000047919 */ /* 0x000e620000002100 */
[----:B------:R-:W-:Y:S01]  /*2a230*/  PRMT R66, RZ, 0x7610, R66 ;  /* 0x00007610ff427816 */ /* 0x000fe20000000042 */
[----:B------:R-:W-:Y:S01]  /*2a240*/  @!P4 IMAD.MOV.U32 R25, RZ, RZ, R16 ;  /* 0x000000ffff19c224 */ /* 0x000fe200078e0010 */
[----:B------:R-:W-:-:S04]  /*2a250*/  PRMT R64, RZ, 0x7610, R64 ;  /* 0x00007610ff407816 */ /* 0x000fc80000000040 */
[----:B------:R0:W2:Y:S02]  /*2a260*/  @!P4 LDG.E.U8 R66, desc[UR22][R24.64] ;  /* 0x000000161842c981 */ /* 0x0000a4000c1e1100 */
[----:B0-----:R-:W-:Y:S02]  /*2a270*/  LOP3.LUT R12, R18, 0x7f, RZ, 0xc0, !PT ;  /* 0x0000007f120c7812 */ /* 0x001fe400078ec0ff */
[----:B-1----:R-:W-:-:S03]  /*2a280*/  LOP3.LUT R4, R4, 0x7f, RZ, 0xc0, !PT ;  /* 0x0000007f04047812 */ /* 0x002fc600078ec0ff */
[----:B------:R-:W-:Y:S04]  /*2a290*/  STS.U8 [R12+UR9+0x12000], R60 ;  /* 0x0120003c0c007988 */ /* 0x000fe80008000009 */
[----:B------:R-:W-:Y:S01]  /*2a2a0*/  STS.U8 [R12+UR9+0x12400], R59 ;  /* 0x0124003b0c007988 */ /* 0x000fe20008000009 */
[----:B------:R-:W-:-:S03]  /*2a2b0*/  LOP3.LUT R4, R4, 0x10, RZ, 0x3c, !PT ;  /* 0x0000001004047812 */ /* 0x000fc600078e3cff */
        /* <DEDUP_REMOVED lines=13> */
[----:B------:R0:W-:Y:S01]  /*2a390*/  STS.U8 [R4+UR9+0x13c80], R45 ;  /* 0x013c802d04007988 */ /* 0x0001e20008000009 */
[----:B------:R-:W-:-:S03]  /*2a3a0*/  PRMT R62, RZ, 0x7610, R62 ;  /* 0x00007610ff3e7816 */ /* 0x000fc6000000003e */
[----:B0-----:R-:W2:Y:S01]  /*2a3b0*/  LDL.LU R4, [R1+0x440] ;  /* 0x0004400001047983 */ /* 0x001ea20000300800 */
[----:B------:R-:W-:Y:S02]  /*2a3c0*/  PRMT R60, RZ, 0x7610, R60 ;  /* 0x00007610ff3c7816 */ /* 0x000fe4000000003c */
[----:B----4-:R-:W-:-:S05]  /*2a3d0*/  IADD3 R7, P2, PT, R8, R7, RZ ;  /* 0x0000000708077210 */ /* 0x010fca0007f5e0ff */
[----:B---3--:R-:W-:Y:S01]  /*2a3e0*/  IMAD.X R11, R9, 0x1, R11, P2 ;  /* 0x00000001090b7824 */ /* 0x008fe200010e060b */
[----:B------:R-:W-:Y:S01]  /*2a3f0*/  STL [R1+0x3c0], R7 ;  /* 0x0003c00701007387 */ /* 0x000fe20000100800 */
[----:B------:R-:W-:Y:S02]  /*2a400*/  @!P4 IMAD.MOV.U32 R24, RZ, RZ, R7 ;  /* 0x000000ffff18c224 */ /* 0x000fe400078e0007 */
[----:B------:R-:W-:Y:S01]  /*2a410*/  @!P4 IMAD.MOV.U32 R25, RZ, RZ, R11 ;  /* 0x000000ffff19c224 */ /* 0x000fe200078e000b */
[----:B------:R0:W-:Y:S04]  /*2a420*/  STL [R1+0x3bc], R11 ;  /* 0x0003bc0b01007387 */ /* 0x0001e80000100800 */
[----:B------:R1:W3:Y:S01]  /*2a430*/  @!P4 LDG.E.U8 R64, desc[UR22][R24.64] ;  /* 0x000000161840c981 */ /* 0x0002e2000c1e1100 */
[----:B--2---:R-:W-:-:S03]  /*2a440*/  IADD3 R13, P2, PT, R8, R13, RZ ;  /* 0x0000000d080d7210 */ /* 0x004fc60007f5e0ff */
[----:B0-----:R-:W2:Y:S02]  /*2a450*/  LDL.LU R11, [R1+0x43c] ;  /* 0x00043c00010b7983 */ /* 0x001ea40000300800 */
[----:B------:R-:W-:Y:S02]  /*2a460*/  IMAD.X R15, R9, 0x1, R15, P2 ;  /* 0x00000001090f7824 */ /* 0x000fe400010e060f */
[----:B------:R-:W4:Y:S01]  /*2a470*/  LDL.LU R7, [R1+0x460] ;  /* 0x0004600001077983 */ /* 0x000f220000300800 */
[----:B-1----:R-:W-:Y:S02]  /*2a480*/  @!P4 IMAD.MOV.U32 R24, RZ, RZ, R13 ;  /* 0x000000ffff18c224 */ /* 0x002fe400078e000d */
[----:B------:R-:W-:Y:S01]  /*2a490*/  @!P4 IMAD.MOV.U32 R25, RZ, RZ, R15 ;  /* 0x000000ffff19c224 */ /* 0x000fe200078e000f */
[----:B------:R-:W-:Y:S04]  /*2a4a0*/  STL [R1+0x3e0], R13 ;  /* 0x0003e00d01007387 */ /* 0x000fe80000100800 */
[----:B------:R0:W-:Y:S01]  /*2a4b0*/  STL [R1+0x3dc], R15 ;  /* 0x0003dc0f01007387 */ /* 0x0001e20000100800 */
[----:B------:R-:W-:-:S03]  /*2a4c0*/  IADD3 R0, P2, PT, R8, R0, RZ ;  /* 0x0000000008007210 */ /* 0x000fc60007f5e0ff */
[----:B------:R1:W3:Y:S02]  /*2a4d0*/  @!P4 LDG.E.U8 R62, desc[UR22][R24.64] ;  /* 0x00000016183ec981 */ /* 0x0002e4000c1e1100 */
[----:B------:R-:W-:Y:S02]  /*2a4e0*/  IMAD.X R14, R9, 0x1, R14, P2 ;  /* 0x00000001090e7824 */ /* 0x000fe400010e060e */
[----:B0-----:R-:W3:Y:S01]  /*2a4f0*/  LDL.LU R15, [R1+0x45c] ;  /* 0x00045c00010f7983 */ /* 0x001ee20000300800 */
[----:B------:R-:W-:-:S03]  /*2a500*/  IADD3 R2, P2, PT, R8, R2, RZ ;  /* 0x0000000208027210 */ /* 0x000fc60007f5e0ff */
[----:B------:R-:W3:Y:S01]  /*2a510*/  LDL.LU R13, [R1+0x480] ;  /* 0x00048000010d7983 */ /* 0x000ee20000300800 */
[----:B-1----:R-:W-:Y:S02]  /*2a520*/  @!P4 IMAD.MOV.U32 R24, RZ, RZ, R0 ;  /* 0x000000ffff18c224 */ /* 0x002fe400078e0000 */
[----:B------:R-:W-:Y:S01]  /*2a530*/  @!P4 IMAD.MOV.U32 R25, RZ, RZ, R14 ;  /* 0x000000ffff19c224 */ /* 0x000fe200078e000e */
[----:B------:R-:W-:Y:S04]  /*2a540*/  STL [R1+0x400], R0 ;  /* 0x0004000001007387 */ /* 0x000fe80000100800 */
[----:B------:R0:W-:Y:S01]  /*2a550*/  STL [R1+0x3fc], R14 ;  /* 0x0003fc0e01007387 */ /* 0x0001e20000100800 */
[----:B------:R-:W-:-:S03]  /*2a560*/  IMAD.X R10, R9, 0x1, R10, P2 ;  /* 0x00000001090a7824 */ /* 0x000fc600010e060a */
[----:B------:R1:W3:Y:S04]  /*2a570*/  @!P4 LDG.E.U8 R60, desc[UR22][R24.64] ;  /* 0x00000016183cc981 */ /* 0x0002e8000c1e1100 */
[----:B0-----:R-:W3:Y:S04]  /*2a580*/  LDL.LU R14, [R1+0x47c] ;  /* 0x00047c00010e7983 */ /* 0x001ee80000300800 */
[----:B------:R-:W3:Y:S01]  /*2a590*/  LDL.LU R0, [R1+0x4a0] ;  /* 0x0004a00001007983 */ /* 0x000ee20000300800 */
[----:B-1----:R-:W-:-:S03]  /*2a5a0*/  @!P4 IMAD.MOV.U32 R24, RZ, RZ, R2 ;  /* 0x000000ffff18c224 */ /* 0x002fc600078e0002 */
[----:B------:R0:W-:Y:S04]  /*2a5b0*/  STL [R1+0x420], R2 ;  /* 0x0004200201007387 */ /* 0x0001e80000100800 */
[----:B------:R1:W-:Y:S04]  /*2a5c0*/  STL [R1+0x41c], R10 ;  /* 0x00041c0a01007387 */ /* 0x0003e80000100800 */
[----:B0-----:R-:W3:Y:S01]  /*2a5d0*/  LDL.LU R2, [R1+0x49c] ;  /* 0x00049c0001027983 */ /* 0x001ee20000300800 */
[----:B------:R-:W-:Y:S01]  /*2a5e0*/  PRMT R58, RZ, 0x7610, R58 ;  /* 0x00007610ff3a7816 */ /* 0x000fe2000000003a */
[----:B------:R-:W-:-:S02]  /*2a5f0*/  @!P4 IMAD.MOV.U32 R25, RZ, RZ, R10 ;  /* 0x000000ffff19c224 */ /* 0x000fc400078e000a */
[----:B-1----:R-:W3:Y:S01]  /*2a600*/  LDL.LU R10, [R1+0x4c0] ;  /* 0x0004c000010a7983 */ /* 0x002ee20000300800 */
[----:B------:R-:W-:-:S03]  /*2a610*/  PRMT R56, RZ, 0x7610, R56 ;  /* 0x00007610ff387816 */ /* 0x000fc60000000038 */
[----:B------:R0:W3:Y:S01]  /*2a620*/  @!P4 LDG.E.U8 R58, desc[UR22][R24.64] ;  /* 0x00000016183ac981 */ /* 0x0000e2000c1e1100 */
[----:B------:R-:W-:Y:S02]  /*2a630*/  PRMT R54, RZ, 0x7610, R54 ;  /* 0x00007610ff367816 */ /* 0x000fe40000000036 */
[----:B------:R-:W-:Y:S02]  /*2a640*/  PRMT R52, RZ, 0x7610, R52 ;  /* 0x00007610ff347816 */ /* 0x000fe40000000034 */
[----:B------:R-:W-:-:S05]  /*2a650*/  IADD3 R4, P2, PT, R8, R4, RZ ;  /* 0x0000000408047210 */ /* 0x000fca0007f5e0ff */
[----:B------:R-:W-:Y:S01]  /*2a660*/  STL [R1+0x440], R4 ;  /* 0x0004400401007387 */ /* 0x000fe20000100800 */
[----:B0-----:R-:W-:Y:S02]  /*2a670*/  @!P4 IMAD.MOV.U32 R24, RZ, RZ, R4 ;  /* 0x000000ffff18c224 */ /* 0x001fe400078e0004 */
[----:B--2---:R-:W-:Y:S01]  /*2a680*/  IMAD.X R11, R9, 0x1, R11, P2 ;  /* 0x00000001090b7824 */ /* 0x004fe200010e060b */
[----:B----4-:R-:W-:-:S04]  /*2a690*/  IADD3 R7, P2, PT, R8, R7, RZ ;  /* 0x0000000708077210 */ /* 0x010fc80007f5e0ff */
[----:B------:R0:W-:Y:S01]  /*2a6a0*/  STL [R1+0x43c], R11 ;  /* 0x00043c0b01007387 */ /* 0x0001e20000100800 */
[----:B------:R-:W-:-:S05]  /*2a6b0*/  @!P4 IMAD.MOV.U32 R25, RZ, RZ, R11 ;  /* 0x000000ffff19c224 */ /* 0x000fca00078e000b */
[----:B------:R1:W2:Y:S04]  /*2a6c0*/  @!P4 LDG.E.U8 R56, desc[UR22][R24.64] ;  /* 0x000000161838c981 */ /* 0x0002a8000c1e1100 */
[----:B0-----:R-:W4:Y:S04]  /*2a6d0*/  LDL.LU R11, [R1+0x4bc] ;  /* 0x0004bc00010b7983 */ /* 0x001f280000300800 */
[----:B------:R-:W2:Y:S01]  /*2a6e0*/  LDL.LU R4, [R1+0x4e0] ;  /* 0x0004e00001047983 */ /* 0x000ea20000300800 */
[----:B---3--:R-:W-:Y:S01]  /*2a6f0*/  IMAD.X R15, R9, 0x1, R15, P2 ;  /* 0x00000001090f7824 */ /* 0x008fe200010e060f */
[----:B------:R-:W-:-:S02]  /*2a700*/  IADD3 R13, P2, PT, R8, R13, RZ ;  /* 0x0000000d080d7210 */ /* 0x000fc40007f5e0ff */
[----:B------:R0:W-:Y:S01]  /*2a710*/  STL [R1+0x460], R7 ;  /* 0x0004600701007387 */ /* 0x0001e20000100800 */
[----:B-1----:R-:W-:Y:S02]  /*2a720*/  @!P4 IMAD.MOV.U32 R24, RZ, RZ, R7 ;  /* 0x000000ffff18c224 */ /* 0x002fe400078e0007 */
[----:B------:R-:W-:Y:S01]  /*2a730*/  @!P4 IMAD.MOV.U32 R25, RZ, RZ, R15 ;  /* 0x000000ffff19c224 */ /* 0x000fe200078e000f */
[----:B------:R1:W-:Y:S04]  /*2a740*/  STL [R1+0x45c], R15 ;  /* 0x00045c0f01007387 */ /* 0x0003e80000100800 */
[----:B------:R3:W2:Y:S04]  /*2a750*/  @!P4 LDG.E.U8 R54, desc[UR22][R24.64] ;  /* 0x000000161836c981 */ /* 0x0006a8000c1e1100 */
[----:B0-----:R-:W2:Y:S04]  /*2a760*/  LDL.LU R7, [R1+0x4dc] ;  /* 0x0004dc0001077983 */ /* 0x001ea80000300800 */
[----:B-1----:R-:W2:Y:S01]  /*2a770*/  LDL.LU R15, [R1+0x500] ;  /* 0x00050000010f7983 */ /* 0x002ea20000300800 */
[----:B------:R-:W-:Y:S01]  /*2a780*/  IMAD.X R14, R9, 0x1, R14, P2 ;  /* 0x00000001090e7824 */ /* 0x000fe200010e060e */
[----:B------:R-:W-:-:S02]  /*2a790*/  IADD3 R0, P2, PT, R8, R0, RZ ;  /* 0x0000000008007210 */ /* 0x000fc40007f5e0ff */
[----:B------:R0:W-:Y:S01]  /*2a7a0*/  STL [R1+0x480], R13 ;  /* 0x0004800d01007387 */ /* 0x0001e20000100800 */
[----:B---3--:R-:W-:Y:S02]  /*2a7b0*/  @!P4 IMAD.MOV.U32 R24, RZ, RZ, R13 ;  /* 0x000000ffff18c224 */ /* 0x008fe400078e000d */
[----:B------:R-:W-:Y:S01]  /*2a7c0*/  @!P4 IMAD.MOV.U32 R25, RZ, RZ, R14 ;  /* 0x000000ffff19c224 */ /* 0x000fe200078e000e */
[----:B------:R1:W-:Y:S04]  /*2a7d0*/  STL [R1+0x47c], R14 ;  /* 0x00047c0e01007387 */ /* 0x0003e80000100800 */
[----:B------:R-:W3:Y:S04]  /*2a7e0*/  LDL.LU R16, [R1+0x4fc] ;  /* 0x0004fc0001107983 */ /* 0x000ee80000300800 */
[----:B0-----:R-:W3:Y:S01]  /*2a7f0*/  LDL.LU R13, [R1+0x520] ;  /* 0x00052000010d7983 */ /* 0x001ee20000300800 */
[----:B------:R-:W-:-:S03]  /*2a800*/  IMAD.X R2, R9, 0x1, R2, P2 ;  /* 0x0000000109027824 */ /* 0x000fc600010e0602 */
[----:B------:R-:W-:Y:S04]  /*2a810*/  STL [R1+0x4a0], R0 ;  /* 0x0004a00001007387 */ /* 0x000fe80000100800 */
[----:B------:R0:W3:Y:S04]  /*2a820*/  @!P4 LDG.E.U8 R52, desc[UR22][R24.64] ;  /* 0x000000161834c981 */ /* 0x0000e8000c1e1100 */
[----:B------:R0:W-:Y:S04]  /*2a830*/  STL [R1+0x49c], R2 ;  /* 0x00049c0201007387 */ /* 0x0001e80000100800 */
[----:B-1----:R-:W3:Y:S01]  /*2a840*/  LDL.LU R14, [R1+0x51c] ;  /* 0x00051c00010e7983 */ /* 0x002ee20000300800 */
[----:B0-----:R-:W-:-:S02]  /*2a850*/  @!P4 IMAD.MOV.U32 R25, RZ, RZ, R2 ;  /* 0x000000ffff19c224 */ /* 0x001fc400078e0002 */
[----:B------:R-:W-:Y:S01]  /*2a860*/  @!P4 IMAD.MOV.U32 R24, RZ, RZ, R0 ;  /* 0x000000ffff18c224 */ /* 0x000fe200078e0000 */
[----:B------:R-:W3:Y:S04]  /*2a870*/  LDL.LU R2, [R1+0x53c] ;  /* 0x00053c0001027983 */ /* 0x000ee80000300800 */
[----:B------:R-:W3:Y:S01]  /*2a880*/  LDL.LU R0, [R1+0x540] ;  /* 0x0005400001007983 */ /* 0x000ee20000300800 */
[----:B------:R-:W0:Y:S01]  /*2a890*/  S2R R5, SR_TID.X ;  /* 0x0000000000057919 */ /* 0x000e220000002100 */
[----:B------:R-:W1:Y:S01]  /*2a8a0*/  S2R R6, SR_TID.X ;  /* 0x0000000000067919 */ /* 0x000e620000002100 */
[----:B------:R-:W-:Y:S02]  /*2a8b0*/  IADD3 R10, P2, PT, R8, R10, RZ ;  /* 0x0000000a080a7210 */ /* 0x000fe40007f5e0ff */
[----:B------:R-:W-:-:S02]  /*2a8c0*/  PRMT R50, RZ, 0x7610, R50 ;  /* 0x00007610ff327816 */ /* 0x000fc40000000032 */
[----:B------:R-:W-:Y:S01]  /*2a8d0*/  PRMT R48, RZ, 0x7610, R48 ;  /* 0x00007610ff307816 */ /* 0x000fe20000000030 */
[----:B------:R-:W-:Y:S04]  /*2a8e0*/  STL [R1+0x4c0], R10 ;  /* 0x0004c00a01007387 */ /* 0x000fe80000100800 */
[----:B------:R0:W3:Y:S02]  /*2a8f0*/  @!P4 LDG.E.U8 R50, desc[UR22][R24.64] ;  /* 0x000000161832c981 */ /* 0x0000e4000c1e1100 */
[----:B0-----:R-:W-:Y:S01]  /*2a900*/  @!P4 IMAD.MOV.U32 R24, RZ, RZ, R10 ;  /* 0x000000ffff18c224 */ /* 0x001fe200078e000a */
[----:B------:R-:W-:Y:S02]  /*2a910*/  LOP3.LUT R5, R5, 0x7f, RZ, 0xc0, !PT ;  /* 0x0000007f05057812 */ /* 0x000fe400078ec0ff */
[----:B-1----:R-:W-:-:S02]  /*2a920*/  LOP3.LUT R6, R6, 0x7f, RZ, 0xc0, !PT ;  /* 0x0000007f06067812 */ /* 0x002fc400078ec0ff */
[----:B------:R-:W-:Y:S02]  /*2a930*/  LOP3.LUT R5, R5, 0x20, RZ, 0x3c, !PT ;  /* 0x0000002005057812 */ /* 0x000fe400078e3cff */
        /* <DEDUP_REMOVED lines=10> */
[----:B0-----:R-:W-:-:S02]  /*2a9e0*/  PRMT R23, RZ, 0x7610, R23 ;  /* 0x00007610ff177816 */ /* 0x001fc40000000017 */
[----:B------:R-:W-:Y:S04]  /*2a9f0*/  STS.U8 [R6+UR9+0x12180], R27 ;  /* 0x0121801b06007988 */ /* 0x000fe80008000009 */
[----:B------:R-:W-:Y:S04]  /*2aa00*/  STS.U8 [R6+UR9+0x12980], R26 ;  /* 0x0129801a06007988 */ /* 0x000fe80008000009 */
[----:B------:R-:W-:Y:S04]  /*2aa10*/  STS.U8 [R6+UR9+0x12d80], R29 ;  /* 0x012d801d06007988 */ /* 0x000fe80008000009 */
[----:B------:R-:W-:Y:S01]  /*2aa20*/  STS.U8 [R6+UR9+0x13180], R28 ;  /* 0x0131801c06007988 */ /* 0x000fe20008000009 */
[----:B----4-:R-:W-:Y:S01]  /*2aa30*/  IMAD.X R11, R9, 0x1, R11, P2 ;  /* 0x00000001090b7824 */ /* 0x010fe200010e060b */
[----:B--2---:R-:W-:-:S04]  /*2aa40*/  IADD3 R4, P2, PT, R8, R4, RZ ;  /* 0x0000000408047210 */ /* 0x004fc80007f5e0ff */
[----:B------:R0:W-:Y:S01]  /*2aa50*/  STL [R1+0x4bc], R11 ;  /* 0x0004bc0b01007387 */ /* 0x0001e20000100800 */
[----:B------:R-:W-:-:S05]  /*2aa60*/  @!P4 IMAD.MOV.U32 R25, RZ, RZ, R11 ;  /* 0x000000ffff19c224 */ /* 0x000fca00078e000b */
[----:B------:R1:W2:Y:S04]  /*2aa70*/  @!P4 LDG.E.U8 R48, desc[UR22][R24.64] ;  /* 0x000000161830c981 */ /* 0x0002a8000c1e1100 */
[----:B0-----:R-:W4:Y:S04]  /*2aa80*/  LDL.LU R11, [R1+0x55c] ;  /* 0x00055c00010b7983 */ /* 0x001f280000300800 */
[----:B------:R-:W2:Y:S01]  /*2aa90*/  LDL.LU R10, [R1+0x560] ;  /* 0x00056000010a7983 */ /* 0x000ea20000300800 */
[----:B------:R-:W-:-:S03]  /*2aaa0*/  IMAD.X R7, R9, 0x1, R7, P2 ;  /* 0x0000000109077824 */ /* 0x000fc600010e0607 */
[----:B------:R-:W-:Y:S01]  /*2aab0*/  STL [R1+0x4e0], R4 ;  /* 0x0004e00401007387 */ /* 0x000fe20000100800 */
[----:B------:R-:W-:-:S03]  /*2aac0*/  IADD3 R15, P2, PT, R8, R15, RZ ;  /* 0x0000000f080f7210 */ /* 0x000fc60007f5e0ff */
[----:B------:R0:W-:Y:S01]  /*2aad0*/  STL [R1+0x4dc], R7 ;  /* 0x0004dc0701007387 */ /* 0x0001e20000100800 */
[----:B-1----:R-:W-:Y:S02]  /*2aae0*/  @!P4 IMAD.MOV.U32 R25, RZ, RZ, R7 ;  /* 0x000000ffff19c224 */ /* 0x002fe400078e0007 */
[----:B------:R-:W-:Y:S02]  /*2aaf0*/  @!P4 IMAD.MOV.U32 R24, RZ, RZ, R4 ;  /* 0x000000ffff18c224 */ /* 0x000fe400078e0004 */
[----:B------:R-:W-:-:S03]  /*2ab00*/  @!P4 IMAD.MOV.U32 R26, RZ, RZ, R15 ;  /* 0x000000ffff1ac224 */ /* 0x000fc600078e000f */
[----:B------:R1:W4:Y:S04]  /*2ab10*/  @!P4 LDG.E.U8 R23, desc[UR22][R24.64] ;  /* 0x000000161817c981 */ /* 0x000328000c1e1100 */
[----:B0-----:R-:W4:Y:S01]  /*2ab20*/  LDL.LU R7, [R1+0x57c] ;  /* 0x00057c0001077983 */ /* 0x001f220000300800 */
[----:B---3--:R-:W-:-:S03]  /*2ab30*/  IMAD.X R16, R9, 0x1, R16, P2 ;  /* 0x0000000109107824 */ /* 0x008fc600010e0610 */
[----:B------:R-:W3:Y:S01]  /*2ab40*/  LDL.LU R4, [R1+0x580] ;  /* 0x0005800001047983 */ /* 0x000ee20000300800 */
[----:B------:R-:W-:Y:S01]  /*2ab50*/  IADD3 R13, P2, PT, R8, R13, RZ ;  /* 0x0000000d080d7210 */ /* 0x000fe20007f5e0ff */
[----:B------:R-:W-:Y:S01]  /*2ab60*/  @!P4 IMAD.MOV.U32 R27, RZ, RZ, R16 ;  /* 0x000000ffff1bc224 */ /* 0x000fe200078e0010 */
[----:B-1----:R-:W-:Y:S01]  /*2ab70*/  PRMT R24, RZ, 0x7610, R24 ;  /* 0x00007610ff187816 */ /* 0x002fe20000000018 */
[----:B------:R-:W-:Y:S04]  /*2ab80*/  STL [R1+0x500], R15 ;  /* 0x0005000f01007387 */ /* 0x000fe80000100800 */
[----:B------:R-:W-:Y:S04]  /*2ab90*/  STL [R1+0x4fc], R16 ;  /* 0x0004fc1001007387 */ /* 0x000fe80000100800 */
[----:B------:R-:W3:Y:S04]  /*2aba0*/  LDL.LU R5, [R1+0x5a0] ;  /* 0x0005a00001057983 */ /* 0x000ee80000300800 */
[----:B------:R0:W3:Y:S01]  /*2abb0*/  @!P4 LDG.E.U8 R24, desc[UR22][R26.64] ;  /* 0x000000161a18c981 */ /* 0x0000e2000c1e1100 */
[----:B------:R-:W-:-:S03]  /*2abc0*/  IMAD.X R14, R9, 0x1, R14, P2 ;  /* 0x00000001090e7824 */ /* 0x000fc600010e060e */
[----:B------:R-:W-:Y:S01]  /*2abd0*/  STL [R1+0x520], R13 ;  /* 0x0005200d01007387 */ /* 0x000fe20000100800 */
[----:B------:R-:W-:-:S03]  /*2abe0*/  IADD3 R0, P2, PT, R8, R0, RZ ;  /* 0x0000000008007210 */ /* 0x000fc60007f5e0ff */
[----:B------:R1:W-:Y:S01]  /*2abf0*/  STL [R1+0x51c], R14 ;  /* 0x00051c0e01007387 */ /* 0x0003e20000100800 */
[----:B0-----:R-:W-:Y:S02]  /*2ac00*/  @!P4 IMAD.MOV.U32 R27, RZ, RZ, R14 ;  /* 0x000000ffff1bc224 */ /* 0x001fe400078e000e */
[----:B------:R-:W-:Y:S02]  /*2ac10*/  IMAD.X R2, R9, 0x1, R2, P2 ;  /* 0x0000000109027824 */ /* 0x000fe400010e0602 */
[----:B------:R-:W-:Y:S02]  /*2ac20*/  @!P4 IMAD.MOV.U32 R28, RZ, RZ, R0 ;  /* 0x000000ffff1cc224 */ /* 0x000fe400078e0000 */
[----:B------:R-:W-:Y:S01]  /*2ac30*/  @!P4 IMAD.MOV.U32 R29, RZ, RZ, R2 ;  /* 0x000000ffff1dc224 */ /* 0x000fe200078e0002 */
[----:B-1----:R-:W3:Y:S04]  /*2ac40*/  LDL.LU R14, [R1+0x59c] ;  /* 0x00059c00010e7983 */ /* 0x002ee80000300800 */
[----:B------:R-:W-:Y:S04]  /*2ac50*/  STL [R1+0x540], R0 ;  /* 0x0005400001007387 */ /* 0x000fe80000100800 */
[----:B------:R0:W-:Y:S04]  /*2ac60*/  STL [R1+0x53c], R2 ;  /* 0x00053c0201007387 */ /* 0x0001e80000100800 */
[----:B0-----:R-:W3:Y:S04]  /*2ac70*/  LDL.LU R2, [R1+0x5bc] ;  /* 0x0005bc0001027983 */ /* 0x001ee80000300800 */
[----:B------:R-:W3:Y:S01]  /*2ac80*/  LDL.LU R0, [R1+0x5c0] ;  /* 0x0005c00001007983 */ /* 0x000ee20000300800 */
[----:B------:R-:W0:Y:S01]  /*2ac90*/  S2R R22, SR_TID.X ;  /* 0x0000000000167919 */ /* 0x000e220000002100 */
[----:B------:R-:W-:Y:S01]  /*2aca0*/  PRMT R25, RZ, 0x7610, R25 ;  /* 0x00007610ff197816 */ /* 0x000fe20000000019 */
[----:B------:R-:W-:-:S05]  /*2acb0*/  @!P4 IMAD.MOV.U32 R26, RZ, RZ, R13 ;  /* 0x000000ffff1ac224 */ /* 0x000fca00078e000d */
[----:B------:R1:W3:Y:S02]  /*2acc0*/  @!P4 LDG.E.U8 R25, desc[UR22][R26.64] ;  /* 0x000000161a19c981 */ /* 0x0002e4000c1e1100 */
[----:B-1----:R-:W-:Y:S02]  /*2acd0*/  PRMT R26, RZ, 0x7610, R26 ;  /* 0x00007610ff1a7816 */ /* 0x002fe4000000001a */
[----:B------:R-:W-:-:S04]  /*2ace0*/  PRMT R27, RZ, 0x7610, R27 ;  /* 0x00007610ff1b7816 */ /* 0x000fc8000000001b */
[----:B------:R1:W3:Y:S04]  /*2acf0*/  @!P4 LDG.E.U8 R26, desc[UR22][R28.64] ;  /* 0x000000161c1ac981 */ /* 0x0002e8000c1e1100 */
[----:B------:R-:W-:Y:S04]  /*2ad00*/  STS.U8 [R6+UR9+0x13580], R31 ;  /* 0x0135801f06007988 */ /* 0x000fe80008000009 */
[----:B------:R-:W-:Y:S01]  /*2ad10*/  STS.U8 [R6+UR9+0x13980], R30 ;  /* 0x0139801e06007988 */ /* 0x000fe20008000009 */
[----:B0-----:R-:W-:-:S03]  /*2ad20*/  LOP3.LUT R22, R22, 0x7f, RZ, 0xc0, !PT ;  /* 0x0000007f16167812 */ /* 0x001fc600078ec0ff */
[----:B------:R-:W-:Y:S01]  /*2ad30*/  STS.U8 [R6+UR9+0x13d80], R33 ;  /* 0x013d802106007988 */ /* 0x000fe20008000009 */
[----:B--2---:R-:W-:-:S05]  /*2ad40*/  IADD3 R10, P2, PT, R8, R10, RZ ;  /* 0x0000000a080a7210 */ /* 0x004fca0007f5e0ff */
[----:B----4-:R-:W-:Y:S01]  /*2ad50*/  IMAD.X R11, R9, 0x1, R11, P2 ;  /* 0x00000001090b7824 */ /* 0x010fe200010e060b */
[----:B------:R-:W-:Y:S03]  /*2ad60*/  STL [R1+0x560], R10 ;  /* 0x0005600a01007387 */ /* 0x000fe60000100800 */
[----:B-1----:R-:W-:Y:S01]  /*2ad70*/  @!P4 IMAD.MOV.U32 R29, RZ, RZ, R11 ;  /* 0x000000ffff1dc224 */ /* 0x002fe200078e000b */
[----:B------:R0:W-:Y:S04]  /*2ad80*/  STL [R1+0x55c], R11 ;  /* 0x00055c0b01007387 */ /* 0x0001e80000100800 */
[----:B------:R-:W2:Y:S01]  /*2ad90*/  LDL.LU R13, [R1+0x5dc] ;  /* 0x0005dc00010d7983 */ /* 0x000ea20000300800 */
[----:B------:R-:W-:-:S03]  /*2ada0*/  @!P4 IMAD.MOV.U32 R28, RZ, RZ, R10 ;  /* 0x000000ffff1cc224 */ /* 0x000fc600078e000a */
[----:B0-----:R-:W4:Y:S04]  /*2adb0*/  LDL.LU R11, [R1+0x5e0] ;  /* 0x0005e000010b7983 */ /* 0x001f280000300800 */
[----:B------:R0:W2:Y:S01]  /*2adc0*/  @!P4 LDG.E.U8 R27, desc[UR22][R28.64] ;  /* 0x000000161c1bc981 */ /* 0x0000a2000c1e1100 */
[----:B---3--:R-:W-:-:S05]  /*2add0*/  IADD3 R4, P2, PT, R8, R4, RZ ;  /* 0x0000000408047210 */ /* 0x008fca0007f5e0ff */
[----:B------:R-:W-:Y:S01]  /*2ade0*/  IMAD.X R7, R9, 0x1, R7, P2 ;  /* 0x0000000109077824 */ /* 0x000fe200010e0607 */
[----:B------:R-:W-:Y:S03]  /*2adf0*/  STL [R1+0x580], R4 ;  /* 0x0005800401007387 */ /* 0x000fe60000100800 */
[----:B------:R-:W-:Y:S01]  /*2ae00*/  @!P4 IMAD.MOV.U32 R31, RZ, RZ, R7 ;  /* 0x000000ffff1fc224 */ /* 0x000fe200078e0007 */
[----:B------:R1:W-:Y:S01]  /*2ae10*/  STL [R1+0x57c], R7 ;  /* 0x00057c0701007387 */ /* 0x0003e20000100800 */
[----:B------:R-:W-:-:S03]  /*2ae20*/  IADD3 R5, P2, PT, R8, R5, RZ ;  /* 0x0000000508057210 */ /* 0x000fc60007f5e0ff */
[----:B------:R-:W3:Y:S01]  /*2ae30*/  LDL.LU R15, [R1+0x5fc] ;  /* 0x0005fc00010f7983 */ /* 0x000ee20000300800 */
[----:B0-----:R-:W-:Y:S01]  /*2ae40*/  PRMT R28, RZ, 0x7610, R28 ;  /* 0x00007610ff1c7816 */ /* 0x001fe2000000001c */
[----:B------:R-:W-:Y:S02]  /*2ae50*/  @!P4 IMAD.MOV.U32 R30, RZ, RZ, R4 ;  /* 0x000000ffff1ec224 */ /* 0x000fe400078e0004 */
[----:B-1----:R-:W3:Y:S04]  /*2ae60*/  LDL.LU R7, [R1+0x600] ;  /* 0x0006000001077983 */ /* 0x002ee80000300800 */
[----:B------:R-:W3:Y:S01]  /*2ae70*/  LDL.LU R10, [R1+0x620] ;  /* 0x00062000010a7983 */ /* 0x000ee20000300800 */
[----:B------:R-:W-:-:S03]  /*2ae80*/  LOP3.LUT R4, R22, 0x40, RZ, 0x3c, !PT ;  /* 0x0000004016047812 */ /* 0x000fc600078e3cff */
[----:B------:R0:W3:Y:S01]  /*2ae90*/  @!P4 LDG.E.U8 R28, desc[UR22][R30.64] ;  /* 0x000000161e1cc981 */ /* 0x0000e2000c1e1100 */
[----:B------:R-:W-:-:S03]  /*2aea0*/  IMAD.MOV.U32 R22, RZ, RZ, R3 ;  /* 0x000000ffff167224 */ /* 0x000fc600078e0003 */
[----:B------:R-:W-:Y:S01]  /*2aeb0*/  STL [R1+0x5a0], R5 ;  /* 0x0005a00501007387 */ /* 0x000fe20000100800 */
[----:B------:R-:W-:Y:S02]  /*2aec0*/  IMAD.X R14, R9, 0x1, R14, P2 ;  /* 0x00000001090e7824 */ /* 0x000fe400010e060e */
[----:B0-----:R-:W-:Y:S02]  /*2aed0*/  @!P4 IMAD.MOV.U32 R30, RZ, RZ, R5 ;  /* 0x000000ffff1ec224 */ /* 0x001fe400078e0005 */
[----:B------:R-:W-:Y:S01]  /*2aee0*/  @!P4 IMAD.MOV.U32 R31, RZ, RZ, R14 ;  /* 0x000000ffff1fc224 */ /* 0x000fe200078e000e */
[----:B------:R0:W-:Y:S04]  /*2aef0*/  STL [R1+0x59c], R14 ;  /* 0x00059c0e01007387 */ /* 0x0001e80000100800 */
[----:B------:R1:W-:Y:S04]  /*2af00*/  STS.U8 [R4+UR9+0x12200], R32 ;  /* 0x0122002004007988 */ /* 0x0003e80008000009 */
[----:B0-----:R-:W3:Y:S04]  /*2af10*/  LDL.LU R14, [R1+0x61c] ;  /* 0x00061c00010e7983 */ /* 0x001ee80000300800 */
[----:B------:R-:W3:Y:S01]  /*2af20*/  LDL.LU R5, [R1+0x63c] ;  /* 0x00063c0001057983 */ /* 0x000ee20000300800 */
[----:B------:R-:W-:-:S03]  /*2af30*/  IADD3 R0, P2, PT, R8, R0, RZ ;  /* 0x0000000008007210 */ /* 0x000fc60007f5e0ff */
[----:B------:R-:W3:Y:S02]  /*2af40*/  LDL.LU R3, [R1+0x640] ;  /* 0x0006400001037983 */ /* 0x000ee40000300800 */
[----:B------:R-:W-:Y:S02]  /*2af50*/  IMAD.X R2, R9, 0x1, R2, P2 ;  /* 0x0000000109027824 */ /* 0x000fe400010e0602 */
[----:B------:R-:W-:Y:S01]  /*2af60*/  STL [R1+0x5c0], R0 ;  /* 0x0005c00001007387 */ /* 0x000fe20000100800 */
[----:B-1----:R-:W-:Y:S02]  /*2af70*/  @!P4 IMAD.MOV.U32 R32, RZ, RZ, R0 ;  /* 0x000000ffff20c224 */ /* 0x002fe400078e0000 */
[----:B------:R-:W-:Y:S01]  /*2af80*/  @!P4 IMAD.MOV.U32 R33, RZ, RZ, R2 ;  /* 0x000000ffff21c224 */ /* 0x000fe200078e0002 */
[----:B------:R0:W-:Y:S04]  /*2af90*/  STL [R1+0x5bc], R2 ;  /* 0x0005bc0201007387 */ /* 0x0001e80000100800 */
[----:B0-----:R-:W3:Y:S04]  /*2afa0*/  LDL.LU R2, [R1+0x65c] ;  /* 0x00065c0001027983 */ /* 0x001ee80000300800 */
[----:B------:R-:W3:Y:S01]  /*2afb0*/  LDL.LU R0, [R1+0x660] ;  /* 0x0006600001007983 */ /* 0x000ee20000300800 */
[----:B------:R-:W-:-:S06]  /*2afc0*/  PRMT R29, RZ, 0x7610, R29 ;  /* 0x00007610ff1d7816 */ /* 0x000fcc000000001d */
[----:B------:R0:W3:Y:S02]  /*2afd0*/  @!P4 LDG.E.U8 R29, desc[UR22][R30.64] ;  /* 0x000000161e1dc981 */ /* 0x0000e4000c1e1100 */
[----:B0-----:R-:W-:Y:S02]  /*2afe0*/  PRMT R30, RZ, 0x7610, R30 ;  /* 0x00007610ff1e7816 */ /* 0x001fe4000000001e */
[----:B------:R-:W-:-:S04]  /*2aff0*/  PRMT R31, RZ, 0x7610, R31 ;  /* 0x00007610ff1f7816 */ /* 0x000fc8000000001f */
[----:B------:R0:W3:Y:S04]  /*2b000*/  @!P4 LDG.E.U8 R30, desc[UR22][R32.64] ;  /* 0x00000016201ec981 */ /* 0x0000e8000c1e1100 */
[----:B------:R-:W-:Y:S04]  /*2b010*/  STS.U8 [R4+UR9+0x12600], R35 ;  /* 0x0126002304007988 */ /* 0x000fe80008000009 */
[----:B------:R-:W-:Y:S04]  /*2b020*/  STS.U8 [R4+UR9+0x12a00], R34 ;  /* 0x012a002204007988 */ /* 0x000fe80008000009 */
[----:B------:R-:W-:Y:S01]  /*2b030*/  STS.U8 [R4+UR9+0x12e00], R36 ;  /* 0x012e002404007988 */ /* 0x000fe20008000009 */
[----:B----4-:R-:W-:-:S05]  /*2b040*/  IADD3 R11, P2, PT, R8, R11, RZ ;  /* 0x0000000b080b7210 */ /* 0x010fca0007f5e0ff */
[----:B--2---:R-:W-:Y:S01]  /*2b050*/  IMAD.X R13, R9, 0x1, R13, P2 ;  /* 0x00000001090d7824 */ /* 0x004fe200010e060d */
[----:B------:R-:W-:Y:S01]  /*2b060*/  STL [R1+0x5e0], R11 ;  /* 0x0005e00b01007387 */ /* 0x000fe20000100800 */
[----:B0-----:R-:W-:Y:S02]  /*2b070*/  @!P4 IMAD.MOV.U32 R32, RZ, RZ, R11 ;  /* 0x000000ffff20c224 */ /* 0x001fe400078e000b */
[----:B------:R-:W-:Y:S01]  /*2b080*/  @!P4 IMAD.MOV.U32 R33, RZ, RZ, R13 ;  /* 0x000000ffff21c224 */ /* 0x000fe200078e000d */
[----:B------:R0:W-:Y:S04]  /*2b090*/  STL [R1+0x5dc], R13 ;  /* 0x0005dc0d01007387 */ /* 0x0001e80000100800 */
[----:B------:R1:W2:Y:S04]  /*2b0a0*/  @!P4 LDG.E.U8 R31, desc[UR22][R32.64] ;  /* 0x00000016201fc981 */ /* 0x0002a8000c1e1100 */
[----:B0-----:R-:W4:Y:S04]  /*2b0b0*/  LDL.LU R13, [R1+0x67c] ;  /* 0x00067c00010d7983 */ /* 0x001f280000300800 */
[----:B------:R-:W2:Y:S01]  /*2b0c0*/  LDL.LU R11, [R1+0x680] ;  /* 0x00068000010b7983 */ /* 0x000ea20000300800 */
[----:B---3--:R-:W-:-:S02]  /*2b0d0*/  IADD3 R7, P2, PT, R8, R7, RZ ;  /* 0x0000000708077210 */ /* 0x008fc40007f5e0ff */
[----:B-1----:R-:W-:-:S03]  /*2b0e0*/  PRMT R32, RZ, 0x7610, R32 ;  /* 0x00007610ff207816 */ /* 0x002fc60000000020 */
[----:B------:R-:W-:Y:S01]  /*2b0f0*/  IMAD.X R15, R9, 0x1, R15, P2 ;  /* 0x00000001090f7824 */ /* 0x000fe200010e060f */
[----:B------:R-:W-:Y:S01]  /*2b100*/  IADD3 R10, P2, PT, R8, R10, RZ ;  /* 0x0000000a080a7210 */ /* 0x000fe20007f5e0ff */
[----:B------:R-:W-:Y:S02]  /*2b110*/  @!P4 IMAD.MOV.U32 R34, RZ, RZ, R7 ;  /* 0x000000ffff22c224 */ /* 0x000fe400078e0007 */
[----:B------:R-:W-:Y:S01]  /*2b120*/  @!P4 IMAD.MOV.U32 R35, RZ, RZ, R15 ;  /* 0x000000ffff23c224 */ /* 0x000fe200078e000f */
[----:B------:R-:W-:Y:S01]  /*2b130*/  PRMT R33, RZ, 0x7610, R33 ;  /* 0x00007610ff217816 */ /* 0x000fe20000000021 */
[----:B------:R0:W-:Y:S04]  /*2b140*/  STL [R1+0x600], R7 ;  /* 0x0006000701007387 */ /* 0x0001e80000100800 */
[----:B------:R1:W3:Y:S04]  /*2b150*/  @!P4 LDG.E.U8 R32, desc[UR22][R34.64] ;  /* 0x000000162220c981 */ /* 0x0002e8000c1e1100 */
[----:B------:R-:W-:Y:S04]  /*2b160*/  STL [R1+0x5fc], R15 ;  /* 0x0005fc0f01007387 */ /* 0x000fe80000100800 */
[----:B0-----:R-:W3:Y:S01]  /*2b170*/  LDL.LU R7, [R1+0x6a0] ;  /* 0x0006a00001077983 */ /* 0x001ee20000300800 */
[----:B-1----:R-:W-:-:S02]  /*2b180*/  @!P4 IMAD.MOV.U32 R34, RZ, RZ, R10 ;  /* 0x000000ffff22c224 */ /* 0x002fc400078e000a */
[C---:B------:R-:W-:Y:S01]  /*2b190*/  IMAD.X R14, R9.reuse, 0x1, R14, P2 ;  /* 0x00000001090e7824 */ /* 0x040fe200010e060e */
[----:B------:R0:W-:Y:S03]  /*2b1a0*/  STL [R1+0x620], R10 ;  /* 0x0006200a01007387 */ /* 0x0001e60000100800 */
[----:B------:R-:W-:Y:S01]  /*2b1b0*/  @!P4 IMAD.MOV.U32 R35, RZ, RZ, R14 ;  /* 0x000000ffff23c224 */ /* 0x000fe200078e000e */
[----:B------:R-:W-:Y:S01]  /*2b1c0*/  IADD3 R3, P2, PT, R8, R3, RZ ;  /* 0x0000000308037210 */ /* 0x000fe20007f5e0ff */
[----:B------:R-:W-:Y:S04]  /*2b1d0*/  STL [R1+0x61c], R14 ;  /* 0x00061c0e01007387 */ /* 0x000fe80000100800 */
[----:B------:R-:W-:Y:S01]  /*2b1e0*/  IMAD.X R5, R9, 0x1, R5, P2 ;  /* 0x0000000109057824 */ /* 0x000fe200010e0605 */
[----:B0-----:R-:W3:Y:S01]  /*2b1f0*/  LDL.LU R10, [R1+0x69c] ;  /* 0x00069c00010a7983 */ /* 0x001ee20000300800 */
[----:B------:R-:W-:-:S03]  /*2b200*/  @!P4 IMAD.MOV.U32 R36, RZ, RZ, R3 ;  /* 0x000000ffff24c224 */ /* 0x000fc600078e0003 */
[----:B------:R0:W3:Y:S01]  /*2b210*/  @!P4 LDG.E.U8 R33, desc[UR22][R34.64] ;  /* 0x000000162221c981 */ /* 0x0000e2000c1e1100 */
[----:B------:R-:W-:-:S03]  /*2b220*/  @!P4 IMAD.MOV.U32 R37, RZ, RZ, R5 ;  /* 0x000000ffff25c224 */ /* 0x000fc600078e0005 */
[----:B------:R-:W-:Y:S04]  /*2b230*/  STL [R1+0x640], R3 ;  /* 0x0006400301007387 */ /* 0x000fe80000100800 */
[----:B------:R1:W-:Y:S01]  /*2b240*/  STL [R1+0x63c], R5 ;  /* 0x00063c0501007387 */ /* 0x0003e20000100800 */
[----:B0-----:R-:W-:Y:S02]  /*2b250*/  PRMT R34, RZ, 0x7610, R34 ;  /* 0x00007610ff227816 */ /* 0x001fe40000000022 */
[----:B------:R-:W-:-:S04]  /*2b260*/  IADD3 R0, P2, PT, R8, R0, RZ ;  /* 0x0000000008007210 */ /* 0x000fc80007f5e0ff */
[----:B------:R0:W3:Y:S01]  /*2b270*/  @!P4 LDG.E.U8 R34, desc[UR22][R36.64] ;  /* 0x000000162422c981 */ /* 0x0000e2000c1e1100 */
[----:B------:R-:W-:-:S03]  /*2b280*/  IMAD.X R2, R9, 0x1, R2, P2 ;  /* 0x0000000109027824 */ /* 0x000fc600010e0602 */
[----:B-1----:R-:W3:Y:S04]  /*2b290*/  LDL.LU R5, [R1+0x6bc] ;  /* 0x0006bc0001057983 */ /* 0x002ee80000300800 */
[----:B------:R-:W3:Y:S01]  /*2b2a0*/  LDL.LU R3, [R1+0x6c0] ;  /* 0x0006c00001037983 */ /* 0x000ee20000300800 */
[----:B0-----:R-:W-:-:S03]  /*2b2b0*/  @!P4 IMAD.MOV.U32 R37, RZ, RZ, R2 ;  /* 0x000000ffff25c224 */ /* 0x001fc600078e0002 */
[----:B------:R-:W-:Y:S01]  /*2b2c0*/  STL [R1+0x660], R0 ;  /* 0x0006600001007387 */ /* 0x000fe20000100800 */
[----:B------:R-:W-:-:S03]  /*2b2d0*/  @!P4 IMAD.MOV.U32 R36, RZ, RZ, R0 ;  /* 0x000000ffff24c224 */ /* 0x000fc600078e0000 */
[----:B------:R0:W-:Y:S04]  /*2b2e0*/  STL [R1+0x65c], R2 ;  /* 0x00065c0201007387 */ /* 0x0001e80000100800 */
[----:B0-----:R-:W3:Y:S04]  /*2b2f0*/  LDL.LU R2, [R1+0x6d4] ;  /* 0x0006d40001027983 */ /* 0x001ee80000300800 */
[----:B------:R-:W3:Y:S01]  /*2b300*/  LDL.LU R0, [R1+0x6d8] ;  /* 0x0006d80001007983 */ /* 0x000ee20000300800 */
[----:B------:R-:W-:-:S06]  /*2b310*/  PRMT R35, RZ, 0x7610, R35 ;  /* 0x00007610ff237816 */ /* 0x000fcc0000000023 */
[----:B------:R0:W3:Y:S02]  /*2b320*/  @!P4 LDG.E.U8 R35, desc[UR22][R36.64] ;  /* 0x000000162423c981 */ /* 0x0000e4000c1e1100 */
[----:B0-----:R-:W-:Y:S02]  /*2b330*/  PRMT R36, RZ, 0x7610, R36 ;  /* 0x00007610ff247816 */ /* 0x001fe40000000024 */
[----:B------:R-:W-:Y:S02]  /*2b340*/  PRMT R37, RZ, 0x7610, R37 ;  /* 0x00007610ff257816 */ /* 0x000fe40000000025 */
[----:B--2---:R-:W-:-:S05]  /*2b350*/  IADD3 R11, P2, PT, R8, R11, RZ ;  /* 0x0000000b080b7210 */ /* 0x004fca0007f5e0ff */
[----:B----4-:R-:W-:Y:S01]  /*2b360*/  IMAD.X R13, R9, 0x1, R13, P2 ;  /* 0x00000001090d7824 */ /* 0x010fe200010e060d */
[----:B------:R0:W-:Y:S04]  /*2b370*/  STL [R1+0x680], R11 ;  /* 0x0006800b01007387 */ /* 0x0001e80000100800 */
[----:B------:R1:W-:Y:S04]  /*2b380*/  STL [R1+0x67c], R13 ;  /* 0x00067c0d01007387 */ /* 0x0003e80000100800 */
[----:B------:R-:W2:Y:S01]  /*2b390*/  LDL.LU R15, [R1+0x6f4] ;  /* 0x0006f400010f7983 */ /* 0x000ea20000300800 */
[----:B------:R-:W-:-:S03]  /*2b3a0*/  @!P4 IMAD.MOV.U32 R38, RZ, RZ, R11 ;  /* 0x000000ffff26c224 */ /* 0x000fc600078e000b */
[----:B------:R-:W4:Y:S01]  /*2b3b0*/  LDL.LU R14, [R1+0x6f8] ;  /* 0x0006f800010e7983 */ /* 0x000f220000300800 */
[----:B------:R-:W-:-:S03]  /*2b3c0*/  @!P4 IMAD.MOV.U32 R39, RZ, RZ, R13 ;  /* 0x000000ffff27c224 */ /* 0x000fc600078e000d */
[----:B0-----:R-:W2:Y:S01]  /*2b3d0*/  LDL.LU R11, [R1+0x718] ;  /* 0x00071800010b7983 */ /* 0x001ea20000300800 */
[----:B---3--:R-:W-:-:S03]  /*2b3e0*/  IADD3 R7, P2, PT, R8, R7, RZ ;  /* 0x0000000708077210 */ /* 0x008fc60007f5e0ff */
[----:B------:R0:W3:Y:S04]  /*2b3f0*/  @!P4 LDG.E.U8 R36, desc[UR22][R38.64] ;  /* 0x000000162624c981 */ /* 0x0000e8000c1e1100 */
[----:B------:R-:W-:Y:S01]  /*2b400*/  STL [R1+0x6a0], R7 ;  /* 0x0006a00701007387 */ /* 0x000fe20000100800 */
[----:B0-----:R-:W-:Y:S02]  /*2b410*/  @!P4 IMAD.MOV.U32 R38, RZ, RZ, R7 ;  /* 0x000000ffff26c224 */ /* 0x001fe400078e0007 */
[----:B------:R-:W-:-:S04]  /*2b420*/  IMAD.X R10, R9, 0x1, R10, P2 ;  /* 0x00000001090a7824 */ /* 0x000fc800010e060a */
[----:B------:R-:W-:Y:S01]  /*2b430*/  @!P4 IMAD.MOV.U32 R39, RZ, RZ, R10 ;  /* 0x000000ffff27c224 */ /* 0x000fe200078e000a */
[----:B------:R0:W-:Y:S04]  /*2b440*/  STL [R1+0x69c], R10 ;  /* 0x00069c0a01007387 */ /* 0x0001e80000100800 */
[----:B-1----:R-:W3:Y:S04]  /*2b450*/  LDL.LU R13, [R1+0x714] ;  /* 0x00071400010d7983 */ /* 0x002ee80000300800 */
[----:B------:R1:W3:Y:S04]  /*2b460*/  @!P4 LDG.E.U8 R37, desc[UR22][R38.64] ;  /* 0x000000162625c981 */ /* 0x0002e8000c1e1100 */
[----:B0-----:R-:W3:Y:S04]  /*2b470*/  LDL.LU R10, [R1+0x734] ;  /* 0x00073400010a7983 */ /* 0x001ee80000300800 */
[----:B------:R-:W3:Y:S01]  /*2b480*/  LDL.LU R7, [R1+0x738] ;  /* 0x0007380001077983 */ /* 0x000ee20000300800 */
[----:B------:R-:W-:-:S05]  /*2b490*/  IADD3 R3, P2, PT, R8, R3, RZ ;  /* 0x0000000308037210 */ /* 0x000fca0007f5e0ff */
[----:B------:R-:W-:Y:S01]  /*2b4a0*/  IMAD.X R5, R9, 0x1, R5, P2 ;  /* 0x0000000109057824 */ /* 0x000fe200010e0605 */
[----:B-1----:R-:W-:Y:S01]  /*2b4b0*/  PRMT R38, RZ, 0x7610, R38 ;  /* 0x00007610ff267816 */ /* 0x002fe20000000026 */
[----:B------:R-:W-:Y:S01]  /*2b4c0*/  STL [R1+0x6c0], R3 ;  /* 0x0006c00301007387 */ /* 0x000fe20000100800 */
[----:B------:R-:W-:Y:S02]  /*2b4d0*/  @!P4 IMAD.MOV.U32 R40, RZ, RZ, R3 ;  /* 0x000000ffff28c224 */ /* 0x000fe400078e0003 */
[----:B------:R-:W-:Y:S01]  /*2b4e0*/  @!P4 IMAD.MOV.U32 R41, RZ, RZ, R5 ;  /* 0x000000ffff29c224 */ /* 0x000fe200078e0005 */
[----:B------:R0:W-:Y:S04]  /*2b4f0*/  STL [R1+0x6bc], R5 ;  /* 0x0006bc0501007387 */ /* 0x0001e80000100800 */
[----:B------:R1:W3:Y:S04]  /*2b500*/  @!P4 LDG.E.U8 R38, desc[UR22][R40.64] ;  /* 0x000000162826c981 */ /* 0x0002e8000c1e1100 */
[----:B0-----:R-:W3:Y:S01]  /*2b510*/  LDL.LU R5, [R1+0x754] ;  /* 0x0007540001057983 */ /* 0x001ee20000300800 */
        /* <DEDUP_REMOVED lines=12> */
[----:B------:R-:W-:Y:S02]  /*2b5e0*/  PRMT R41, RZ, 0x7610, R41 ;  /* 0x00007610ff297816 */ /* 0x000fe40000000029 */
[----:B----4-:R-:W-:-:S05]  /*2b5f0*/  IADD3 R14, P2, PT, R8, R14, RZ ;  /* 0x0000000e080e7210 */ /* 0x010fca0007f5e0ff */
[C---:B--2---:R-:W-:Y:S01]  /*2b600*/  IMAD.X R15, R9.reuse, 0x1, R15, P2 ;  /* 0x00000001090f7824 */ /* 0x044fe200010e060f */
[----:B------:R-:W-:Y:S01]  /*2b610*/  IADD3 R11, P2, PT, R8, R11, RZ ;  /* 0x0000000b080b7210 */ /* 0x000fe20007f5e0ff */
[----:B------:R-:W-:Y:S02]  /*2b620*/  @!P4 IMAD.MOV.U32 R42, RZ, RZ, R14 ;  /* 0x000000ffff2ac224 */ /* 0x000fe400078e000e */
[----:B------:R-:W-:Y:S01]  /*2b630*/  @!P4 IMAD.MOV.U32 R43, RZ, RZ, R15 ;  /* 0x000000ffff2bc224 */ /* 0x000fe200078e000f */
[----:B------:R-:W-:Y:S04]  /*2b640*/  STL [R1+0x6f8], R14 ;  /* 0x0006f80e01007387 */ /* 0x000fe80000100800 */
[----:B------:R-:W-:Y:S04]  /*2b650*/  STL [R1+0x6f4], R15 ;  /* 0x0006f40f01007387 */ /* 0x000fe80000100800 */
[----:B------:R-:W-:Y:S04]  /*2b660*/  STL [R1+0x718], R11 ;  /* 0x0007180b01007387 */ /* 0x000fe80000100800 */
[----:B------:R0:W2:Y:S01]  /*2b670*/  @!P4 LDG.E.U8 R40, desc[UR22][R42.64] ;  /* 0x000000162a28c981 */ /* 0x0000a2000c1e1100 */
[----:B---3--:R-:W-:-:S02]  /*2b680*/  IMAD.X R13, R9, 0x1, R13, P2 ;  /* 0x00000001090d7824 */ /* 0x008fc400010e060d */
[----:B0-----:R-:W-:Y:S01]  /*2b690*/  @!P4 IMAD.MOV.U32 R42, RZ, RZ, R11 ;  /* 0x000000ffff2ac224 */ /* 0x001fe200078e000b */
[----:B------:R-:W-:Y:S02]  /*2b6a0*/  IADD3 R7, P2, PT, R8, R7, RZ ;  /* 0x0000000708077210 */ /* 0x000fe40007f5e0ff */
[----:B------:R0:W-:Y:S03]  /*2b6b0*/  STL [R1+0x714], R13 ;  /* 0x0007140d01007387 */ /* 0x0001e60000100800 */
[----:B------:R-:W-:Y:S01]  /*2b6c0*/  IMAD.X R10, R9, 0x1, R10, P2 ;  /* 0x00000001090a7824 */ /* 0x000fe200010e060a */
[----:B------:R-:W-:Y:S01]  /*2b6d0*/  STL [R1+0x738], R7 ;  /* 0x0007380701007387 */ /* 0x000fe20000100800 */
[----:B------:R-:W-:-:S03]  /*2b6e0*/  @!P4 IMAD.MOV.U32 R43, RZ, RZ, R13 ;  /* 0x000000ffff2bc224 */ /* 0x000fc600078e000d */
[----:B------:R1:W-:Y:S04]  /*2b6f0*/  STL [R1+0x734], R10 ;  /* 0x0007340a01007387 */ /* 0x0003e80000100800 */
[----:B0-----:R-:W3:Y:S04]  /*2b700*/  LDL.LU R13, [R1+0x794] ;  /* 0x00079400010d7983 */ /* 0x001ee80000300800 */
[----:B------:R-:W4:Y:S01]  /*2b710*/  LDL.LU R11, [R1+0x798] ;  /* 0x00079800010b7983 */ /* 0x000f220000300800 */
[----:B------:R-:W-:-:S03]  /*2b720*/  @!P4 IMAD.MOV.U32 R44, RZ, RZ, R7 ;  /* 0x000000ffff2cc224 */ /* 0x000fc600078e0007 */
[----:B------:R0:W2:Y:S01]  /*2b730*/  @!P4 LDG.E.U8 R41, desc[UR22][R42.64] ;  /* 0x000000162a29c981 */ /* 0x0000a2000c1e1100 */
[----:B------:R-:W-:-:S05]  /*2b740*/  IADD3 R3, P2, PT, R8, R3, RZ ;  /* 0x0000000308037210 */ /* 0x000fca0007f5e0ff */
[----:B------:R-:W-:Y:S01]  /*2b750*/  IMAD.X R5, R9, 0x1, R5, P2 ;  /* 0x0000000109057824 */ /* 0x000fe200010e0605 */
[----:B0-----:R-:W-:Y:S01]  /*2b760*/  PRMT R42, RZ, 0x7610, R42 ;  /* 0x00007610ff2a7816 */ /* 0x001fe2000000002a */
[----:B------:R-:W-:Y:S01]  /*2b770*/  STL [R1+0x758], R3 ;  /* 0x0007580301007387 */ /* 0x000fe20000100800 */
[----:B------:R-:W-:-:S03]  /*2b780*/  @!P4 IMAD.MOV.U32 R45, RZ, RZ, R10 ;  /* 0x000000ffff2dc224 */ /* 0x000fc600078e000a */
[----:B------:R0:W-:Y:S04]  /*2b790*/  STL [R1+0x754], R5 ;  /* 0x0007540501007387 */ /* 0x0001e80000100800 */
[----:B-1----:R-:W2:Y:S04]  /*2b7a0*/  LDL.LU R10, [R1+0x7b4] ;  /* 0x0007b400010a7983 */ /* 0x002ea80000300800 */
[----:B------:R-:W2:Y:S01]  /*2b7b0*/  LDL.LU R7, [R1+0x7b8] ;  /* 0x0007b80001077983 */ /* 0x000ea20000300800 */
[----:B------:R-:W-:-:S03]  /*2b7c0*/  IADD3 R0, P2, PT, R8, R0, RZ ;  /* 0x0000000008007210 */ /* 0x000fc60007f5e0ff */
[----:B------:R1:W2:Y:S02]  /*2b7d0*/  @!P4 LDG.E.U8 R42, desc[UR22][R44.64] ;  /* 0x000000162c2ac981 */ /* 0x0002a4000c1e1100 */
[----:B------:R-:W-:Y:S02]  /*2b7e0*/  IMAD.X R2, R9, 0x1, R2, P2 ;  /* 0x0000000109027824 */ /* 0x000fe400010e0602 */
[----:B------:R0:W-:Y:S01]  /*2b7f0*/  STL [R1+0x778], R0 ;  /* 0x0007780001007387 */ /* 0x0001e20000100800 */
[----:B------:R-:W-:-:S03]  /*2b800*/  @!P4 IMAD.MOV.U32 R46, RZ, RZ, R0 ;  /* 0x000000ffff2ec224 */ /* 0x000fc600078e0000 */
[----:B------:R0:W-:Y:S01]  /*2b810*/  STL [R1+0x774], R2 ;  /* 0x0007740201007387 */ /* 0x0001e20000100800 */
[----:B-1----:R-:W-:-:S03]  /*2b820*/  @!P4 IMAD.MOV.U32 R45, RZ, RZ, R5 ;  /* 0x000000ffff2dc224 */ /* 0x002fc600078e0005 */
[----:B0-----:R-:W2:Y:S04]  /*2b830*/  LDL.LU R5, [R1+0x7d4] ;  /* 0x0007d40001057983 */ /* 0x001ea80000300800 */
[----:B------:R-:W2:Y:S01]  /*2b840*/  LDL.LU R0, [R1+0x7d8] ;  /* 0x0007d80001007983 */ /* 0x000ea20000300800 */
[----:B------:R-:W0:Y:S03]  /*2b850*/  S2R R21, SR_TID.X ;  /* 0x0000000000157919 */ /* 0x000e260000002100 */
[----:B------:R-:W-:Y:S04]  /*2b860*/  STS.U8 [R4+UR9+0x13200], R61 ;  /* 0x0132003d04007988 */ /* 0x000fe80008000009 */
[----:B------:R-:W-:Y:S04]  /*2b870*/  STS.U8 [R4+UR9+0x13600], R63 ;  /* 0x0136003f04007988 */ /* 0x000fe80008000009 */
[----:B------:R-:W-:Y:S04]  /*2b880*/  STS.U8 [R4+UR9+0x13a00], R67 ;  /* 0x013a004304007988 */ /* 0x000fe80008000009 */
[----:B------:R1:W-:Y:S01]  /*2b890*/  STS.U8 [R4+UR9+0x13e00], R65 ;  /* 0x013e004104007988 */ /* 0x0003e20008000009 */
[----:B------:R-:W-:Y:S01]  /*2b8a0*/  PRMT R43, RZ, 0x7610, R43 ;  /* 0x00007610ff2b7816 */ /* 0x000fe2000000002b */
[----:B------:R-:W-:-:S02]  /*2b8b0*/  @!P4 IMAD.MOV.U32 R44, RZ, RZ, R3 ;  /* 0x000000ffff2cc224 */ /* 0x000fc400078e0003 */
[----:B------:R-:W-:Y:S01]  /*2b8c0*/  @!P4 IMAD.MOV.U32 R47, RZ, RZ, R2 ;  /* 0x000000ffff2fc224 */ /* 0x000fe200078e0002 */
[----:B------:R-:W2:Y:S04]  /*2b8d0*/  LDL.LU R17, [R1+0xc4] ;  /* 0x0000c40001117983 */ /* 0x000ea80000300800 */
[----:B------:R1:W2:Y:S04]  /*2b8e0*/  @!P4 LDG.E.U8 R43, desc[UR22][R44.64] ;  /* 0x000000162c2bc981 */ /* 0x0002a8000c1e1100 */
[----:B------:R-:W2:Y:S01]  /*2b8f0*/  LDL.LU R3, [R1+0x7f4] ;  /* 0x0007f40001037983 */ /* 0x000ea20000300800 */
[----:B0-----:R-:W-:-:S03]  /*2b900*/  LOP3.LUT R21, R21, 0x7f, RZ, 0xc0, !PT ;  /* 0x0000007f15157812 */ /* 0x001fc600078ec0ff */
[----:B------:R-:W2:Y:S01]  /*2b910*/  LDL.LU R2, [R1+0x7f8] ;  /* 0x0007f80001027983 */ /* 0x000ea20000300800 */
[----:B-1----:R-:W-:Y:S02]  /*2b920*/  LOP3.LUT R4, R21, 0x50, RZ, 0x3c, !PT ;  /* 0x0000005015047812 */ /* 0x002fe400078e3cff */
[----:B------:R-:W0:Y:S01]  /*2b930*/  S2R R21, SR_TID.X ;  /* 0x0000000000157919 */ /* 0x000e220000002100 */
[----:B------:R-:W-:Y:S02]  /*2b940*/  PRMT R44, RZ, 0x7610, R44 ;  /* 0x00007610ff2c7816 */ /* 0x000fe4000000002c */
[----:B------:R-:W-:Y:S01]  /*2b950*/  PRMT R45, RZ, 0x7610, R45 ;  /* 0x00007610ff2d7816 */ /* 0x000fe2000000002d */
[----:B------:R-:W-:Y:S04]  /*2b960*/  STS.U8 [R4+UR9+0x12280], R69 ;  /* 0x0122804504007988 */ /* 0x000fe80008000009 */
[----:B------:R1:W2:Y:S04]  /*2b970*/  @!P4 LDG.E.U8 R44, desc[UR22][R46.64] ;  /* 0x000000162e2cc981 */ /* 0x0002a8000c1e1100 */
[----:B------:R-:W-:Y:S01]  /*2b980*/  STS.U8 [R4+UR9+0x12680], R71 ;  /* 0x0126804704007988 */ /* 0x000fe20008000009 */
[----:B------:R-:W-:-:S03]  /*2b990*/  PRMT R49, RZ, 0x7610, R49 ;  /* 0x00007610ff317816 */ /* 0x000fc60000000031 */
[----:B------:R-:W-:Y:S04]  /*2b9a0*/  STS.U8 [R4+UR9+0x12a80], R75 ;  /* 0x012a804b04007988 */ /* 0x000fe80008000009 */
[----:B------:R-:W-:Y:S04]  /*2b9b0*/  STS.U8 [R4+UR9+0x12e80], R77 ;  /* 0x012e804d04007988 */ /* 0x000fe80008000009 */
[----:B------:R-:W-:Y:S04]  /*2b9c0*/  STS.U8 [R4+UR9+0x13280], R79 ;  /* 0x0132804f04007988 */ /* 0x000fe80008000009 */
[----:B------:R-:W-:Y:S01]  /*2b9d0*/  STS.U8 [R4+UR9+0x13680], R83 ;  /* 0x0136805304007988 */ /* 0x000fe20008000009 */
[----:B0-----:R-:W-:-:S03]  /*2b9e0*/  LOP3.LUT R21, R21, 0x7f, RZ, 0xc0, !PT ;  /* 0x0000007f15157812 */ /* 0x001fc600078ec0ff */
[----:B------:R-:W-:Y:S04]  /*2b9f0*/  STS.U8 [R4+UR9+0x13a80], R81 ;  /* 0x013a805104007988 */ /* 0x000fe80008000009 */
[----:B------:R0:W-:Y:S02]  /*2ba00*/  STS.U8 [R4+UR9+0x13e80], R73 ;  /* 0x013e804904007988 */ /* 0x0001e40008000009 */
[----:B0-----:R-:W-:Y:S02]  /*2ba10*/  LOP3.LUT R4, R21, 0x60, RZ, 0x3c, !PT ;  /* 0x0000006015047812 */ /* 0x001fe400078e3cff */
[----:B----4-:R-:W-:-:S05]  /*2ba20*/  IADD3 R11, P2, PT, R8, R11, RZ ;  /* 0x0000000b080b7210 */ /* 0x010fca0007f5e0ff */
[----:B---3--:R-:W-:Y:S01]  /*2ba30*/  IMAD.X R13, R9, 0x1, R13, P2 ;  /* 0x00000001090d7824 */ /* 0x008fe200010e060d */
[----:B------:R-:W-:Y:S01]  /*2ba40*/  STL [R1+0x798], R11 ;  /* 0x0007980b01007387 */ /* 0x000fe20000100800 */
[----:B-1----:R-:W-:Y:S02]  /*2ba50*/  @!P4 IMAD.MOV.U32 R46, RZ, RZ, R11 ;  /* 0x000000ffff2ec224 */ /* 0x002fe400078e000b */
[----:B------:R-:W-:Y:S01]  /*2ba60*/  @!P4 IMAD.MOV.U32 R47, RZ, RZ, R13 ;  /* 0x000000ffff2fc224 */ /* 0x000fe200078e000d */
[----:B------:R0:W-:Y:S04]  /*2ba70*/  STL [R1+0x794], R13 ;  /* 0x0007940d01007387 */ /* 0x0001e80000100800 */
[----:B------:R-:W3:Y:S04]  /*2ba80*/  LDL.LU R19, [R1+0xdc] ;  /* 0x0000dc0001137983 */ /* 0x000ee80000300800 */
[----:B------:R-:W4:Y:S04]  /*2ba90*/  LDL.LU R20, [R1+0xe0] ;  /* 0x0000e00001147983 */ /* 0x000f280000300800 */
[----:B------:R1:W3:Y:S01]  /*2baa0*/  @!P4 LDG.E.U8 R45, desc[UR22][R46.64] ;  /* 0x000000162e2dc981 */ /* 0x0002e2000c1e1100 */
[----:B--2---:R-:W-:-:S05]  /*2bab0*/  IADD3 R7, P2, PT, R8, R7, RZ ;  /* 0x0000000708077210 */ /* 0x004fca0007f5e0ff */
[----:B------:R-:W-:Y:S01]  /*2bac0*/  IMAD.X R10, R9, 0x1, R10, P2 ;  /* 0x00000001090a7824 */ /* 0x000fe200010e060a */
[----:B------:R2:W-:Y:S01]  /*2bad0*/  STL [R1+0x7b8], R7 ;  /* 0x0007b80701007387 */ /* 0x0005e20000100800 */
[----:B-1----:R-:W-:Y:S02]  /*2bae0*/  @!P4 IMAD.MOV.U32 R46, RZ, RZ, R7 ;  /* 0x000000ffff2ec224 */ /* 0x002fe400078e0007 */
[----:B------:R-:W-:Y:S01]  /*2baf0*/  @!P4 IMAD.MOV.U32 R47, RZ, RZ, R10 ;  /* 0x000000ffff2fc224 */ /* 0x000fe200078e000a */
[----:B------:R-:W-:Y:S04]  /*2bb00*/  STL [R1+0x7b4], R10 ;  /* 0x0007b40a01007387 */ /* 0x000fe80000100800 */
[----:B0-----:R-:W3:Y:S04]  /*2bb10*/  LDL.LU R13, [R1+0x814] ;  /* 0x00081400010d7983 */ /* 0x001ee80000300800 */
[----:B------:R-:W3:Y:S01]  /*2bb20*/  LDL.LU R11, [R1+0x818] ;  /* 0x00081800010b7983 */ /* 0x000ee20000300800 */
[----:B------:R-:W-:-:S03]  /*2bb30*/  IADD3 R0, P2, PT, R8, R0, RZ ;  /* 0x0000000008007210 */ /* 0x000fc60007f5e0ff */
[----:B------:R-:W4:Y:S02]  /*2bb40*/  LDL.LU R21, [R1+0xc8] ;  /* 0x0000c80001157983 */ /* 0x000f240000300800 */
[----:B------:R-:W-:Y:S02]  /*2bb50*/  IMAD.X R5, R9, 0x1, R5, P2 ;  /* 0x0000000109057824 */ /* 0x000fe400010e0605 */
[----:B------:R0:W-:Y:S04]  /*2bb60*/  STL [R1+0x7d8], R0 ;  /* 0x0007d80001007387 */ /* 0x0001e80000100800 */
[----:B------:R1:W4:Y:S04]  /*2bb70*/  @!P4 LDG.E.U8 R49, desc[UR22][R46.64] ;  /* 0x000000162e31c981 */ /* 0x000328000c1e1100 */
[----:B------:R2:W-:Y:S04]  /*2bb80*/  STL [R1+0x7d4], R5 ;  /* 0x0007d40501007387 */ /* 0x0005e80000100800 */
[----:B--2---:R-:W2:Y:S01]  /*2bb90*/  LDL.LU R7, [R1+0x834] ;  /* 0x0008340001077983 */ /* 0x004ea20000300800 */
[----:B-1----:R-:W-:-:S03]  /*2bba0*/  @!P4 IMAD.MOV.U32 R46, RZ, RZ, R0 ;  /* 0x000000ffff2ec224 */ /* 0x002fc600078e0000 */
[----:B0-----:R-:W2:Y:S01]  /*2bbb0*/  LDL.LU R0, [R1+0x838] ;  /* 0x0008380001007983 */ /* 0x001ea20000300800 */
[----:B------:R-:W-:Y:S01]  /*2bbc0*/  PRMT R51, RZ, 0x7610, R51 ;  /* 0x00007610ff337816 */ /* 0x000fe20000000033 */
[----:B------:R-:W-:Y:S01]  /*2bbd0*/  @!P4 IMAD.MOV.U32 R47, RZ, RZ, R5 ;  /* 0x000000ffff2fc224 */ /* 0x000fe200078e0005 */
[----:B------:R-:W-:-:S04]  /*2bbe0*/  PRMT R53, RZ, 0x7610, R53 ;  /* 0x00007610ff357816 */ /* 0x000fc80000000035 */
[----:B------:R0:W4:Y:S01]  /*2bbf0*/  @!P4 LDG.E.U8 R51, desc[UR22][R46.64] ;  /* 0x000000162e33c981 */ /* 0x000122000c1e1100 */
[----:B------:R-:W-:-:S05]  /*2bc00*/  IADD3 R2, P2, PT, R8, R2, RZ ;  /* 0x0000000208027210 */ /* 0x000fca0007f5e0ff */
[----:B------:R-:W-:Y:S01]  /*2bc10*/  IMAD.X R3, R9, 0x1, R3, P2 ;  /* 0x0000000109037824 */ /* 0x000fe200010e0603 */
[----:B------:R-:W-:Y:S01]  /*2bc20*/  STL [R1+0x7f8], R2 ;  /* 0x0007f80201007387 */ /* 0x000fe20000100800 */
[----:B0-----:R-:W-:Y:S02]  /*2bc30*/  @!P4 IMAD.MOV.U32 R46, RZ, RZ, R2 ;  /* 0x000000ffff2ec224 */ /* 0x001fe400078e0002 */
[----:B------:R-:W-:Y:S01]  /*2bc40*/  @!P4 IMAD.MOV.U32 R47, RZ, RZ, R3 ;  /* 0x000000ffff2fc224 */ /* 0x000fe200078e0003 */
[----:B------:R0:W-:Y:S04]  /*2bc50*/  STL [R1+0x7f4], R3 ;  /* 0x0007f40301007387 */ /* 0x0001e80000100800 */
[----:B------:R-:W4:Y:S01]  /*2bc60*/  LDL.LU R5, [R1+0x854] ;  /* 0x0008540001057983 */ /* 0x000f220000300800 */
[----:B------:R-:W-:-:S03]  /*2bc70*/  PRMT R55, RZ, 0x7610, R55 ;  /* 0x00007610ff377816 */ /* 0x000fc60000000037 */
[----:B------:R1:W4:Y:S04]  /*2bc80*/  @!P4 LDG.E.U8 R53, desc[UR22][R46.64] ;  /* 0x000000162e35c981 */ /* 0x000328000c1e1100 */
[----:B0-----:R-:W4:Y:S04]  /*2bc90*/  LDL.LU R3, [R1+0x858] ;  /* 0x0008580001037983 */ /* 0x001f280000300800 */
[----:B------:R-:W4:Y:S04]  /*2bca0*/  LDL.LU R10, [R1+0x874] ;  /* 0x00087400010a7983 */ /* 0x000f280000300800 */
[----:B------:R-:W4:Y:S01]  /*2bcb0*/  LDL.LU R2, [R1+0x878] ;  /* 0x0008780001027983 */ /* 0x000f220000300800 */
[----:B---3--:R-:W-:-:S05]  /*2bcc0*/  IADD3 R11, P2, PT, R8, R11, RZ ;  /* 0x0000000b080b7210 */ /* 0x008fca0007f5e0ff */
[----:B------:R-:W-:Y:S02]  /*2bcd0*/  IMAD.X R13, R9, 0x1, R13, P2 ;  /* 0x00000001090d7824 */ /* 0x000fe400010e060d */
[----:B-1----:R-:W-:Y:S02]  /*2bce0*/  @!P4 IMAD.MOV.U32 R46, RZ, RZ, R11 ;  /* 0x000000ffff2ec224 */ /* 0x002fe400078e000b */
[----:B------:R-:W-:Y:S01]  /*2bcf0*/  @!P4 IMAD.MOV.U32 R47, RZ, RZ, R13 ;  /* 0x000000ffff2fc224 */ /* 0x000fe200078e000d */
[----:B------:R-:W-:Y:S04]  /*2bd00*/  STL [R1+0x818], R11 ;  /* 0x0008180b01007387 */ /* 0x000fe80000100800 */
[----:B------:R-:W-:Y:S04]  /*2bd10*/  STL [R1+0x814], R13 ;  /* 0x0008140d01007387 */ /* 0x000fe80000100800 */
[----:B------:R0:W3:Y:S01]  /*2bd20*/  @!P4 LDG.E.U8 R55, desc[UR22][R46.64] ;  /* 0x000000162e37c981 */ /* 0x0000e2000c1e1100 */
[----:B--2---:R-:W-:-:S05]  /*2bd30*/  IADD3 R0, P2, PT, R8, R0, RZ ;  /* 0x0000000008007210 */ /* 0x004fca0007f5e0ff */
[----:B------:R-:W-:Y:S01]  /*2bd40*/  IMAD.X R7, R9, 0x1, R7, P2 ;  /* 0x0000000109077824 */ /* 0x000fe200010e0607 */
[----:B------:R-:W-:Y:S01]  /*2bd50*/  STL [R1+0x838], R0 ;  /* 0x0008380001007387 */ /* 0x000fe20000100800 */
[----:B0-----:R-:W-:Y:S02]  /*2bd60*/  @!P4 IMAD.MOV.U32 R46, RZ, RZ, R0 ;  /* 0x000000ffff2ec224 */ /* 0x001fe400078e0000 */
[----:B------:R-:W-:Y:S01]  /*2bd70*/  @!P4 IMAD.MOV.U32 R47, RZ, RZ, R7 ;  /* 0x000000ffff2fc224 */ /* 0x000fe200078e0007 */
[----:B------:R0:W-:Y:S04]  /*2bd80*/  STL [R1+0x834], R7 ;  /* 0x0008340701007387 */ /* 0x0001e80000100800 */
[----:B0-----:R-:W2:Y:S04]  /*2bd90*/  LDL.LU R7, [R1+0x894] ;  /* 0x0008940001077983 */ /* 0x001ea80000300800 */
[----:B------:R-:W2:Y:S01]  /*2bda0*/  LDL.LU R0, [R1+0x898] ;  /* 0x0008980001007983 */ /* 0x000ea20000300800 */
[----:B------:R-:W-:-:S03]  /*2bdb0*/  PRMT R57, RZ, 0x7610, R57 ;  /* 0x00007610ff397816 */ /* 0x000fc60000000039 */
[----:B------:R-:W-:Y:S04]  /*2bdc0*/  STS.U8 [R4+UR9+0x12300], R87 ;  /* 0x0123005704007988 */ /* 0x000fe80008000009 */
[----:B------:R-:W-:Y:S01]  /*2bdd0*/  STS.U8 [R4+UR9+0x12700], R91 ;  /* 0x0127005b04007988 */ /* 0x000fe20008000009 */
[----:B----4-:R-:W-:-:S03]  /*2bde0*/  IADD3 R3, P2, PT, R8, R3, RZ ;  /* 0x0000000308037210 */ /* 0x010fc60007f5e0ff */
[----:B------:R-:W-:Y:S02]  /*2bdf0*/  STS.U8 [R4+UR9+0x12b00], R17 ;  /* 0x012b001104007988 */ /* 0x000fe40008000009 */
[----:B------:R-:W-:Y:S02]  /*2be00*/  IMAD.X R5, R9, 0x1, R5, P2 ;  /* 0x0000000109057824 */ /* 0x000fe400010e0605 */
[----:B------:R-:W-:Y:S01]  /*2be10*/  STS.U8 [R4+UR9+0x12f00], R19 ;  /* 0x012f001304007988 */ /* 0x000fe20008000009 */
[----:B------:R-:W-:-:S03]  /*2be20*/  IADD3 R2, P2, PT, R8, R2, RZ ;  /* 0x0000000208027210 */ /* 0x000fc60007f5e0ff */
[----:B------:R0:W-:Y:S01]  /*2be30*/  STS.U8 [R4+UR9+0x13300], R20 ;  /* 0x0133001404007988 */ /* 0x0001e20008000009 */
[----:B------:R-:W-:-:S03]  /*2be40*/  PRMT R59, RZ, 0x7610, R59 ;  /* 0x00007610ff3b7816 */ /* 0x000fc6000000003b */
[----:B------:R1:W4:Y:S01]  /*2be50*/  @!P4 LDG.E.U8 R57, desc[UR22][R46.64] ;  /* 0x000000162e39c981 */ /* 0x000322000c1e1100 */
[----:B------:R-:W-:-:S03]  /*2be60*/  IMAD.X R10, R9, 0x1, R10, P2 ;  /* 0x00000001090a7824 */ /* 0x000fc600010e060a */
[----:B0-----:R-:W3:Y:S04]  /*2be70*/  LDL.LU R20, [R1+0xf0] ;  /* 0x0000f00001147983 */ /* 0x001ee80000300800 */
[----:B------:R-:W-:Y:S01]  /*2be80*/  STL [R1+0x858], R3 ;  /* 0x0008580301007387 */ /* 0x000fe20000100800 */
[----:B-1----:R-:W-:Y:S02]  /*2be90*/  @!P4 IMAD.MOV.U32 R46, RZ, RZ, R3 ;  /* 0x000000ffff2ec224 */ /* 0x002fe400078e0003 */
[----:B------:R-:W-:Y:S01]  /*2bea0*/  @!P4 IMAD.MOV.U32 R47, RZ, RZ, R5 ;  /* 0x000000ffff2fc224 */ /* 0x000fe200078e0005 */
[----:B------:R0:W-:Y:S01]  /*2beb0*/  STL [R1+0x854], R5 ;  /* 0x0008540501007387 */ /* 0x0001e20000100800 */
[----:B------:R-:W-:-:S03]  /*2bec0*/  PRMT R61, RZ, 0x7610, R61 ;  /* 0x00007610ff3d7816 */ /* 0x000fc6000000003d */
[----:B------:R1:W-:Y:S04]  /*2bed0*/  STS.U8 [R4+UR9+0x13700], R21 ;  /* 0x0137001504007988 */ /* 0x0003e80008000009 */
[----:B------:R1:W3:Y:S04]  /*2bee0*/  @!P4 LDG.E.U8 R59, desc[UR22][R46.64] ;  /* 0x000000162e3bc981 */ /* 0x0002e8000c1e1100 */
[----:B0-----:R-:W3:Y:S04]  /*2bef0*/  LDL.LU R5, [R1+0x8b4] ;  /* 0x0008b40001057983 */ /* 0x001ee80000300800 */
[----:B------:R-:W3:Y:S01]  /*2bf00*/  LDL.LU R3, [R1+0x8b8] ;  /* 0x0008b80001037983 */ /* 0x000ee20000300800 */
[----:B-1----:R-:W-:-:S03]  /*2bf10*/  @!P4 IMAD.MOV.U32 R46, RZ, RZ, R2 ;  /* 0x000000ffff2ec224 */ /* 0x002fc600078e0002 */
[----:B------:R-:W4:Y:S01]  /*2bf20*/  LDL.LU R21, [R1+0xf4] ;  /* 0x0000f40001157983 */ /* 0x000f220000300800 */
[----:B------:R-:W-:-:S03]  /*2bf30*/  @!P4 IMAD.MOV.U32 R47, RZ, RZ, R10 ;  /* 0x000000ffff2fc224 */ /* 0x000fc600078e000a */
[----:B------:R-:W-:Y:S04]  /*2bf40*/  STL [R1+0x878], R2 ;  /* 0x0008780201007387 */ /* 0x000fe80000100800 */
[----:B------:R0:W-:Y:S04]  /*2bf50*/  STL [R1+0x874], R10 ;  /* 0x0008740a01007387 */ /* 0x0001e80000100800 */
[----:B------:R1:W4:Y:S04]  /*2bf60*/  @!P4 LDG.E.U8 R61, desc[UR22][R46.64] ;  /* 0x000000162e3dc981 */ /* 0x000328000c1e1100 */
[----:B0-----:R-:W4:Y:S04]  /*2bf70*/  LDL.LU R10, [R1+0x8d4] ;  /* 0x0008d400010a7983 */ /* 0x001f280000300800 */
[----:B------:R-:W4:Y:S04]  /*2bf80*/  LDL.LU R2, [R1+0x8d8] ;  /* 0x0008d80001027983 */ /* 0x000f280000300800 */
[----:B------:R-:W4:Y:S01]  /*2bf90*/  LDL.LU R19, [R1+0xf8] ;  /* 0x0000f80001137983 */ /* 0x000f220000300800 */
[----:B--2---:R-:W-:-:S05]  /*2bfa0*/  IADD3 R0, P2, PT, R8, R0, RZ ;  /* 0x0000000008007210 */ /* 0x004fca0007f5e0ff */
[----:B------:R-:W-:Y:S01]  /*2bfb0*/  IMAD.X R7, R9, 0x1, R7, P2 ;  /* 0x0000000109077824 */ /* 0x000fe200010e0607 */
[----:B------:R-:W-:Y:S01]  /*2bfc0*/  STL [R1+0x898], R0 ;  /* 0x0008980001007387 */ /* 0x000fe20000100800 */
[----:B-1----:R-:W-:Y:S02]  /*2bfd0*/  @!P4 IMAD.MOV.U32 R46, RZ, RZ, R0 ;  /* 0x000000ffff2ec224 */ /* 0x002fe400078e0000 */
[----:B------:R-:W-:Y:S01]  /*2bfe0*/  @!P4 IMAD.MOV.U32 R47, RZ, RZ, R7 ;  /* 0x000000ffff2fc224 */ /* 0x000fe200078e0007 */
[----:B------:R0:W-:Y:S04]  /*2bff0*/  STL [R1+0x894], R7 ;  /* 0x0008940701007387 */ /* 0x0001e80000100800 */
[----:B0-----:R-:W2:Y:S04]  /*2c000*/  LDL.LU R7, [R1+0x8f4] ;  /* 0x0008f40001077983 */ /* 0x001ea80000300800 */
[----:B------:R-:W2:Y:S01]  /*2c010*/  LDL.LU R0, [R1+0x8f8] ;  /* 0x0008f80001007983 */ /* 0x000ea20000300800 */
[----:B------:R-:W-:-:S02]  /*2c020*/  LOP3.LUT R18, R18, 0x7f, RZ, 0xc0, !PT ;  /* 0x0000007f12127812 */ /* 0x000fc400078ec0ff */
[----:B------:R-:W-:Y:S01]  /*2c030*/  PRMT R63, RZ, 0x7610, R63 ;  /* 0x00007610ff3f7816 */ /* 0x000fe2000000003f */
[----:B------:R-:W-:Y:S01]  /*2c040*/  STS.U8 [R4+UR9+0x13b00], R89 ;  /* 0x013b005904007988 */ /* 0x000fe20008000009 */
[----:B------:R-:W-:-:S03]  /*2c050*/  PRMT R65, RZ, 0x7610, R65 ;  /* 0x00007610ff417816 */ /* 0x000fc60000000041 */
[----:B------:R0:W-:Y:S04]  /*2c060*/  STS.U8 [R4+UR9+0x13f00], R85 ;  /* 0x013f005504007988 */ /* 0x0001e80008000009 */
[----:B------:R1:W2:Y:S01]  /*2c070*/  @!P4 LDG.E.U8 R63, desc[UR22][R46.64] ;  /* 0x000000162e3fc981 */ /* 0x0002a2000c1e1100 */
[----:B0-----:R-:W-:-:S03]  /*2c080*/  LOP3.LUT R4, R18, 0x70, RZ, 0x3c, !PT ;  /* 0x0000007012047812 */ /* 0x001fc600078e3cff */
[----:B------:R-:W2:Y:S01]  /*2c090*/  LDL.LU R18, [R1+0x100] ;  /* 0x0001000001127983 */ /* 0x000ea20000300800 */
[----:B---3--:R-:W-:-:S05]  /*2c0a0*/  IADD3 R3, P2, PT, R8, R3, RZ ;  /* 0x0000000308037210 */ /* 0x008fca0007f5e0ff */
[----:B------:R-:W-:Y:S01]  /*2c0b0*/  IMAD.X R5, R9, 0x1, R5, P2 ;  /* 0x0000000109057824 */ /* 0x000fe200010e0605 */
[----:B------:R-:W-:Y:S01]  /*2c0c0*/  STL [R1+0x8b8], R3 ;  /* 0x0008b80301007387 */ /* 0x000fe20000100800 */
[----:B-1----:R-:W-:Y:S02]  /*2c0d0*/  @!P4 IMAD.MOV.U32 R46, RZ, RZ, R3 ;  /* 0x000000ffff2ec224 */ /* 0x002fe400078e0003 */
[----:B------:R-:W-:Y:S01]  /*2c0e0*/  @!P4 IMAD.MOV.U32 R47, RZ, RZ, R5 ;  /* 0x000000ffff2fc224 */ /* 0x000fe200078e0005 */
[----:B------:R0:W-:Y:S01]  /*2c0f0*/  STL [R1+0x8b4], R5 ;  /* 0x0008b40501007387 */ /* 0x0001e20000100800 */
[----:B------:R-:W-:-:S03]  /*2c100*/  PRMT R67, RZ, 0x7610, R67 ;  /* 0x00007610ff437816 */ /* 0x000fc60000000043 */
[----:B------:R1:W-:Y:S04]  /*2c110*/  STS.U8 [R4+UR9+0x12380], R20 ;  /* 0x0123801404007988 */ /* 0x0003e80008000009 */
[----:B----4-:R3:W-:Y:S04]  /*2c120*/  STS.U8 [R4+UR9+0x12780], R21 ;  /* 0x0127801504007988 */ /* 0x0107e80008000009 */
[----:B0-----:R-:W4:Y:S01]  /*2c130*/  LDL.LU R5, [R1+0x914] ;  /* 0x0009140001057983 */ /* 0x001f220000300800 */
[----:B------:R-:W-:-:S03]  /*2c140*/  IADD3 R2, P2, PT, R8, R2, RZ ;  /* 0x0000000208027210 */ /* 0x000fc60007f5e0ff */
[----:B------:R-:W4:Y:S02]  /*2c150*/  LDL.LU R3, [R1+0x918] ;  /* 0x0009180001037983 */ /* 0x000f240000300800 */
[----:B------:R-:W-:Y:S02]  /*2c160*/  IMAD.X R10, R9, 0x1, R10, P2 ;  /* 0x00000001090a7824 */ /* 0x000fe400010e060a */
[----:B-1----:R-:W4:Y:S04]  /*2c170*/  LDL.LU R20, [R1+0xfc] ;  /* 0x0000fc0001147983 */ /* 0x002f280000300800 */
[----:B---3--:R-:W3:Y:S04]  /*2c180*/  LDL.LU R21, [R1+0xec] ;  /* 0x0000ec0001157983 */ /* 0x008ee80000300800 */
[----:B------:R0:W3:Y:S04]  /*2c190*/  @!P4 LDG.E.U8 R65, desc[UR22][R46.64] ;  /* 0x000000162e41c981 */ /* 0x0000e8000c1e1100 */
[----:B------:R-:W-:Y:S04]  /*2c1a0*/  STL [R1+0x8d8], R2 ;  /* 0x0008d80201007387 */ /* 0x000fe80000100800 */
[----:B------:R1:W-:Y:S01]  /*2c1b0*/  STL [R1+0x8d4], R10 ;  /* 0x0008d40a01007387 */ /* 0x0003e20000100800 */
[----:B0-----:R-:W-:-:S02]  /*2c1c0*/  @!P4 IMAD.MOV.U32 R46, RZ, RZ, R2 ;  /* 0x000000ffff2ec224 */ /* 0x001fc400078e0002 */
[----:B------:R-:W-:-:S05]  /*2c1d0*/  @!P4 IMAD.MOV.U32 R47, RZ, RZ, R10 ;  /* 0x000000ffff2fc224 */ /* 0x000fca00078e000a */
[----:B------:R0:W3:Y:S04]  /*2c1e0*/  @!P4 LDG.E.U8 R67, desc[UR22][R46.64] ;  /* 0x000000162e43c981 */ /* 0x0000e8000c1e1100 */
[----:B-1----:R-:W3:Y:S04]  /*2c1f0*/  LDL.LU R10, [R1+0x934] ;  /* 0x00093400010a7983 */ /* 0x002ee80000300800 */
[----:B------:R-:W3:Y:S01]  /*2c200*/  LDL.LU R2, [R1+0x938] ;  /* 0x0009380001027983 */ /* 0x000ee20000300800 */
        /* <DEDUP_REMOVED lines=9> */
[----:B------:R0:W-:Y:S01]  /*2c2a0*/  STS.U8 [R4+UR9+0x12b80], R19 ;  /* 0x012b801304007988 */ /* 0x0001e20008000009 */
[----:B------:R-:W-:-:S03]  /*2c2b0*/  PRMT R71, RZ, 0x7610, R71 ;  /* 0x00007610ff477816 */ /* 0x000fc60000000047 */
[----:B------:R1:W2:Y:S04]  /*2c2c0*/  @!P4 LDG.E.U8 R69, desc[UR22][R46.64] ;  /* 0x000000162e45c981 */ /* 0x0002a8000c1e1100 */
[----:B0-----:R-:W2:Y:S01]  /*2c2d0*/  LDL.LU R19, [R1+0xe4] ;  /* 0x0000e40001137983 */ /* 0x001ea20000300800 */
[----:B------:R-:W-:-:S03]  /*2c2e0*/  PRMT R73, RZ, 0x7610, R73 ;  /* 0x00007610ff497816 */ /* 0x000fc60000000049 */
[----:B------:R-:W-:Y:S01]  /*2c2f0*/  STS.U8 [R4+UR9+0x12f80], R18 ;  /* 0x012f801204007988 */ /* 0x000fe20008000009 */
[----:B----4-:R-:W-:-:S05]  /*2c300*/  IADD3 R3, P2, PT, R8, R3, RZ ;  /* 0x0000000308037210 */ /* 0x010fca0007f5e0ff */
[----:B------:R-:W-:Y:S01]  /*2c310*/  IMAD.X R5, R9, 0x1, R5, P2 ;  /* 0x0000000109057824 */ /* 0x000fe200010e0605 */
[----:B------:R-:W-:Y:S01]  /*2c320*/  STL [R1+0x918], R3 ;  /* 0x0009180301007387 */ /* 0x000fe20000100800 */
[----:B-1----:R-:W-:Y:S02]  /*2c330*/  @!P4 IMAD.MOV.U32 R46, RZ, RZ, R3 ;  /* 0x000000ffff2ec224 */ /* 0x002fe400078e0003 */
[----:B------:R-:W-:Y:S01]  /*2c340*/  @!P4 IMAD.MOV.U32 R47, RZ, RZ, R5 ;  /* 0x000000ffff2fc224 */ /* 0x000fe200078e0005 */
[----:B------:R0:W-:Y:S04]  /*2c350*/  STL [R1+0x914], R5 ;  /* 0x0009140501007387 */ /* 0x0001e80000100800 */
[----:B------:R-:W4:Y:S04]  /*2c360*/  LDL.LU R14, [R1+0x96c] ;  /* 0x00096c00010e7983 */ /* 0x000f280000300800 */
[----:B------:R1:W4:Y:S04]  /*2c370*/  @!P4 LDG.E.U8 R71, desc[UR22][R46.64] ;  /* 0x000000162e47c981 */ /* 0x000328000c1e1100 */
[----:B0-----:R-:W4:Y:S04]  /*2c380*/  LDL.LU R5, [R1+0x970] ;  /* 0x0009700001057983 */ /* 0x001f280000300800 */
[----:B------:R-:W4:Y:S01]  /*2c390*/  LDL.LU R3, [R1+0xb0] ;  /* 0x0000b00001037983 */ /* 0x000f220000300800 */
[----:B---3--:R-:W-:-:S05]  /*2c3a0*/  IADD3 R2, P2, PT, R8, R2, RZ ;  /* 0x0000000208027210 */ /* 0x008fca0007f5e0ff */
[----:B------:R-:W-:Y:S01]  /*2c3b0*/  IMAD.X R10, R9, 0x1, R10, P2 ;  /* 0x00000001090a7824 */ /* 0x000fe200010e060a */
[----:B------:R0:W-:Y:S01]  /*2c3c0*/  STL [R1+0x938], R2 ;  /* 0x0009380201007387 */ /* 0x0001e20000100800 */
[----:B-1----:R-:W-:Y:S02]  /*2c3d0*/  @!P4 IMAD.MOV.U32 R46, RZ, RZ, R2 ;  /* 0x000000ffff2ec224 */ /* 0x002fe400078e0002 */
[----:B------:R-:W-:Y:S01]  /*2c3e0*/  @!P4 IMAD.MOV.U32 R47, RZ, RZ, R10 ;  /* 0x000000ffff2fc224 */ /* 0x000fe200078e000a */
[----:B------:R-:W-:Y:S04]  /*2c3f0*/  STL [R1+0x934], R10 ;  /* 0x0009340a01007387 */ /* 0x000fe80000100800 */
[----:B------:R-:W3:Y:S04]  /*2c400*/  LDL.LU R13, [R1+0x984] ;  /* 0x00098400010d7983 */ /* 0x000ee80000300800 */
[----:B0-----:R-:W3:Y:S04]  /*2c410*/  LDL.LU R2, [R1+0x988] ;  /* 0x0009880001027983 */ /* 0x001ee80000300800 */
[----:B------:R0:W-:Y:S04]  /*2c420*/  STS.U8 [R4+UR9+0x13380], R20 ;  /* 0x0133801404007988 */ /* 0x0001e80008000009 */
[----:B------:R1:W3:Y:S04]  /*2c430*/  @!P4 LDG.E.U8 R73, desc[UR22][R46.64] ;  /* 0x000000162e49c981 */ /* 0x0002e8000c1e1100 */
[----:B0-----:R-:W3:Y:S01]  /*2c440*/  LDL.LU R20, [R1+0xac] ;  /* 0x0000ac0001147983 */ /* 0x001ee20000300800 */
[----:B--2---:R-:W-:-:S05]  /*2c450*/  IADD3 R0, P2, PT, R8, R0, RZ ;  /* 0x0000000008007210 */ /* 0x004fca0007f5e0ff */
[----:B------:R-:W-:Y:S01]  /*2c460*/  IMAD.X R7, R9, 0x1, R7, P2 ;  /* 0x0000000109077824 */ /* 0x000fe200010e0607 */
[----:B------:R0:W-:Y:S01]  /*2c470*/  STL [R1+0x958], R0 ;  /* 0x0009580001007387 */ /* 0x0001e20000100800 */
[----:B-1----:R-:W-:-:S03]  /*2c480*/  @!P4 IMAD.MOV.U32 R46, RZ, RZ, R0 ;  /* 0x000000ffff2ec224 */ /* 0x002fc600078e0000 */
[----:B------:R1:W-:Y:S04]  /*2c490*/  STL [R1+0x954], R7 ;  /* 0x0009540701007387 */ /* 0x0003e80000100800 */
[----:B------:R-:W2:Y:S04]  /*2c4a0*/  LDL.LU R11, [R1+0x1a4] ;  /* 0x0001a400010b7983 */ /* 0x000ea80000300800 */
[----:B0-----:R-:W2:Y:S01]  /*2c4b0*/  LDL.LU R0, [R1+0x1a8] ;  /* 0x0001a80001007983 */ /* 0x001ea20000300800 */
[----:B------:R-:W-:Y:S01]  /*2c4c0*/  PRMT R75, RZ, 0x7610, R75 ;  /* 0x00007610ff4b7816 */ /* 0x000fe2000000004b */
[----:B------:R-:W-:Y:S01]  /*2c4d0*/  @!P4 IMAD.MOV.U32 R47, RZ, RZ, R7 ;  /* 0x000000ffff2fc224 */ /* 0x000fe200078e0007 */
[----:B------:R-:W-:Y:S01]  /*2c4e0*/  PRMT R77, RZ, 0x7610, R77 ;  /* 0x00007610ff4d7816 */ /* 0x000fe2000000004d */
[----:B------:R-:W2:Y:S04]  /*2c4f0*/  LDL.LU R10, [R1+0x1c4] ;  /* 0x0001c400010a7983 */ /* 0x000ea80000300800 */
[----:B-1----:R-:W2:Y:S04]  /*2c500*/  LDL.LU R7, [R1+0x1c8] ;  /* 0x0001c80001077983 */ /* 0x002ea80000300800 */
[----:B------:R0:W2:Y:S04]  /*2c510*/  @!P4 LDG.E.U8 R75, desc[UR22][R46.64] ;  /* 0x000000162e4bc981 */ /* 0x0000a8000c1e1100 */
[----:B------:R1:W-:Y:S01]  /*2c520*/  STS.U8 [R4+UR9+0x13780], R21 ;  /* 0x0137801504007988 */ /* 0x0003e20008000009 */
[----:B------:R-:W-:-:S03]  /*2c530*/  PRMT R79, RZ, 0x7610, R79 ;  /* 0x00007610ff4f7816 */ /* 0x000fc6000000004f */
[----:B------:R-:W-:Y:S04]  /*2c540*/  STS.U8 [R4+UR9+0x13b80], R19 ;  /* 0x013b801304007988 */ /* 0x000fe80008000009 */
[----:B-1----:R-:W2:Y:S01]  /*2c550*/  LDL.LU R21, [R1+0xb8] ;  /* 0x0000b80001157983 */ /* 0x002ea20000300800 */
[----:B----4-:R-:W-:-:S05]  /*2c560*/  IADD3 R5, P2, PT, R8, R5, RZ ;  /* 0x0000000508057210 */ /* 0x010fca0007f5e0ff */
[----:B------:R-:W-:Y:S02]  /*2c570*/  IMAD.X R14, R9, 0x1, R14, P2 ;  /* 0x00000001090e7824 */ /* 0x000fe400010e060e */
[----:B0-----:R-:W-:Y:S02]  /*2c580*/  @!P4 IMAD.MOV.U32 R46, RZ, RZ, R5 ;  /* 0x000000ffff2ec224 */ /* 0x001fe400078e0005 */
[----:B------:R-:W-:Y:S01]  /*2c590*/  @!P4 IMAD.MOV.U32 R47, RZ, RZ, R14 ;  /* 0x000000ffff2fc224 */ /* 0x000fe200078e000e */
[----:B------:R0:W-:Y:S04]  /*2c5a0*/  STL [R1+0x970], R5 ;  /* 0x0009700501007387 */ /* 0x0001e80000100800 */
[----:B------:R-:W-:Y:S04]  /*2c5b0*/  STL [R1+0x96c], R14 ;  /* 0x00096c0e01007387 */ /* 0x000fe80000100800 */
[----:B------:R1:W-:Y:S04]  /*2c5c0*/  STS.U8 [R4+UR9+0x13f80], R3 ;  /* 0x013f800304007988 */ /* 0x0003e80008000009 */
[----:B0-----:R-:W4:Y:S04]  /*2c5d0*/  LDL.LU R5, [R1+0x1e4] ;  /* 0x0001e40001057983 */ /* 0x001f280000300800 */
[----:B------:R0:W4:Y:S04]  /*2c5e0*/  @!P4 LDG.E.U8 R77, desc[UR22][R46.64] ;  /* 0x000000162e4dc981 */ /* 0x000128000c1e1100 */
[----:B-1----:R-:W4:Y:S01]  /*2c5f0*/  LDL.LU R4, [R1+0x1e8] ;  /* 0x0001e80001047983 */ /* 0x002f220000300800 */
[----:B---3--:R-:W-:-:S03]  /*2c600*/  IADD3 R2, P2, PT, R8, R2, RZ ;  /* 0x0000000208027210 */ /* 0x008fc60007f5e0ff */
[----:B------:R-:W3:Y:S02]  /*2c610*/  LDL.LU R3, [R1+0xc0] ;  /* 0x0000c00001037983 */ /* 0x000ee40000300800 */
[----:B------:R-:W-:Y:S02]  /*2c620*/  IMAD.X R13, R9, 0x1, R13, P2 ;  /* 0x00000001090d7824 */ /* 0x000fe400010e060d */
[----:B0-----:R-:W-:Y:S02]  /*2c630*/  @!P4 IMAD.MOV.U32 R46, RZ, RZ, R2 ;  /* 0x000000ffff2ec224 */ /* 0x001fe400078e0002 */
[----:B------:R-:W-:Y:S01]  /*2c640*/  @!P4 IMAD.MOV.U32 R47, RZ, RZ, R13 ;  /* 0x000000ffff2fc224 */ /* 0x000fe200078e000d */
[----:B------:R0:W-:Y:S04]  /*2c650*/  STL [R1+0x988], R2 ;  /* 0x0009880201007387 */ /* 0x0001e80000100800 */
[----:B------:R-:W-:Y:S04]  /*2c660*/  STL [R1+0x984], R13 ;  /* 0x0009840d01007387 */ /* 0x000fe80000100800 */
[----:B------:R1:W3:Y:S04]  /*2c670*/  @!P4 LDG.E.U8 R79, desc[UR22][R46.64] ;  /* 0x000000162e4fc981 */ /* 0x0002e8000c1e1100 */
[----:B0-----:R-:W3:Y:S01]  /*2c680*/  LDL.LU R2, [R1+0x204] ;  /* 0x0002040001027983 */ /* 0x001ee20000300800 */
[----:B--2---:R-:W-:-:S05]  /*2c690*/  IADD3 R0, P2, PT, R8, R0, RZ ;  /* 0x0000000008007210 */ /* 0x004fca0007f5e0ff */
[----:B------:R-:W-:Y:S01]  /*2c6a0*/  IMAD.X R11, R9, 0x1, R11, P2 ;  /* 0x00000001090b7824 */ /* 0x000fe200010e060b */
[----:B------:R0:W-:Y:S01]  /*2c6b0*/  STL [R1+0x1a8], R0 ;  /* 0x0001a80001007387 */ /* 0x0001e20000100800 */
[----:B-1----:R-:W-:-:S03]  /*2c6c0*/  @!P4 IMAD.MOV.U32 R46, RZ, RZ, R0 ;  /* 0x000000ffff2ec224 */ /* 0x002fc600078e0000 */
[----:B------:R-:W-:Y:S04]  /*2c6d0*/  STL [R1+0x1a4], R11 ;  /* 0x0001a40b01007387 */ /* 0x000fe80000100800 */
[----:B0-----:R-:W2:Y:S01]  /*2c6e0*/  LDL.LU R0, [R1+0x208] ;  /* 0x0002080001007983 */ /* 0x001ea20000300800 */
[----:B------:R-:W-:-:S05]  /*2c6f0*/  IADD3 R7, P2, PT, R8, R7, RZ ;  /* 0x0000000708077210 */ /* 0x000fca0007f5e0ff */
[----:B------:R-:W-:Y:S01]  /*2c700*/  IMAD.X R10, R9, 0x1, R10, P2 ;  /* 0x00000001090a7824 */ /* 0x000fe200010e060a */
[----:B------:R-:W-:Y:S01]  /*2c710*/  PRMT R81, RZ, 0x7610, R81 ;  /* 0x00007610ff517816 */ /* 0x000fe20000000051 */
[----:B------:R-:W-:Y:S01]  /*2c720*/  @!P4 IMAD.MOV.U32 R47, RZ, RZ, R11 ;  /* 0x000000ffff2fc224 */ /* 0x000fe200078e000b */
[----:B------:R-:W-:Y:S01]  /*2c730*/  STL [R1+0x1c8], R7 ;  /* 0x0001c80701007387 */ /* 0x000fe20000100800 */
[----:B------:R-:W-:-:S03]  /*2c740*/  PRMT R83, RZ, 0x7610, R83 ;  /* 0x00007610ff537816 */ /* 0x000fc60000000053 */
[----:B------:R0:W-:Y:S04]  /*2c750*/  STL [R1+0x1c4], R10 ;  /* 0x0001c40a01007387 */ /* 0x0001e80000100800 */
[----:B------:R1:W2:Y:S01]  /*2c760*/  @!P4 LDG.E.U8 R81, desc[UR22][R46.64] ;  /* 0x000000162e51c981 */ /* 0x0002a2000c1e1100 */
[----:B------:R-:W-:Y:S01]  /*2c770*/  PRMT R85, RZ, 0x7610, R85 ;  /* 0x00007610ff557816 */ /* 0x000fe20000000055 */
[----:B-1----:R-:W-:Y:S02]  /*2c780*/  @!P4 IMAD.MOV.U32 R47, RZ, RZ, R10 ;  /* 0x000000ffff2fc224 */ /* 0x002fe400078e000a */
[----:B------:R-:W-:-:S05]  /*2c790*/  @!P4 IMAD.MOV.U32 R46, RZ, RZ, R7 ;  /* 0x000000ffff2ec224 */ /* 0x000fca00078e0007 */
[----:B------:R1:W2:Y:S01]  /*2c7a0*/  @!P4 LDG.E.U8 R83, desc[UR22][R46.64] ;  /* 0x000000162e53c981 */ /* 0x0002a2000c1e1100 */
[----:B----4-:R-:W-:-:S05]  /*2c7b0*/  IADD3 R4, P2, PT, R8, R4, RZ ;  /* 0x0000000408047210 */ /* 0x010fca0007f5e0ff */
[----:B------:R-:W-:Y:S01]  /*2c7c0*/  IMAD.X R5, R9, 0x1, R5, P2 ;  /* 0x0000000109057824 */ /* 0x000fe200010e0605 */
[----:B------:R-:W-:Y:S04]  /*2c7d0*/  STL [R1+0x1e8], R4 ;  /* 0x0001e80401007387 */ /* 0x000fe80000100800 */
[----:B------:R4:W-:Y:S04]  /*2c7e0*/  STL [R1+0x1e4], R5 ;  /* 0x0001e40501007387 */ /* 0x0009e80000100800 */
[----:B------:R-:W2:Y:S04]  /*2c7f0*/  LDL.LU R74, [R1+0x224] ;  /* 0x00022400014a7983 */ /* 0x000ea80000300800 */
[----:B0-----:R-:W2:Y:S04]  /*2c800*/  LDL.LU R10, [R1+0x228] ;  /* 0x00022800010a7983 */ /* 0x001ea80000300800 */
[----:B------:R-:W2:Y:S04]  /*2c810*/  LDL.LU R11, [R1+0xd4] ;  /* 0x0000d400010b7983 */ /* 0x000ea80000300800 */
[----:B------:R-:W2:Y:S01]  /*2c820*/  LDL.LU R7, [R1+0x264] ;  /* 0x0002640001077983 */ /* 0x000ea20000300800 */
[----:B-1----:R-:W-:-:S03]  /*2c830*/  @!P4 IMAD.MOV.U32 R46, RZ, RZ, R4 ;  /* 0x000000ffff2ec224 */ /* 0x002fc600078e0004 */
[----:B------:R-:W2:Y:S01]  /*2c840*/  LDL.LU R13, [R1+0xd8] ;  /* 0x0000d800010d7983 */ /* 0x000ea20000300800 */
[----:B------:R-:W-:-:S05]  /*2c850*/  @!P4 IMAD.MOV.U32 R47, RZ, RZ, R5 ;  /* 0x000000ffff2fc224 */ /* 0x000fca00078e0005 */
[----:B------:R0:W2:Y:S01]  /*2c860*/  @!P4 LDG.E.U8 R85, desc[UR22][R46.64] ;  /* 0x000000162e55c981 */ /* 0x0000a2000c1e1100 */
[----:B------:R-:W-:-:S03]  /*2c870*/  IMAD.MOV.U32 R92, RZ, RZ, R22 ;  /* 0x000000ffff5c7224 */ /* 0x000fc600078e0016 */
[----:B------:R-:W-:Y:S04]  /*2c880*/  STS.U8 [R12+UR9+0x8000], R93 ;  /* 0x0080005d0c007988 */ /* 0x000fe80008000009 */
[----:B------:R-:W-:Y:S04]  /*2c890*/  STS.U8 [R12+UR9+0x8200], R20 ;  /* 0x008200140c007988 */ /* 0x000fe80008000009 */
[----:B------:R-:W-:Y:S04]  /*2c8a0*/  STS.U8 [R12+UR9+0x8400], R21 ;  /* 0x008400150c007988 */ /* 0x000fe80008000009 */
[----:B---3--:R-:W-:Y:S01]  /*2c8b0*/  STS.U8 [R12+UR9+0x8600], R3 ;  /* 0x008600030c007988 */ /* 0x008fe20008000009 */
[----:B--2---:R-:W-:-:S05]  /*2c8c0*/  IADD3 R0, P2, PT, R8, R0, RZ ;  /* 0x0000000008007210 */ /* 0x004fca0007f5e0ff */
[----:B------:R-:W-:Y:S01]  /*2c8d0*/  IMAD.X R2, R9, 0x1, R2, P2 ;  /* 0x0000000109027824 */ /* 0x000fe200010e0602 */
[----:B------:R1:W-:Y:S04]  /*2c8e0*/  STL [R1+0x208], R0 ;  /* 0x0002080001007387 */ /* 0x0003e80000100800 */
[----:B------:R2:W-:Y:S04]  /*2c8f0*/  STL [R1+0x204], R2 ;  /* 0x0002040201007387 */ /* 0x0005e80000100800 */
[----:B----4-:R-:W3:Y:S01]  /*2c900*/  LDL.LU R5, [R1+0x268] ;  /* 0x0002680001057983 */ /* 0x010ee20000300800 */
[----:B0-----:R-:W-:-:S03]  /*2c910*/  @!P4 IMAD.MOV.U32 R46, RZ, RZ, R0 ;  /* 0x000000ffff2ec224 */ /* 0x001fc600078e0000 */
[----:B------:R-:W4:Y:S04]  /*2c920*/  LDL.LU R4, [R1+0x284] ;  /* 0x0002840001047983 */ /* 0x000f280000300800 */
[----:B-1----:R-:W4:Y:S04]  /*2c930*/  LDL.LU R0, [R1+0x288] ;  /* 0x0002880001007983 */ /* 0x002f280000300800 */
[----:B------:R-:W4:Y:S04]  /*2c940*/  LDL.LU R14, [R1+0xd0] ;  /* 0x0000d000010e7983 */ /* 0x000f280000300800 */
[----:B------:R-:W4:Y:S04]  /*2c950*/  LDL.LU R15, [R1+0xcc] ;  /* 0x0000cc00010f7983 */ /* 0x000f280000300800 */
[----:B------:R-:W4:Y:S04]  /*2c960*/  LDL.LU R16, [R1+0xbc] ;  /* 0x0000bc0001107983 */ /* 0x000f280000300800 */
[----:B------:R-:W4:Y:S04]  /*2c970*/  LDL.LU R17, [R1+0xa8] ;  /* 0x0000a80001117983 */ /* 0x000f280000300800 */
[----:B------:R-:W4:Y:S01]  /*2c980*/  LDL.LU R18, [R1+0xa4] ;  /* 0x0000a40001127983 */ /* 0x000f220000300800 */
[----:B------:R-:W-:-:S03]  /*2c990*/  @!P4 IMAD.MOV.U32 R47, RZ, RZ, R2 ;  /* 0x000000ffff2fc224 */ /* 0x000fc600078e0002 */
[----:B------:R-:W4:Y:S04]  /*2c9a0*/  LDL.LU R19, [R1+0xa0] ;  /* 0x0000a00001137983 */ /* 0x000f280000300800 */
[----:B------:R-:W4:Y:S04]  /*2c9b0*/  LDL.LU R20, [R1+0x9c] ;  /* 0x00009c0001147983 */ /* 0x000f280000300800 */
[----:B------:R-:W4:Y:S04]  /*2c9c0*/  LDL.LU R21, [R1+0x98] ;  /* 0x0000980001157983 */ /* 0x000f280000300800 */
[----:B------:R-:W4:Y:S04]  /*2c9d0*/  LDL.LU R22, [R1+0x94] ;  /* 0x0000940001167983 */ /* 0x000f280000300800 */
[----:B--2---:R-:W2:Y:S04]  /*2c9e0*/  LDL.LU R2, [R1+0x90] ;  /* 0x0000900001027983 */ /* 0x004ea80000300800 */
[----:B------:R-:W2:Y:S04]  /*2c9f0*/  LDL.LU R3, [R1+0x8c] ;  /* 0x00008c0001037983 */ /* 0x000ea80000300800 */
[----:B------:R-:W-:Y:S01]  /*2ca00*/  STS.U8 [R12+UR9+0x8800], R92 ;  /* 0x0088005c0c007988 */ /* 0x000fe20008000009 */
[----:B------:R-:W-:-:S03]  /*2ca10*/  IADD3 R10, P2, PT, R8, R10, RZ ;  /* 0x0000000a080a7210 */ /* 0x000fc60007f5e0ff */
[----:B------:R-:W-:Y:S01]  /*2ca20*/  STS.U8 [R12+UR9+0x8a00], R11 ;  /* 0x008a000b0c007988 */ /* 0x000fe20008000009 */
[----:B------:R-:W-:Y:S01]  /*2ca30*/  PRMT R87, RZ, 0x7610, R87 ;  /* 0x00007610ff577816 */ /* 0x000fe20000000057 */
[----:B------:R-:W-:Y:S01]  /*2ca40*/  IMAD.X R74, R9, 0x1, R74, P2 ;  /* 0x00000001094a7824 */ /* 0x000fe200010e064a */
[----:B------:R-:W-:-:S04]  /*2ca50*/  PRMT R89, RZ, 0x7610, R89 ;  /* 0x00007610ff597816 */ /* 0x000fc80000000059 */
[----:B------:R0:W2:Y:S04]  /*2ca60*/  @!P4 LDG.E.U8 R87, desc[UR22][R46.64] ;  /* 0x000000162e57c981 */ /* 0x0000a8000c1e1100 */
[----:B------:R1:W-:Y:S02]  /*2ca70*/  STS.U8 [R12+UR9+0x8c00], R13 ;  /* 0x008c000d0c007988 */ /* 0x0003e40008000009 */
[----:B-1----:R-:W1:Y:S01]  /*2ca80*/  S2R R13, SR_TID.X ;  /* 0x00000000000d7919 */ /* 0x002e620000002100 */
[----:B0-----:R-:W-:Y:S02]  /*2ca90*/  @!P4 IMAD.MOV.U32 R46, RZ, RZ, R10 ;  /* 0x000000ffff2ec224 */ /* 0x001fe400078e000a */
[----:B------:R-:W-:Y:S01]  /*2caa0*/  @!P4 IMAD.MOV.U32 R47, RZ, RZ, R74 ;  /* 0x000000ffff2fc224 */ /* 0x000fe200078e004a */
[----:B------:R-:W-:Y:S01]  /*2cab0*/  PRMT R91, RZ, 0x7610, R91 ;  /* 0x00007610ff5b7816 */ /* 0x000fe2000000005b */
[----:B------:R-:W-:Y:S04]  /*2cac0*/  STL [R1+0x228], R10 ;  /* 0x0002280a01007387 */ /* 0x000fe80000100800 */
[----:B------:R0:W2:Y:S04]  /*2cad0*/  @!P4 LDG.E.U8 R89, desc[UR22][R46.64] ;  /* 0x000000162e59c981 */ /* 0x0000a8000c1e1100 */
[----:B------:R-:W-:Y:S01]  /*2cae0*/  STL [R1+0x224], R74 ;  /* 0x0002244a01007387 */ /* 0x000fe20000100800 */
[----:B------:R-:W-:-:S02]  /*2caf0*/  PRMT R93, RZ, 0x7610, R93 ;  /* 0x00007610ff5d7816 */ /* 0x000fc4000000005d */
[----:B---3--:R-:W-:-:S05]  /*2cb00*/  IADD3 R5, P2, PT, R8, R5, RZ ;  /* 0x0000000508057210 */ /* 0x008fca0007f5e0ff */
[C---:B------:R-:W-:Y:S01]  /*2cb10*/  IMAD.X R7, R9.reuse, 0x1, R7, P2 ;  /* 0x0000000109077824 */ /* 0x040fe200010e0607 */
[----:B----4-:R-:W-:Y:S01]  /*2cb20*/  IADD3 R0, P2, PT, R8, R0, RZ ;  /* 0x0000000008007210 */ /* 0x010fe20007f5e0ff */
[----:B0-----:R-:W-:Y:S02]  /*2cb30*/  @!P4 IMAD.MOV.U32 R46, RZ, RZ, R5 ;  /* 0x000000ffff2ec224 */ /* 0x001fe400078e0005 */
[----:B------:R-:W-:Y:S02]  /*2cb40*/  @!P4 IMAD.MOV.U32 R47, RZ, RZ, R7 ;  /* 0x000000ffff2fc224 */ /* 0x000fe400078e0007 */
[----:B------:R-:W-:Y:S01]  /*2cb50*/  IMAD.X R4, R9, 0x1, R4, P2 ;  /* 0x0000000109047824 */ /* 0x000fe200010e0604 */
[----:B------:R0:W-:Y:S04]  /*2cb60*/  STL [R1+0x268], R5 ;  /* 0x0002680501007387 */ /* 0x0001e80000100800 */
[----:B------:R-:W-:Y:S04]  /*2cb70*/  STL [R1+0x264], R7 ;  /* 0x0002640701007387 */ /* 0x000fe80000100800 */
[----:B------:R-:W-:Y:S04]  /*2cb80*/  STL [R1+0x288], R0 ;  /* 0x0002880001007387 */ /* 0x000fe80000100800 */
[----:B------:R3:W4:Y:S04]  /*2cb90*/  @!P4 LDG.E.U8 R91, desc[UR22][R46.64] ;  /* 0x000000162e5bc981 */ /* 0x000728000c1e1100 */
[----:B------:R1:W-:Y:S04]  /*2cba0*/  STL [R1+0x284], R4 ;  /* 0x0002840401007387 */ /* 0x0003e80000100800 */
[----:B0-----:R-:W4:Y:S01]  /*2cbb0*/  LDL.LU R5, [R1+0x88] ;  /* 0x0000880001057983 */ /* 0x001f220000300800 */
[----:B---3--:R-:W-:-:S03]  /*2cbc0*/  @!P4 IMAD.MOV.U32 R47, RZ, RZ, R4 ;  /* 0x000000ffff2fc224 */ /* 0x008fc600078e0004 */
[----:B-1----:R-:W3:Y:S04]  /*2cbd0*/  LDL.LU R4, [R1+0x84] ;  /* 0x0000840001047983 */ /* 0x002ee80000300800 */
[----:B------:R-:W3:Y:S01]  /*2cbe0*/  LDL.LU R74, [R1+0x80] ;  /* 0x00008000014a7983 */ /* 0x000ee20000300800 */
[----:B------:R-:W-:-:S03]  /*2cbf0*/  @!P4 IMAD.MOV.U32 R46, RZ, RZ, R0 ;  /* 0x000000ffff2ec224 */ /* 0x000fc600078e0000 */
[----:B------:R-:W3:Y:S04]  /*2cc00*/  LDL.LU R76, [R1+0x7c] ;  /* 0x00007c00014c7983 */ /* 0x000ee80000300800 */
[----:B------:R-:W3:Y:S04]  /*2cc10*/  LDL.LU R78, [R1+0x78] ;  /* 0x00007800014e7983 */ /* 0x000ee80000300800 */
[----:B------:R-:W3:Y:S04]  /*2cc20*/  LDL.LU R80, [R1+0x74] ;  /* 0x0000740001507983 */ /* 0x000ee80000300800 */
[----:B------:R-:W3:Y:S04]  /*2cc30*/  LDL.LU R82, [R1+0x70] ;  /* 0x0000700001527983 */ /* 0x000ee80000300800 */
[----:B------:R-:W3:Y:S04]  /*2cc40*/  LDL.LU R84, [R1+0x6c] ;  /* 0x00006c0001547983 */ /* 0x000ee80000300800 */
[----:B------:R-:W3:Y:S04]  /*2cc50*/  LDL.LU R86, [R1+0x68] ;  /* 0x0000680001567983 */ /* 0x000ee80000300800 */
[----:B------:R-:W3:Y:S04]  /*2cc60*/  LDL.LU R88, [R1+0x64] ;  /* 0x0000640001587983 */ /* 0x000ee80000300800 */
[----:B------:R-:W3:Y:S04]  /*2cc70*/  LDL.LU R90, [R1+0x60] ;  /* 0x00006000015a7983 */ /* 0x000ee80000300800 */
[----:B------:R0:W3:Y:S04]  /*2cc80*/  @!P4 LDG.E.U8 R93, desc[UR22][R46.64] ;  /* 0x000000162e5dc981 */ /* 0x0000e8000c1e1100 */
[----:B------:R-:W3:Y:S04]  /*2cc90*/  LDL.LU R92, [R1+0x5c] ;  /* 0x00005c00015c7983 */ /* 0x000ee80000300800 */
[----:B------:R-:W3:Y:S01]  /*2cca0*/  LDL.LU R0, [R1+0x58] ;  /* 0x0000580001007983 */ /* 0x000ee20000300800 */
[----:B0-----:R-:W-:-:S03]  /*2ccb0*/  LOP3.LUT R46, R13, 0x7f, RZ, 0xc0, !PT ;  /* 0x0000007f0d2e7812 */ /* 0x001fc600078ec0ff */
[----:B------:R-:W3:Y:S04]  /*2ccc0*/  LDL.LU R7, [R1+0x54] ;  /* 0x0000540001077983 */ /* 0x000ee80000300800 */
[----:B------:R-:W3:Y:S04]  /*2ccd0*/  LDL.LU R10, [R1+0x50] ;  /* 0x00005000010a7983 */ /* 0x000ee80000300800 */
        /* <DEDUP_REMOVED lines=20> */
[----:B--2---:R1:W-:Y:S04]  /*2ce20*/  STS.U8 [R46+UR9+0xa000], R2 ;  /* 0x00a000022e007988 */ /* 0x0043e80008000009 */
[----:B0-----:R-:W2:Y:S04]  /*2ce30*/  LDL.LU R22, [R1+0x20] ;  /* 0x0000200001167983 */ /* 0x001ea80000300800 */
[----:B------:R0:W-:Y:S04]  /*2ce40*/  STS.U8 [R46+UR9+0xa200], R3 ;  /* 0x00a200032e007988 */ /* 0x0001e80008000009 */
[----:B-1----:R-:W2:Y:S04]  /*2ce50*/  LDL.LU R2, [R1+0x1c] ;  /* 0x00001c0001027983 */ /* 0x002ea80000300800 */
[----:B0-----:R-:W2:Y:S04]  /*2ce60*/  LDL.LU R3, [R1+0x18] ;  /* 0x0000180001037983 */ /* 0x001ea80000300800 */
[----:B----4-:R0:W-:Y:S04]  /*2ce70*/  STS.U8 [R46+UR9+0xa400], R5 ;  /* 0x00a400052e007988 */ /* 0x0101e80008000009 */
[----:B---3--:R1:W-:Y:S04]  /*2ce80*/  STS.U8 [R46+UR9+0xa600], R4 ;  /* 0x00a600042e007988 */ /* 0x0083e80008000009 */
[----:B0-----:R-:W3:Y:S04]  /*2ce90*/  LDL.LU R5, [R1+0xc] ;  /* 0x00000c0001057983 */ /* 0x001ee80000300800 */
[----:B------:R0:W-:Y:S04]  /*2cea0*/  STS.U8 [R46+UR9+0xa800], R74 ;  /* 0x00a8004a2e007988 */ /* 0x0001e80008000009 */
[----:B-1----:R-:W4:Y:S04]  /*2ceb0*/  LDL.LU R4, [R1+0x8] ;  /* 0x0000080001047983 */ /* 0x002f280000300800 */
        /* <DEDUP_REMOVED lines=46> */
[----:B--2---:R0:W-:Y:S04]  /*2d1a0*/  STS.U8 [R46+UR9+0xd800], R22 ;  /* 0x00d800162e007988 */ /* 0x0041e80008000009 */
[----:B-1----:R-:W2:Y:S04]  /*2d1b0*/  LDL.LU R21, [R1+0xd38] ;  /* 0x000d380001157983 */ /* 0x002ea80000300800 */
[----:B------:R1:W-:Y:S04]  /*2d1c0*/  STS.U8 [R46+UR9+0xda00], R2 ;  /* 0x00da00022e007988 */ /* 0x0003e80008000009 */
[----:B0-----:R-:W2:Y:S04]  /*2d1d0*/  LDL.LU R22, [R1+0xd34] ;  /* 0x000d340001167983 */ /* 0x001ea80000300800 */
[----:B------:R0:W-:Y:S04]  /*2d1e0*/  STS.U8 [R46+UR9+0xdc00], R3 ;  /* 0x00dc00032e007988 */ /* 0x0001e80008000009 */
[----:B-1----:R-:W2:Y:S04]  /*2d1f0*/  LDL.LU R2, [R1+0xd30] ;  /* 0x000d300001027983 */ /* 0x002ea80000300800 */
[----:B0-----:R-:W2:Y:S04]  /*2d200*/  LDL.LU R3, [R1+0xd2c] ;  /* 0x000d2c0001037983 */ /* 0x001ea80000300800 */
[----:B--2---:R0:W-:Y:S04]  /*2d210*/  STS.U8 [R46+UR9+0xde00], R3 ;  /* 0x00de00032e007988 */ /* 0x0041e80008000009 */
[----:B------:R-:W-:Y:S04]  /*2d220*/  STS.U8 [R46+UR9+0xe000], R2 ;  /* 0x00e000022e007988 */ /* 0x000fe80008000009 */
[----:B---3--:R-:W-:Y:S04]  /*2d230*/  STS.U8 [R46+UR9+0xe200], R5 ;  /* 0x00e200052e007988 */ /* 0x008fe80008000009 */
[----:B----4-:R1:W-:Y:S04]  /*2d240*/  STS.U8 [R46+UR9+0xe400], R4 ;  /* 0x00e400042e007988 */ /* 0x0103e80008000009 */
[----:B0-----:R-:W2:Y:S01]  /*2d250*/  LDL.LU R3, [R1+0xd28] ;  /* 0x000d280001037983 */ /* 0x001ea20000300800 */
[----:B-1----:R-:W0:Y:S03]  /*2d260*/  S2R R4, SR_TID.X ;  /* 0x0000000000047919 */ /* 0x002e260000002100 */
[----:B------:R-:W-:Y:S04]  /*2d270*/  STS.U8 [R46+UR9+0xe600], R22 ;  /* 0x00e600162e007988 */ /* 0x000fe80008000009 */
[----:B------:R-:W-:Y:S04]  /*2d280*/  STS.U8 [R46+UR9+0xe800], R21 ;  /* 0x00e800152e007988 */ /* 0x000fe80008000009 */
[----:B------:R-:W-:Y:S04]  /*2d290*/  STS.U8 [R46+UR9+0xea00], R20 ;  /* 0x00ea00142e007988 */ /* 0x000fe80008000009 */
[----:B------:R-:W-:Y:S04]  /*2d2a0*/  STS.U8 [R46+UR9+0xec00], R19 ;  /* 0x00ec00132e007988 */ /* 0x000fe80008000009 */
[----:B------:R-:W-:Y:S04]  /*2d2b0*/  STS.U8 [R46+UR9+0xee00], R18 ;  /* 0x00ee00122e007988 */ /* 0x000fe80008000009 */
[----:B------:R-:W-:Y:S04]  /*2d2c0*/  STS.U8 [R46+UR9+0xf000], R17 ;  /* 0x00f000112e007988 */ /* 0x000fe80008000009 */
[----:B------:R-:W-:Y:S01]  /*2d2d0*/  STS.U8 [R46+UR9+0xf200], R16 ;  /* 0x00f200102e007988 */ /* 0x000fe20008000009 */
[----:B0-----:R-:W-:-:S03]  /*2d2e0*/  LOP3.LUT R4, R4, 0x7f, RZ, 0xc0, !PT ;  /* 0x0000007f04047812 */ /* 0x001fc600078ec0ff */
[----:B------:R-:W-:Y:S01]  /*2d2f0*/  STS.U8 [R46+UR9+0xf400], R15 ;  /* 0x00f4000f2e007988 */ /* 0x000fe20008000009 */
[----:B------:R-:W-:-:S03]  /*2d300*/  LOP3.LUT R4, R4, 0x10, RZ, 0x3c, !PT ;  /* 0x0000001004047812 */ /* 0x000fc600078e3cff */
[----:B------:R-:W-:Y:S04]  /*2d310*/  STS.U8 [R46+UR9+0xf600], R14 ;  /* 0x00f6000e2e007988 */ /* 0x000fe80008000009 */
[----:B------:R-:W-:Y:S04]  /*2d320*/  STS.U8 [R46+UR9+0xf800], R13 ;  /* 0x00f8000d2e007988 */ /* 0x000fe80008000009 */
[----:B------:R-:W-:Y:S04]  /*2d330*/  STS.U8 [R46+UR9+0xfa00], R12 ;  /* 0x00fa000c2e007988 */ /* 0x000fe80008000009 */
[----:B------:R-:W-:Y:S04]  /*2d340*/  STS.U8 [R46+UR9+0xfc00], R11 ;  /* 0x00fc000b2e007988 */ /* 0x000fe80008000009 */
[----:B------:R-:W-:Y:S04]  /*2d350*/  STS.U8 [R46+UR9+0xfe00], R10 ;  /* 0x00fe000a2e007988 */ /* 0x000fe80008000009 */
[----:B------:R-:W3:Y:S04]  /*2d360*/  LDL.LU R2, [R1+0xd24] ;  /* 0x000d240001027983 */ /* 0x000ee80000300800 */
[----:B------:R0:W-:Y:S04]  /*2d370*/  STS.U8 [R4+UR9+0x8080], R7 ;  /* 0x0080800704007988 */ /* 0x0001e80008000009 */
[----:B------:R1:W-:Y:S04]  /*2d380*/  STS.U8 [R4+UR9+0x8280], R0 ;  /* 0x0082800004007988 */ /* 0x0003e80008000009 */
[----:B0-----:R-:W4:Y:S04]  /*2d390*/  LDL.LU R7, [R1+0xd20] ;  /* 0x000d200001077983 */ /* 0x001f280000300800 */
[----:B-1----:R-:W2:Y:S04]  /*2d3a0*/  LDL.LU R0, [R1+0xd1c] ;  /* 0x000d1c0001007983 */ /* 0x002ea80000300800 */
[----:B------:R-:W3:Y:S04]  /*2d3b0*/  LDL.LU R11, [R1+0x1ac] ;  /* 0x0001ac00010b7983 */ /* 0x000ee80000300800 */
[----:B------:R-:W3:Y:S04]  /*2d3c0*/  LDL.LU R10, [R1+0x1b0] ;  /* 0x0001b000010a7983 */ /* 0x000ee80000300800 */
[----:B------:R-:W4:Y:S04]  /*2d3d0*/  LDL.LU R13, [R1+0x1f0] ;  /* 0x0001f000010d7983 */ /* 0x000f280000300800 */
[----:B------:R-:W4:Y:S04]  /*2d3e0*/  LDL.LU R46, [R1+0x210] ;  /* 0x00021000012e7983 */ /* 0x000f280000300800 */
[----:B------:R0:W-:Y:S04]  /*2d3f0*/  STS.U8 [R4+UR9+0xb680], R25 ;  /* 0x00b6801904007988 */ /* 0x0001e80008000009 */
[----:B------:R1:W-:Y:S04]  /*2d400*/  STS.U8 [R4+UR9+0xbc80], R28 ;  /* 0x00bc801c04007988 */ /* 0x0003e80008000009 */
[----:B------:R1:W-:Y:S04]  /*2d410*/  STS.U8 [R4+UR9+0xda80], R43 ;  /* 0x00da802b04007988 */ /* 0x0003e80008000009 */
[----:B0-----:R-:W4:Y:S04]  /*2d420*/  LDL.LU R25, [R1+0x230] ;  /* 0x0002300001197983 */ /* 0x001f280000300800 */
[----:B-1----:R-:W4:Y:S04]  /*2d430*/  LDL.LU R28, [R1+0x1cc] ;  /* 0x0001cc00011c7983 */ /* 0x002f280000300800 */
[----:B------:R-:W4:Y:S04]  /*2d440*/  LDL.LU R43, [R1+0x20c] ;  /* 0x00020c00012b7983 */ /* 0x000f280000300800 */
[----:B------:R0:W-:Y:S04]  /*2d450*/  STS.U8 [R4+UR9+0xde80], R45 ;  /* 0x00de802d04007988 */ /* 0x0001e80008000009 */
[----:B0-----:R-:W4:Y:S01]  /*2d460*/  LDL.LU R45, [R1+0x1d0] ;  /* 0x0001d000012d7983 */ /* 0x001f220000300800 */
[----:B--2---:R-:W-:-:S02]  /*2d470*/  PRMT R0, RZ, 0x7610, R0 ;  /* 0x00007610ff007816 */ /* 0x004fc40000000000 */
[----:B---3--:R-:W-:-:S05]  /*2d480*/  IADD3 R10, P3, PT, R8, R10, RZ ;  /* 0x0000000a080a7210 */ /* 0x008fca0007f7e0ff */
[----:B------:R-:W-:-:S05]  /*2d490*/  IMAD.X R11, R9, 0x1, R11, P3 ;  /* 0x00000001090b7824 */ /* 0x000fca00018e060b */
[----:B------:R0:W2:Y:S01]  /*2d4a0*/  @!P4 LDG.E.U8 R0, desc[UR22][R10.64] ;  /* 0x000000160a00c981 */ /* 0x0000a2000c1e1100 */
[----:B------:R-:W-:-:S03]  /*2d4b0*/  PRMT R47, RZ, 0x7610, R47 ;  /* 0x00007610ff2f7816 */ /* 0x000fc6000000002f */
[----:B------:R0:W-:Y:S01]  /*2d4c0*/  STL [R1+0x1b0], R10 ;  /* 0x0001b00a01007387 */ /* 0x0001e20000100800 */
[----:B----4-:R-:W-:-:S05]  /*2d4d0*/  IADD3 R45, P2, PT, R8, R45, RZ ;  /* 0x0000002d082d7210 */ /* 0x010fca0007f5e0ff */
[----:B------:R-:W-:Y:S01]  /*2d4e0*/  IMAD.X R28, R9, 0x1, R28, P2 ;  /* 0x00000001091c7824 */ /* 0x000fe200010e061c */
[----:B------:R-:W-:Y:S01]  /*2d4f0*/  STL [R1+0x1d0], R45 ;  /* 0x0001d02d01007387 */ /* 0x000fe20000100800 */
[----:B0-----:R-:W-:-:S03]  /*2d500*/  @!P4 IMAD.MOV.U32 R10, RZ, RZ, R45 ;  /* 0x000000ffff0ac224 */ /* 0x001fc600078e002d */
[----:B------:R0:W-:Y:S02]  /*2d510*/  STL [R1+0x1ac], R11 ;  /* 0x0001ac0b01007387 */ /* 0x0001e40000100800 */
[----:B0-----:R-:W-:-:S05]  /*2d520*/  IMAD.MOV.U32 R11, RZ, RZ, R28 ;  /* 0x000000ffff0b7224 */ /* 0x001fca00078e001c */
[----:B------:R0:W3:Y:S04]  /*2d530*/  @!P4 LDG.E.U8 R47, desc[UR22][R10.64] ;  /* 0x000000160a2fc981 */ /* 0x0000e8000c1e1100 */
[----:B--2---:R1:W-:Y:S04]  /*2d540*/  STL [R1+0x98], R0 ;  /* 0x0000980001007387 */ /* 0x0043e80000100800 */
[----:B-1----:R-:W2:Y:S04]  /*2d550*/  LDL.LU R0, [R1+0xd18] ;  /* 0x000d180001007983 */ /* 0x002ea80000300800 */
[----:B------:R1:W-:Y:S04]  /*2d560*/  STL [R1+0x1cc], R28 ;  /* 0x0001cc1c01007387 */ /* 0x0003e80000100800 */
[----:B-1----:R-:W4:Y:S04]  /*2d570*/  LDL.LU R28, [R1+0x22c] ;  /* 0x00022c00011c7983 */ /* 0x002f280000300800 */
[----:B------:R-:W2:Y:S01]  /*2d580*/  LDL.LU R11, [R1+0x1ec] ;  /* 0x0001ec00010b7983 */ /* 0x000ea20000300800 */
[----:B------:R-:W1:Y:S01]  /*2d590*/  S2R R5, SR_TID.X ;  /* 0x0000000000057919 */ /* 0x000e620000002100 */
[----:B------:R-:W-:-:S02]  /*2d5a0*/  IADD3 R13, P2, PT, R8, R13, RZ ;  /* 0x0000000d080d7210 */ /* 0x000fc40007f5e0ff */
[----:B------:R-:W-:Y:S04]  /*2d5b0*/  STS.U8 [R4+UR9+0x8480], R92 ;  /* 0x0084805c04007988 */ /* 0x000fe80008000009 */
[----:B------:R-:W-:Y:S01]  /*2d5c0*/  STS.U8 [R4+UR9+0x8680], R90 ;  /* 0x0086805a04007988 */ /* 0x000fe20008000009 */
[----:B0-----:R-:W-:-:S03]  /*2d5d0*/  @!P4 IMAD.MOV.U32 R10, RZ, RZ, R13 ;  /* 0x000000ffff0ac224 */ /* 0x001fc600078e000d */
[----:B------:R-:W-:Y:S04]  /*2d5e0*/  STS.U8 [R4+UR9+0x8880], R88 ;  /* 0x0088805804007988 */ /* 0x000fe80008000009 */
[----:B------:R-:W-:Y:S04]  /*2d5f0*/  STS.U8 [R4+UR9+0x8a80], R86 ;  /* 0x008a805604007988 */ /* 0x000fe80008000009 */
[----:B------:R-:W-:Y:S04]  /*2d600*/  STS.U8 [R4+UR9+0x8c80], R84 ;  /* 0x008c805404007988 */ /* 0x000fe80008000009 */
[----:B------:R-:W-:Y:S01]  /*2d610*/  STS.U8 [R4+UR9+0x8e80], R82 ;  /* 0x008e805204007988 */ /* 0x000fe20008000009 */
[----:B-1----:R-:W-:-:S04]  /*2d620*/  LOP3.LUT R5, R5, 0x7f, RZ, 0xc0, !PT ;  /* 0x0000007f05057812 */ /* 0x002fc800078ec0ff */
        /* <DEDUP_REMOVED lines=60> */
[----:B0-----:R-:W-:Y:S01]  /*2d9f0*/  PRMT R5, RZ, 0x7610, R5 ;  /* 0x00007610ff057816 */ /* 0x001fe20000000005 */
[----:B--2---:R-:W-:-:S05]  /*2da00*/  IMAD.X R11, R9, 0x1, R11, P2 ;  /* 0x00000001090b7824 */ /* 0x004fca00010e060b */
[----:B------:R0:W2:Y:S01]  /*2da10*/  @!P4 LDG.E.U8 R5, desc[UR22][R10.64] ;  /* 0x000000160a05c981 */ /* 0x0000a2000c1e1100 */
[----:B------:R-:W-:-:S03]  /*2da20*/  IADD3 R46, P3, PT, R8, R46, RZ ;  /* 0x0000002e082e7210 */ /* 0x000fc60007f7e0ff */
[----:B---3--:R1:W-:Y:S01]  /*2da30*/  STL [R1+0x94], R47 ;  /* 0x0000942f01007387 */ /* 0x0083e20000100800 */
[----:B------:R-:W-:Y:S01]  /*2da40*/  IADD3 R25, P2, PT, R8, R25, RZ ;  /* 0x0000001908197210 */ /* 0x000fe20007f5e0ff */
[----:B------:R-:W-:Y:S01]  /*2da50*/  IMAD.X R43, R9, 0x1, R43, P3 ;  /* 0x00000001092b7824 */ /* 0x000fe200018e062b */
[----:B------:R-:W-:Y:S01]  /*2da60*/  PRMT R38, RZ, 0x7610, R38 ;  /* 0x00007610ff267816 */ /* 0x000fe20000000026 */
[----:B-1----:R-:W3:Y:S04]  /*2da70*/  LDL.LU R47, [R1+0x270] ;  /* 0x00027000012f7983 */ /* 0x002ee80000300800 */
[----:B------:R1:W-:Y:S01]  /*2da80*/  STL [R1+0x1f0], R13 ;  /* 0x0001f00d01007387 */ /* 0x0003e20000100800 */
[----:B0-----:R-:W-:-:S03]  /*2da90*/  @!P4 IMAD.MOV.U32 R10, RZ, RZ, R46 ;  /* 0x000000ffff0ac224 */ /* 0x001fc600078e002e */
[----:B------:R-:W3:Y:S04]  /*2daa0*/  LDL.LU R45, [R1+0x290] ;  /* 0x00029000012d7983 */ /* 0x000ee80000300800 */
[----:B------:R-:W-:Y:S01]  /*2dab0*/  STL [R1+0x210], R46 ;  /* 0x0002102e01007387 */ /* 0x000fe20000100800 */
[----:B----4-:R-:W-:-:S03]  /*2dac0*/  IMAD.X R28, R9, 0x1, R28, P2 ;  /* 0x00000001091c7824 */ /* 0x010fc600010e061c */
[----:B------:R0:W-:Y:S01]  /*2dad0*/  STL [R1+0x1ec], R11 ;  /* 0x0001ec0b01007387 */ /* 0x0001e20000100800 */
[----:B------:R-:W-:-:S03]  /*2dae0*/  PRMT R15, RZ, 0x7610, R15 ;  /* 0x00007610ff0f7816 */ /* 0x000fc6000000000f */
[----:B------:R-:W-:Y:S04]  /*2daf0*/  STL [R1+0x230], R25 ;  /* 0x0002301901007387 */ /* 0x000fe80000100800 */
[----:B-1----:R-:W4:Y:S01]  /*2db00*/  LDL.LU R13, [R1+0x2a8] ;  /* 0x0002a800010d7983 */ /* 0x002f220000300800 */
[----:B0-----:R-:W-:-:S03]  /*2db10*/  @!P4 IMAD.MOV.U32 R11, RZ, RZ, R43 ;  /* 0x000000ffff0bc224 */ /* 0x001fc600078e002b */
[----:B------:R-:W-:Y:S04]  /*2db20*/  STL [R1+0x20c], R43 ;  /* 0x00020c2b01007387 */ /* 0x000fe80000100800 */
[----:B------:R0:W4:Y:S02]  /*2db30*/  @!P4 LDG.E.U8 R38, desc[UR22][R10.64] ;  /* 0x000000160a26c981 */ /* 0x000124000c1e1100 */
[----:B0-----:R-:W-:Y:S02]  /*2db40*/  @!P4 IMAD.MOV.U32 R10, RZ, RZ, R25 ;  /* 0x000000ffff0ac224 */ /* 0x001fe400078e0019 */
[----:B------:R-:W-:-:S05]  /*2db50*/  @!P4 IMAD.MOV.U32 R11, RZ, RZ, R28 ;  /* 0x000000ffff0bc224 */ /* 0x000fca00078e001c */
[----:B------:R0:W4:Y:S04]  /*2db60*/  @!P4 LDG.E.U8 R15, desc[UR22][R10.64] ;  /* 0x000000160a0fc981 */ /* 0x000128000c1e1100 */
[----:B--2---:R-:W-:Y:S04]  /*2db70*/  STL [R1+0x90], R5 ;  /* 0x0000900501007387 */ /* 0x004fe80000100800 */
[----:B------:R-:W2:Y:S04]  /*2db80*/  LDL.LU R46, [R1+0x28c] ;  /* 0x00028c00012e7983 */ /* 0x000ea80000300800 */
[----:B------:R1:W-:Y:S04]  /*2db90*/  STL [R1+0x22c], R28 ;  /* 0x00022c1c01007387 */ /* 0x0003e80000100800 */
[----:B-1----:R-:W2:Y:S04]  /*2dba0*/  LDL.LU R28, [R1+0x2a4] ;  /* 0x0002a400011c7983 */ /* 0x002ea80000300800 */
[----:B------:R-:W2:Y:S01]  /*2dbb0*/  LDL.LU R11, [R1+0x26c] ;  /* 0x00026c00010b7983 */ /* 0x000ea20000300800 */
[----:B---3--:R-:W-:-:S02]  /*2dbc0*/  IADD3 R47, P2, PT, R8, R47, RZ ;  /* 0x0000002f082f7210 */ /* 0x008fc40007f5e0ff */
[----:B------:R-:W-:-:S03]  /*2dbd0*/  PRMT R40, RZ, 0x7610, R40 ;  /* 0x00007610ff287816 */ /* 0x000fc60000000028 */
[----:B0-----:R-:W-:Y:S01]  /*2dbe0*/  @!P4 IMAD.MOV.U32 R10, RZ, RZ, R47 ;  /* 0x000000ffff0ac224 */ /* 0x001fe200078e002f */
[----:B------:R-:W-:Y:S04]  /*2dbf0*/  STL [R1+0x270], R47 ;  /* 0x0002702f01007387 */ /* 0x000fe80000100800 */
[----:B------:R-:W3:Y:S04]  /*2dc00*/  LDL.LU R43, [R1+0x2ac] ;  /* 0x0002ac00012b7983 */ /* 0x000ee80000300800 */
[----:B------:R-:W3:Y:S01]  /*2dc10*/  LDL.LU R25, [R1+0x2b0] ;  /* 0x0002b00001197983 */ /* 0x000ee20000300800 */
[----:B--2---:R-:W-:-:S05]  /*2dc20*/  IMAD.X R11, R9, 0x1, R11, P2 ;  /* 0x00000001090b7824 */ /* 0x004fca00010e060b */
[----:B------:R0:W2:Y:S01]  /*2dc30*/  @!P4 LDG.E.U8 R40, desc[UR22][R10.64] ;  /* 0x000000160a28c981 */ /* 0x0000a2000c1e1100 */
[----:B------:R-:W-:-:S03]  /*2dc40*/  IADD3 R45, P3, PT, R8, R45, RZ ;  /* 0x0000002d082d7210 */ /* 0x000fc60007f7e0ff */
[----:B----4-:R1:W-:Y:S01]  /*2dc50*/  STL [R1+0x8c], R38 ;  /* 0x00008c2601007387 */ /* 0x0103e20000100800 */
[----:B------:R-:W-:Y:S01]  /*2dc60*/  IADD3 R13, P2, PT, R8, R13, RZ ;  /* 0x0000000d080d7210 */ /* 0x000fe20007f5e0ff */
[----:B------:R-:W-:Y:S01]  /*2dc70*/  IMAD.X R46, R9, 0x1, R46, P3 ;  /* 0x00000001092e7824 */ /* 0x000fe200018e062e */
[----:B------:R-:W-:Y:S01]  /*2dc80*/  PRMT R17, RZ, 0x7610, R17 ;  /* 0x00007610ff117816 */ /* 0x000fe20000000011 */
[----:B-1----:R-:W4:Y:S04]  /*2dc90*/  LDL.LU R38, [R1+0x2c8] ;  /* 0x0002c80001267983 */ /* 0x002f280000300800 */
[----:B------:R1:W-:Y:S01]  /*2dca0*/  STL [R1+0x88], R15 ;  /* 0x0000880f01007387 */ /* 0x0003e20000100800 */
[----:B0-----:R-:W-:-:S03]  /*2dcb0*/  @!P4 IMAD.MOV.U32 R10, RZ, RZ, R45 ;  /* 0x000000ffff0ac224 */ /* 0x001fc600078e002d */
[----:B-1----:R-:W4:Y:S04]  /*2dcc0*/  LDL.LU R15, [R1+0x2d0] ;  /* 0x0002d000010f7983 */ /* 0x002f280000300800 */
[----:B------:R-:W-:Y:S04]  /*2dcd0*/  STL [R1+0x290], R45 ;  /* 0x0002902d01007387 */ /* 0x000fe80000100800 */
[----:B------:R0:W-:Y:S04]  /*2dce0*/  STL [R1+0x26c], R11 ;  /* 0x00026c0b01007387 */ /* 0x0001e80000100800 */
[----:B------:R-:W-:Y:S01]  /*2dcf0*/  STL [R1+0x2a8], R13 ;  /* 0x0002a80d01007387 */ /* 0x000fe20000100800 */
[----:B0-----:R-:W-:-:S03]  /*2dd00*/  @!P4 IMAD.MOV.U32 R11, RZ, RZ, R46 ;  /* 0x000000ffff0bc224 */ /* 0x001fc600078e002e */
[----:B------:R-:W-:Y:S04]  /*2dd10*/  STL [R1+0x28c], R46 ;  /* 0x00028c2e01007387 */ /* 0x000fe80000100800 */
[----:B------:R0:W4:Y:S04]  /*2dd20*/  @!P4 LDG.E.U8 R17, desc[UR22][R10.64] ;  /* 0x000000160a11c981 */ /* 0x000128000c1e1100 */
[----:B--2---:R1:W-:Y:S04]  /*2dd30*/  STL [R1+0x84], R40 ;  /* 0x0000842801007387 */ /* 0x0043e80000100800 */
[----:B-1----:R-:W2:Y:S01]  /*2dd40*/  LDL.LU R40, [R1+0x2c4] ;  /* 0x0002c40001287983 */ /* 0x002ea20000300800 */
[----:B------:R-:W-:Y:S01]  /*2dd50*/  IMAD.X R28, R9, 0x1, R28, P2 ;  /* 0x00000001091c7824 */ /* 0x000fe200010e061c */
[----:B---3--:R-:W-:Y:S01]  /*2dd60*/  IADD3 R25, P2, PT, R8, R25, RZ ;  /* 0x0000001908197210 */ /* 0x008fe20007f5e0ff */
[----:B0-----:R-:W-:Y:S01]  /*2dd70*/  @!P4 IMAD.MOV.U32 R10, RZ, RZ, R13 ;  /* 0x000000ffff0ac224 */ /* 0x001fe200078e000d */
[----:B------:R-:W-:Y:S01]  /*2dd80*/  PRMT R44, RZ, 0x7610, R44 ;  /* 0x00007610ff2c7816 */ /* 0x000fe2000000002c */
[----:B------:R-:W-:-:S02]  /*2dd90*/  @!P4 IMAD.MOV.U32 R11, RZ, RZ, R28 ;  /* 0x000000ffff0bc224 */ /* 0x000fc400078e001c */
[----:B------:R-:W-:Y:S01]  /*2dda0*/  IMAD.X R43, R9, 0x1, R43, P2 ;  /* 0x00000001092b7824 */ /* 0x000fe200010e062b */
[----:B------:R-:W-:Y:S02]  /*2ddb0*/  PRMT R42, RZ, 0x7610, R42 ;  /* 0x00007610ff2a7816 */ /* 0x000fe4000000002a */
[----:B------:R0:W3:Y:S01]  /*2ddc0*/  @!P4 LDG.E.U8 R44, desc[UR22][R10.64] ;  /* 0x000000160a2cc981 */ /* 0x0000e2000c1e1100 */
[----:B----4-:R-:W-:Y:S01]  /*2ddd0*/  IADD3 R38, P3, PT, R8, R38, RZ ;  /* 0x0000002608267210 */ /* 0x010fe20007f7e0ff */
[----:B0-----:R-:W-:Y:S02]  /*2dde0*/  @!P4 IMAD.MOV.U32 R10, RZ, RZ, R25 ;  /* 0x000000ffff0ac224 */ /* 0x001fe400078e0019 */
[----:B------:R-:W-:-:S05]  /*2ddf0*/  @!P4 IMAD.MOV.U32 R11, RZ, RZ, R43 ;  /* 0x000000ffff0bc224 */ /* 0x000fca00078e002b */
[----:B------:R0:W4:Y:S04]  /*2de00*/  @!P4 LDG.E.U8 R42, desc[UR22][R10.64] ;  /* 0x000000160a2ac981 */ /* 0x000128000c1e1100 */
[----:B------:R-:W-:Y:S01]  /*2de10*/  STL [R1+0x2a4], R28 ;  /* 0x0002a41c01007387 */ /* 0x000fe20000100800 */
[----:B------:R-:W-:Y:S01]  /*2de20*/  PRMT R36, RZ, 0x7610, R36 ;  /* 0x00007610ff247816 */ /* 0x000fe20000000024 */
[----:B0-----:R-:W-:Y:S02]  /*2de30*/  @!P4 IMAD.MOV.U32 R10, RZ, RZ, R38 ;  /* 0x000000ffff0ac224 */ /* 0x001fe400078e0026 */
[----:B------:R0:W-:Y:S04]  /*2de40*/  STL [R1+0x80], R17 ;  /* 0x0000801101007387 */ /* 0x0001e80000100800 */
[----:B0-----:R-:W3:Y:S04]  /*2de50*/  LDL.LU R17, [R1+0x2cc] ;  /* 0x0002cc0001117983 */ /* 0x001ee80000300800 */
[----:B------:R-:W3:Y:S01]  /*2de60*/  LDL.LU R28, [R1+0x2e8] ;  /* 0x0002e800011c7983 */ /* 0x000ee20000300800 */
[----:B------:R-:W-:-:S03]  /*2de70*/  IADD3 R15, P2, PT, R8, R15, RZ ;  /* 0x0000000f080f7210 */ /* 0x000fc60007f5e0ff */
[----:B------:R-:W3:Y:S01]  /*2de80*/  LDL.LU R13, [R1+0x2f0] ;  /* 0x0002f000010d7983 */ /* 0x000ee20000300800 */
[----:B--2---:R-:W-:-:S04]  /*2de90*/  IMAD.X R40, R9, 0x1, R40, P3 ;  /* 0x0000000109287824 */ /* 0x004fc800018e0628 */
[----:B------:R-:W-:-:S05]  /*2dea0*/  @!P4 IMAD.MOV.U32 R11, RZ, RZ, R40 ;  /* 0x000000ffff0bc224 */ /* 0x000fca00078e0028 */
[----:B------:R0:W2:Y:S04]  /*2deb0*/  @!P4 LDG.E.U8 R36, desc[UR22][R10.64] ;  /* 0x000000160a24c981 */ /* 0x0000a8000c1e1100 */
[----:B------:R1:W-:Y:S04]  /*2dec0*/  STL [R1+0x2b0], R25 ;  /* 0x0002b01901007387 */ /* 0x0003e80000100800 */
[----:B------:R-:W-:Y:S04]  /*2ded0*/  STL [R1+0x2c8], R38 ;  /* 0x0002c82601007387 */ /* 0x000fe80000100800 */
[----:B------:R-:W-:Y:S04]  /*2dee0*/  STL [R1+0x2ac], R43 ;  /* 0x0002ac2b01007387 */ /* 0x000fe80000100800 */
[----:B------:R-:W-:Y:S04]  /*2def0*/  STL [R1+0x2d0], R15 ;  /* 0x0002d00f01007387 */ /* 0x000fe80000100800 */
[----:B-1----:R-:W2:Y:S04]  /*2df00*/  LDL.LU R25, [R1+0x308] ;  /* 0x0003080001197983 */ /* 0x002ea80000300800 */
[----:B------:R-:W-:Y:S04]  /*2df10*/  STL [R1+0x2c4], R40 ;  /* 0x0002c42801007387 */ /* 0x000fe80000100800 */
[----:B----4-:R1:W-:Y:S04]  /*2df20*/  STL [R1+0x78], R42 ;  /* 0x0000782a01007387 */ /* 0x0103e80000100800 */
[----:B-1----:R-:W4:Y:S01]  /*2df30*/  LDL.LU R42, [R1+0x2e4] ;  /* 0x0002e400012a7983 */ /* 0x002f220000300800 */
[----:B---3--:R-:W-:-:S03]  /*2df40*/  IMAD.X R17, R9, 0x1, R17, P2 ;  /* 0x0000000109117824 */ /* 0x008fc600010e0611 */
[----:B------:R-:W3:Y:S01]  /*2df50*/  LDL.LU R40, [R1+0x2ec] ;  /* 0x0002ec0001287983 */ /* 0x000ee20000300800 */
[----:B------:R-:W-:-:S03]  /*2df60*/  IADD3 R28, P2, PT, R8, R28, RZ ;  /* 0x0000001c081c7210 */ /* 0x000fc60007f5e0ff */
[----:B------:R-:W-:Y:S01]  /*2df70*/  STL [R1+0x2cc], R17 ;  /* 0x0002cc1101007387 */ /* 0x000fe20000100800 */
[----:B------:R-:W-:Y:S01]  /*2df80*/  PRMT R12, RZ, 0x7610, R12 ;  /* 0x00007610ff0c7816 */ /* 0x000fe2000000000c */
[----:B0-----:R-:W-:Y:S02]  /*2df90*/  @!P4 IMAD.MOV.U32 R10, RZ, RZ, R15 ;  /* 0x000000ffff0ac224 */ /* 0x001fe400078e000f */
[----:B------:R-:W3:Y:S01]  /*2dfa0*/  LDL.LU R38, [R1+0x304] ;  /* 0x0003040001267983 */ /* 0x000ee20000300800 */
[----:B------:R-:W-:-:S03]  /*2dfb0*/  @!P4 IMAD.MOV.U32 R11, RZ, RZ, R17 ;  /* 0x000000ffff0bc224 */ /* 0x000fc600078e0011 */
[----:B------:R-:W-:Y:S04]  /*2dfc0*/  STL [R1+0x2e8], R28 ;  /* 0x0002e81c01007387 */ /* 0x000fe80000100800 */
[----:B------:R0:W3:Y:S04]  /*2dfd0*/  @!P4 LDG.E.U8 R12, desc[UR22][R10.64] ;  /* 0x000000160a0cc981 */ /* 0x0000e8000c1e1100 */
[----:B--2---:R1:W-:Y:S04]  /*2dfe0*/  STL [R1+0x74], R36 ;  /* 0x0000742401007387 */ /* 0x0043e80000100800 */
[----:B-1----:R-:W2:Y:S04]  /*2dff0*/  LDL.LU R36, [R1+0x30c] ;  /* 0x00030c0001247983 */ /* 0x002ea80000300800 */
[----:B------:R-:W2:Y:S01]  /*2e000*/  LDL.LU R15, [R1+0x310] ;  /* 0x00031000010f7983 */ /* 0x000ea20000300800 */
[----:B------:R-:W-:Y:S01]  /*2e010*/  IADD3 R13, P3, PT, R8, R13, RZ ;  /* 0x0000000d080d7210 */ /* 0x000fe20007f7e0ff */
[----:B0-----:R-:W-:Y:S01]  /*2e020*/  @!P4 IMAD.MOV.U32 R10, RZ, RZ, R28 ;  /* 0x000000ffff0ac224 */ /* 0x001fe200078e001c */
[----:B------:R-:W-:Y:S01]  /*2e030*/  PRMT R41, RZ, 0x7610, R41 ;  /* 0x00007610ff297816 */ /* 0x000fe20000000029 */
[----:B------:R-:W2:Y:S01]  /*2e040*/  LDL.LU R17, [R1+0x328] ;  /* 0x0003280001117983 */ /* 0x000ea20000300800 */
[----:B------:R-:W-:-:S02]  /*2e050*/  PRMT R39, RZ, 0x7610, R39 ;  /* 0x00007610ff277816 */ /* 0x000fc40000000027 */
[----:B------:R-:W-:Y:S01]  /*2e060*/  PRMT R33, RZ, 0x7610, R33 ;  /* 0x00007610ff217816 */ /* 0x000fe20000000021 */
[----:B----4-:R-:W-:Y:S01]  /*2e070*/  IMAD.X R42, R9, 0x1, R42, P2 ;  /* 0x00000001092a7824 */ /* 0x010fe200010e062a */
[----:B------:R-:W-:-:S03]  /*2e080*/  IADD3 R25, P2, PT, R8, R25, RZ ;  /* 0x0000001908197210 */ /* 0x000fc60007f5e0ff */
[----:B------:R-:W-:Y:S02]  /*2e090*/  @!P4 IMAD.MOV.U32 R11, RZ, RZ, R42 ;  /* 0x000000ffff0bc224 */ /* 0x000fe400078e002a */
[----:B---3--:R-:W-:-:S03]  /*2e0a0*/  IMAD.X R40, R9, 0x1, R40, P3 ;  /* 0x0000000109287824 */ /* 0x008fc600018e0628 */
[----:B------:R0:W3:Y:S01]  /*2e0b0*/  @!P4 LDG.E.U8 R41, desc[UR22][R10.64] ;  /* 0x000000160a29c981 */ /* 0x0000e2000c1e1100 */
[----:B------:R-:W-:Y:S02]  /*2e0c0*/  IMAD.X R38, R9, 0x1, R38, P2 ;  /* 0x0000000109267824 */ /* 0x000fe400010e0626 */
[----:B0-----:R-:W-:Y:S02]  /*2e0d0*/  @!P4 IMAD.MOV.U32 R10, RZ, RZ, R13 ;  /* 0x000000ffff0ac224 */ /* 0x001fe400078e000d */
[----:B------:R-:W-:Y:S01]  /*2e0e0*/  @!P4 IMAD.MOV.U32 R11, RZ, RZ, R40 ;  /* 0x000000ffff0bc224 */ /* 0x000fe200078e0028 */
[----:B------:R0:W-:Y:S04]  /*2e0f0*/  STL [R1+0x70], R12 ;  /* 0x0000700c01007387 */ /* 0x0001e80000100800 */
[----:B------:R1:W4:Y:S01]  /*2e100*/  @!P4 LDG.E.U8 R39, desc[UR22][R10.64] ;  /* 0x000000160a27c981 */ /* 0x000322000c1e1100 */
[----:B------:R-:W-:-:S03]  /*2e110*/  PRMT R34, RZ, 0x7610, R34 ;  /* 0x00007610ff227816 */ /* 0x000fc60000000022 */
[----:B0-----:R-:W3:Y:S01]  /*2e120*/  LDL.LU R12, [R1+0x330] ;  /* 0x00033000010c7983 */ /* 0x001ee20000300800 */
[----:B-1----:R-:W-:Y:S02]  /*2e130*/  @!P4 IMAD.MOV.U32 R10, RZ, RZ, R25 ;  /* 0x000000ffff0ac224 */ /* 0x002fe400078e0019 */
[----:B------:R-:W-:Y:S01]  /*2e140*/  @!P4 IMAD.MOV.U32 R11, RZ, RZ, R38 ;  /* 0x000000ffff0bc224 */ /* 0x000fe200078e0026 */
[----:B------:R0:W-:Y:S04]  /*2e150*/  STL [R1+0x2f0], R13 ;  /* 0x0002f00d01007387 */ /* 0x0001e80000100800 */
[----:B------:R-:W-:Y:S04]  /*2e160*/  STL [R1+0x2e4], R42 ;  /* 0x0002e42a01007387 */ /* 0x000fe80000100800 */
[----:B------:R1:W4:Y:S04]  /*2e170*/  @!P4 LDG.E.U8 R33, desc[UR22][R10.64] ;  /* 0x000000160a21c981 */ /* 0x000328000c1e1100 */
[----:B------:R0:W-:Y:S04]  /*2e180*/  STL [R1+0x308], R25 ;  /* 0x0003081901007387 */ /* 0x0001e80000100800 */
[----:B------:R-:W4:Y:S04]  /*2e190*/  LDL.LU R28, [R1+0x324] ;  /* 0x00032400011c7983 */ /* 0x000f280000300800 */
[----:B------:R-:W-:Y:S04]  /*2e1a0*/  STL [R1+0x2ec], R40 ;  /* 0x0002ec2801007387 */ /* 0x000fe80000100800 */
[----:B0-----:R-:W4:Y:S01]  /*2e1b0*/  LDL.LU R13, [R1+0x32c] ;  /* 0x00032c00010d7983 */ /* 0x001f220000300800 */
[----:B--2---:R-:W-:-:S05]  /*2e1c0*/  IADD3 R15, P2, PT, R8, R15, RZ ;  /* 0x0000000f080f7210 */ /* 0x004fca0007f5e0ff */
[----:B------:R-:W-:Y:S02]  /*2e1d0*/  IMAD.X R36, R9, 0x1, R36, P2 ;  /* 0x0000000109247824 */ /* 0x000fe400010e0624 */
[----:B-1----:R-:W-:Y:S02]  /*2e1e0*/  @!P4 IMAD.MOV.U32 R10, RZ, RZ, R15 ;  /* 0x000000ffff0ac224 */ /* 0x002fe400078e000f */
[----:B------:R-:W-:-:S05]  /*2e1f0*/  @!P4 IMAD.MOV.U32 R11, RZ, RZ, R36 ;  /* 0x000000ffff0bc224 */ /* 0x000fca00078e0024 */
[----:B------:R0:W2:Y:S01]  /*2e200*/  @!P4 LDG.E.U8 R34, desc[UR22][R10.64] ;  /* 0x000000160a22c981 */ /* 0x0000a2000c1e1100 */
[----:B------:R-:W-:-:S03]  /*2e210*/  IADD3 R17, P3, PT, R8, R17, RZ ;  /* 0x0000001108117210 */ /* 0x000fc60007f7e0ff */
[----:B------:R-:W-:Y:S04]  /*2e220*/  STL [R1+0x304], R38 ;  /* 0x0003042601007387 */ /* 0x000fe80000100800 */
[----:B------:R-:W2:Y:S04]  /*2e230*/  LDL.LU R25, [R1+0x348] ;  /* 0x0003480001197983 */ /* 0x000ea80000300800 */
[----:B------:R-:W-:Y:S01]  /*2e240*/  STL [R1+0x310], R15 ;  /* 0x0003100f01007387 */ /* 0x000fe20000100800 */
[----:B------:R-:W-:Y:S01]  /*2e250*/  PRMT R14, RZ, 0x7610, R14 ;  /* 0x00007610ff0e7816 */ /* 0x000fe2000000000e */
[----:B0-----:R-:W-:Y:S01]  /*2e260*/  @!P4 IMAD.MOV.U32 R10, RZ, RZ, R17 ;  /* 0x000000ffff0ac224 */ /* 0x001fe200078e0011 */
[----:B---3--:R-:W-:Y:S01]  /*2e270*/  IADD3 R12, P2, PT, R8, R12, RZ ;  /* 0x0000000c080c7210 */ /* 0x008fe20007f5e0ff */
[----:B----4-:R0:W-:Y:S01]  /*2e280*/  STL [R1+0x64], R33 ;  /* 0x0000642101007387 */ /* 0x0101e20000100800 */
[----:B------:R-:W-:-:S03]  /*2e290*/  IMAD.X R28, R9, 0x1, R28, P3 ;  /* 0x00000001091c7824 */ /* 0x000fc600018e061c */
[----:B0-----:R-:W3:Y:S04]  /*2e2a0*/  LDL.LU R33, [R1+0x350] ;  /* 0x0003500001217983 */ /* 0x001ee80000300800 */
[----:B------:R-:W-:Y:S01]  /*2e2b0*/  STL [R1+0x328], R17 ;  /* 0x0003281101007387 */ /* 0x000fe20000100800 */
[----:B------:R-:W-:-:S03]  /*2e2c0*/  @!P4 IMAD.MOV.U32 R11, RZ, RZ, R28 ;  /* 0x000000ffff0bc224 */ /* 0x000fc600078e001c */
[----:B------:R0:W-:Y:S04]  /*2e2d0*/  STL [R1+0x30c], R36 ;  /* 0x00030c2401007387 */ /* 0x0001e80000100800 */
[----:B------:R-:W-:Y:S01]  /*2e2e0*/  STL [R1+0x330], R12 ;  /* 0x0003300c01007387 */ /* 0x000fe20000100800 */
[----:B------:R-:W-:-:S03]  /*2e2f0*/  IMAD.X R13, R9, 0x1, R13, P2 ;  /* 0x00000001090d7824 */ /* 0x000fc600010e060d */
[----:B------:R1:W4:Y:S04]  /*2e300*/  @!P4 LDG.E.U8 R14, desc[UR22][R10.64] ;  /* 0x000000160a0ec981 */ /* 0x000328000c1e1100 */
[----:B0-----:R-:W4:Y:S04]  /*2e310*/  LDL.LU R36, [R1+0x344] ;  /* 0x0003440001247983 */ /* 0x001f280000300800 */
[----:B------:R-:W-:Y:S04]  /*2e320*/  STL [R1+0x324], R28 ;  /* 0x0003241c01007387 */ /* 0x000fe80000100800 */
[----:B------:R-:W4:Y:S04]  /*2e330*/  LDL.LU R15, [R1+0x368] ;  /* 0x00036800010f7983 */ /* 0x000f280000300800 */
[----:B--2---:R0:W-:Y:S04]  /*2e340*/  STL [R1+0x60], R34 ;  /* 0x0000602201007387 */ /* 0x0041e80000100800 */
[----:B------:R-:W-:Y:S04]  /*2e350*/  STL [R1+0x6c], R41 ;  /* 0x00006c2901007387 */ /* 0x000fe80000100800 */
[----:B0-----:R-:W2:Y:S04]  /*2e360*/  LDL.LU R34, [R1+0x34c] ;  /* 0x00034c0001227983 */ /* 0x001ea80000300800 */
[----:B------:R0:W-:Y:S04]  /*2e370*/  STL [R1+0x32c], R13 ;  /* 0x00032c0d01007387 */ /* 0x0001e80000100800 */
[----:B------:R-:W2:Y:S01]  /*2e380*/  LDL.LU R17, [R1+0x364] ;  /* 0x0003640001117983 */ /* 0x000ea20000300800 */
[----:B------:R-:W-:Y:S01]  /*2e390*/  IADD3 R25, P2, PT, R8, R25, RZ ;  /* 0x0000001908197210 */ /* 0x000fe20007f5e0ff */
[----:B-1----:R-:W-:Y:S01]  /*2e3a0*/  @!P4 IMAD.MOV.U32 R10, RZ, RZ, R12 ;  /* 0x000000ffff0ac224 */ /* 0x002fe200078e000c */
[----:B------:R-:W-:Y:S01]  /*2e3b0*/  PRMT R37, RZ, 0x7610, R37 ;  /* 0x00007610ff257816 */ /* 0x000fe20000000025 */
[----:B------:R-:W-:Y:S01]  /*2e3c0*/  STL [R1+0x68], R39 ;  /* 0x0000682701007387 */ /* 0x000fe20000100800 */
[----:B------:R-:W-:-:S03]  /*2e3d0*/  @!P4 IMAD.MOV.U32 R11, RZ, RZ, R13 ;  /* 0x000000ffff0bc224 */ /* 0x000fc600078e000d */
[----:B------:R-:W2:Y:S04]  /*2e3e0*/  LDL.LU R28, [R1+0x36c] ;  /* 0x00036c00011c7983 */ /* 0x000ea80000300800 */
[----:B------:R-:W-:Y:S01]  /*2e3f0*/  STL [R1+0x348], R25 ;  /* 0x0003481901007387 */ /* 0x000fe20000100800 */
[----:B------:R-:W-:-:S03]  /*2e400*/  PRMT R35, RZ, 0x7610, R35 ;  /* 0x00007610ff237816 */ /* 0x000fc60000000023 */
[----:B------:R-:W2:Y:S04]  /*2e410*/  LDL.LU R12, [R1+0x370] ;  /* 0x00037000010c7983 */ /* 0x000ea80000300800 */
[----:B------:R1:W2:Y:S04]  /*2e420*/  @!P4 LDG.E.U8 R37, desc[UR22][R10.64] ;  /* 0x000000160a25c981 */ /* 0x0002a8000c1e1100 */
[----:B0-----:R-:W2:Y:S01]  /*2e430*/  LDL.LU R13, [R1+0x388] ;  /* 0x00038800010d7983 */ /* 0x001ea20000300800 */
[----:B------:R-:W-:Y:S01]  /*2e440*/  PRMT R26, RZ, 0x7610, R26 ;  /* 0x00007610ff1a7816 */ /* 0x000fe2000000001a */
[----:B-1----:R-:W-:Y:S01]  /*2e450*/  @!P4 IMAD.MOV.U32 R10, RZ, RZ, R25 ;  /* 0x000000ffff0ac224 */ /* 0x002fe200078e0019 */
[----:B------:R-:W-:-:S02]  /*2e460*/  PRMT R30, RZ, 0x7610, R30 ;  /* 0x00007610ff1e7816 */ /* 0x000fc4000000001e */
[C---:B---3--:R-:W-:Y:S01]  /*2e470*/  IADD3 R33, P3, PT, R8.reuse, R33, RZ ;  /* 0x0000002108217210 */ /* 0x048fe20007f7e0ff */
[----:B----4-:R-:W-:Y:S01]  /*2e480*/  IMAD.X R36, R9, 0x1, R36, P2 ;  /* 0x0000000109247824 */ /* 0x010fe200010e0624 */
[----:B------:R0:W-:Y:S03]  /*2e490*/  STL [R1+0x5c], R14 ;  /* 0x00005c0e01007387 */ /* 0x0001e60000100800 */
[----:B------:R-:W-:Y:S01]  /*2e4a0*/  @!P4 IMAD.MOV.U32 R11, RZ, RZ, R36 ;  /* 0x000000ffff0bc224 */ /* 0x000fe200078e0024 */
[----:B------:R-:W-:-:S04]  /*2e4b0*/  IADD3 R15, P2, PT, R8, R15, RZ ;  /* 0x0000000f080f7210 */ /* 0x000fc80007f5e0ff */
[----:B------:R1:W3:Y:S04]  /*2e4c0*/  @!P4 LDG.E.U8 R35, desc[UR22][R10.64] ;  /* 0x000000160a23c981 */ /* 0x0002e8000c1e1100 */
[----:B0-----:R-:W4:Y:S04]  /*2e4d0*/  LDL.LU R14, [R1+0x390] ;  /* 0x00039000010e7983 */ /* 0x001f280000300800 */
[----:B------:R-:W-:Y:S01]  /*2e4e0*/  STL [R1+0x350], R33 ;  /* 0x0003502101007387 */ /* 0x000fe20000100800 */
[----:B-1----:R-:W-:-:S03]  /*2e4f0*/  @!P4 IMAD.MOV.U32 R10, RZ, RZ, R33 ;  /* 0x000000ffff0ac224 */ /* 0x002fc600078e0021 */
[----:B------:R-:W-:Y:S04]  /*2e500*/  STL [R1+0x344], R36 ;  /* 0x0003442401007387 */ /* 0x000fe80000100800 */
[----:B------:R0:W-:Y:S04]  /*2e510*/  STL [R1+0x368], R15 ;  /* 0x0003680f01007387 */ /* 0x0001e80000100800 */
[----:B------:R-:W3:Y:S01]  /*2e520*/  LDL.LU R25, [R1+0x384] ;  /* 0x0003840001197983 */ /* 0x000ee20000300800 */
[----:B--2---:R-:W-:-:S04]  /*2e530*/  IMAD.X R34, R9, 0x1, R34, P3 ;  /* 0x0000000109227824 */ /* 0x004fc800018e0622 */
[----:B------:R-:W-:Y:S02]  /*2e540*/  @!P4 IMAD.MOV.U32 R11, RZ, RZ, R34 ;  /* 0x000000ffff0bc224 */ /* 0x000fe400078e0022 */
[----:B------:R-:W-:-:S03]  /*2e550*/  IMAD.X R17, R9, 0x1, R17, P2 ;  /* 0x0000000109117824 */ /* 0x000fc600010e0611 */
[----:B------:R1:W2:Y:S02]  /*2e560*/  @!P4 LDG.E.U8 R26, desc[UR22][R10.64] ;  /* 0x000000160a1ac981 */ /* 0x0002a4000c1e1100 */
[----:B-1----:R-:W-:Y:S02]  /*2e570*/  @!P4 IMAD.MOV.U32 R10, RZ, RZ, R15 ;  /* 0x000000ffff0ac224 */ /* 0x002fe400078e000f */
[----:B------:R-:W-:-:S05]  /*2e580*/  @!P4 IMAD.MOV.U32 R11, RZ, RZ, R17 ;  /* 0x000000ffff0bc224 */ /* 0x000fca00078e0011 */
[----:B------:R1:W2:Y:S01]  /*2e590*/  @!P4 LDG.E.U8 R30, desc[UR22][R10.64] ;  /* 0x000000160a1ec981 */ /* 0x0002a2000c1e1100 */
[----:B------:R-:W-:Y:S02]  /*2e5a0*/  IADD3 R12, P2, PT, R8, R12, RZ ;  /* 0x0000000c080c7210 */ /* 0x000fe40007f5e0ff */
[----:B------:R-:W-:-:S03]  /*2e5b0*/  PRMT R32, RZ, 0x7610, R32 ;  /* 0x00007610ff207816 */ /* 0x000fc60000000020 */
[----:B------:R-:W-:Y:S01]  /*2e5c0*/  IMAD.X R28, R9, 0x1, R28, P2 ;  /* 0x00000001091c7824 */ /* 0x000fe200010e061c */
[----:B------:R-:W-:Y:S01]  /*2e5d0*/  IADD3 R13, P3, PT, R8, R13, RZ ;  /* 0x0000000d080d7210 */ /* 0x000fe20007f7e0ff */
[----:B-1----:R-:W-:Y:S02]  /*2e5e0*/  @!P4 IMAD.MOV.U32 R10, RZ, RZ, R12 ;  /* 0x000000ffff0ac224 */ /* 0x002fe400078e000c */
[----:B------:R-:W-:Y:S01]  /*2e5f0*/  @!P4 IMAD.MOV.U32 R11, RZ, RZ, R28 ;  /* 0x000000ffff0bc224 */ /* 0x000fe200078e001c */
[----:B------:R-:W-:Y:S01]  /*2e600*/  STL [R1+0x34c], R34 ;  /* 0x00034c2201007387 */ /* 0x000fe20000100800 */
[----:B------:R-:W-:-:S03]  /*2e610*/  PRMT R18, RZ, 0x7610, R18 ;  /* 0x00007610ff127816 */ /* 0x000fc60000000012 */
[----:B------:R-:W-:Y:S04]  /*2e620*/  STL [R1+0x364], R17 ;  /* 0x0003641101007387 */ /* 0x000fe80000100800 */
[----:B0-----:R-:W2:Y:S04]  /*2e630*/  LDL.LU R15, [R1+0x38c] ;  /* 0x00038c00010f7983 */ /* 0x001ea80000300800 */
[----:B------:R0:W2:Y:S02]  /*2e640*/  @!P4 LDG.E.U8 R32, desc[UR22][R10.64] ;  /* 0x000000160a20c981 */ /* 0x0000a4000c1e1100 */
[----:B0-----:R-:W-:Y:S01]  /*2e650*/  @!P4 IMAD.MOV.U32 R10, RZ, RZ, R13 ;  /* 0x000000ffff0ac224 */ /* 0x001fe200078e000d */
[----:B----4-:R-:W-:Y:S01]  /*2e660*/  IADD3 R14, P2, PT, R8, R14, RZ ;  /* 0x0000000e080e7210 */ /* 0x010fe20007f5e0ff */
[----:B---3--:R-:W-:-:S04]  /*2e670*/  IMAD.X R25, R9, 0x1, R25, P3 ;  /* 0x0000000109197824 */ /* 0x008fc800018e0619 */
[----:B------:R-:W-:-:S05]  /*2e680*/  @!P4 IMAD.MOV.U32 R11, RZ, RZ, R25 ;  /* 0x000000ffff0bc224 */ /* 0x000fca00078e0019 */
[----:B------:R0:W3:Y:S04]  /*2e690*/  @!P4 LDG.E.U8 R18, desc[UR22][R10.64] ;  /* 0x000000160a12c981 */ /* 0x0000e8000c1e1100 */
[----:B--2---:R1:W-:Y:S04]  /*2e6a0*/  STL [R1+0x50], R26 ;  /* 0x0000501a01007387 */ /* 0x0043e80000100800 */
[----:B-1----:R-:W2:Y:S04]  /*2e6b0*/  LDL.LU R26, [R1+0x3a8] ;  /* 0x0003a800011a7983 */ /* 0x002ea80000300800 */
[----:B------:R-:W-:Y:S04]  /*2e6c0*/  STL [R1+0x370], R12 ;  /* 0x0003700c01007387 */ /* 0x000fe80000100800 */
[----:B------:R-:W4:Y:S04]  /*2e6d0*/  LDL.LU R17, [R1+0x3b0] ;  /* 0x0003b00001117983 */ /* 0x000f280000300800 */
[----:B------:R-:W-:Y:S04]  /*2e6e0*/  STL [R1+0x388], R13 ;  /* 0x0003880d01007387 */ /* 0x000fe80000100800 */
[----:B------:R-:W-:Y:S04]  /*2e6f0*/  STL [R1+0x58], R37 ;  /* 0x0000582501007387 */ /* 0x000fe80000100800 */
[----:B------:R-:W-:Y:S04]  /*2e700*/  STL [R1+0x36c], R28 ;  /* 0x00036c1c01007387 */ /* 0x000fe80000100800 */
[----:B------:R-:W-:Y:S04]  /*2e710*/  STL [R1+0x390], R14 ;  /* 0x0003900e01007387 */ /* 0x000fe80000100800 */
[----:B------:R1:W-:Y:S04]  /*2e720*/  STL [R1+0x4c], R30 ;  /* 0x00004c1e01007387 */ /* 0x0003e80000100800 */
[----:B-1----:R-:W4:Y:S04]  /*2e730*/  LDL.LU R30, [R1+0x3a4] ;  /* 0x0003a400011e7983 */ /* 0x002f280000300800 */
[----:B------:R-:W-:Y:S04]  /*2e740*/  STL [R1+0x384], R25 ;  /* 0x0003841901007387 */ /* 0x000fe80000100800 */
[----:B------:R-:W4:Y:S04]  /*2e750*/  LDL.LU R28, [R1+0x3ac] ;  /* 0x0003ac00011c7983 */ /* 0x000f280000300800 */
[----:B------:R-:W4:Y:S01]  /*2e760*/  LDL.LU R12, [R1+0x3c8] ;  /* 0x0003c800010c7983 */ /* 0x000f220000300800 */
[----:B------:R-:W-:-:S03]  /*2e770*/  IMAD.X R15, R9, 0x1, R15, P2 ;  /* 0x00000001090f7824 */ /* 0x000fc600010e060f */
[----:B------:R-:W-:Y:S01]  /*2e780*/  STL [R1+0x54], R35 ;  /* 0x0000542301007387 */ /* 0x000fe20000100800 */
[----:B0-----:R-:W-:-:S03]  /*2e790*/  @!P4 IMAD.MOV.U32 R10, RZ, RZ, R14 ;  /* 0x000000ffff0ac224 */ /* 0x001fc600078e000e */
[----:B------:R-:W4:Y:S04]  /*2e7a0*/  LDL.LU R13, [R1+0x3c4] ;  /* 0x0003c400010d7983 */ /* 0x000f280000300800 */
[----:B------:R-:W-:Y:S01]  /*2e7b0*/  STL [R1+0x38c], R15 ;  /* 0x00038c0f01007387 */ /* 0x000fe20000100800 */
[----:B------:R-:W-:Y:S01]  /*2e7c0*/  PRMT R31, RZ, 0x7610, R31 ;  /* 0x00007610ff1f7816 */ /* 0x000fe2000000001f */
[----:B------:R-:W-:-:S05]  /*2e7d0*/  @!P4 IMAD.MOV.U32 R11, RZ, RZ, R15 ;  /* 0x000000ffff0bc224 */ /* 0x000fca00078e000f */
[----:B------:R0:W4:Y:S04]  /*2e7e0*/  @!P4 LDG.E.U8 R31, desc[UR22][R10.64] ;  /* 0x000000160a1fc981 */ /* 0x000128000c1e1100 */
[----:B---3--:R1:W-:Y:S04]  /*2e7f0*/  STL [R1+0x44], R18 ;  /* 0x0000441201007387 */ /* 0x0083e80000100800 */
[----:B-1----:R-:W3:Y:S04]  /*2e800*/  LDL.LU R18, [R1+0x3cc] ;  /* 0x0003cc0001127983 */ /* 0x002ee80000300800 */
[----:B------:R-:W3:Y:S01]  /*2e810*/  LDL.LU R14, [R1+0x3d0] ;  /* 0x0003d000010e7983 */ /* 0x000ee20000300800 */
[----:B--2---:R-:W-:-:S05]  /*2e820*/  IADD3 R26, P2, PT, R8, R26, RZ ;  /* 0x0000001a081a7210 */ /* 0x004fca0007f5e0ff */
[----:B------:R1:W-:Y:S01]  /*2e830*/  STL [R1+0x3a8], R26 ;  /* 0x0003a81a01007387 */ /* 0x0003e20000100800 */
[----:B----4-:R-:W-:-:S03]  /*2e840*/  IADD3 R17, P3, PT, R8, R17, RZ ;  /* 0x0000001108117210 */ /* 0x010fc60007f7e0ff */
[----:B------:R-:W2:Y:S01]  /*2e850*/  LDL.LU R25, [R1+0x3e8] ;  /* 0x0003e80001197983 */ /* 0x000ea20000300800 */
[----:B0-----:R-:W-:-:S03]  /*2e860*/  @!P4 IMAD.MOV.U32 R10, RZ, RZ, R26 ;  /* 0x000000ffff0ac224 */ /* 0x001fc600078e001a */
[----:B------:R-:W4:Y:S04]  /*2e870*/  LDL.LU R15, [R1+0x3f0] ;  /* 0x0003f000010f7983 */ /* 0x000f280000300800 */
[----:B------:R0:W-:Y:S01]  /*2e880*/  STL [R1+0x3b0], R17 ;  /* 0x0003b01101007387 */ /* 0x0001e20000100800 */
[----:B------:R-:W-:-:S05]  /*2e890*/  IMAD.X R30, R9, 0x1, R30, P2 ;  /* 0x00000001091e7824 */ /* 0x000fca00010e061e */
[----:B------:R-:W-:Y:S01]  /*2e8a0*/  STL [R1+0x3a4], R30 ;  /* 0x0003a41e01007387 */ /* 0x000fe20000100800 */
[----:B------:R-:W-:-:S05]  /*2e8b0*/  IADD3 R12, P2, PT, R8, R12, RZ ;  /* 0x0000000c080c7210 */ /* 0x000fca0007f5e0ff */
[----:B------:R-:W-:Y:S04]  /*2e8c0*/  STL [R1+0x3c8], R12 ;  /* 0x0003c80c01007387 */ /* 0x000fe80000100800 */
[----:B-1----:R-:W4:Y:S01]  /*2e8d0*/  LDL.LU R26, [R1+0x3e4] ;  /* 0x0003e400011a7983 */ /* 0x002f220000300800 */
[----:B------:R-:W-:Y:S01]  /*2e8e0*/  PRMT R29, RZ, 0x7610, R29 ;  /* 0x00007610ff1d7816 */ /* 0x000fe2000000001d */
[----:B------:R-:W-:Y:S02]  /*2e8f0*/  @!P4 IMAD.MOV.U32 R11, RZ, RZ, R30 ;  /* 0x000000ffff0bc224 */ /* 0x000fe400078e001e */
[C---:B------:R-:W-:Y:S01]  /*2e900*/  IMAD.X R28, R9.reuse, 0x1, R28, P3 ;  /* 0x00000001091c7824 */ /* 0x040fe200018e061c */
[----:B------:R-:W-:Y:S02]  /*2e910*/  PRMT R16, RZ, 0x7610, R16 ;  /* 0x00007610ff107816 */ /* 0x000fe40000000010 */
[----:B------:R1:W4:Y:S01]  /*2e920*/  @!P4 LDG.E.U8 R29, desc[UR22][R10.64] ;  /* 0x000000160a1dc981 */ /* 0x000322000c1e1100 */
[----:B------:R-:W-:-:S02]  /*2e930*/  IMAD.X R13, R9, 0x1, R13, P2 ;  /* 0x00000001090d7824 */ /* 0x000fc400010e060d */
[----:B-1----:R-:W-:Y:S02]  /*2e940*/  @!P4 IMAD.MOV.U32 R10, RZ, RZ, R17 ;  /* 0x000000ffff0ac224 */ /* 0x002fe400078e0011 */
[----:B------:R-:W-:Y:S01]  /*2e950*/  @!P4 IMAD.MOV.U32 R11, RZ, RZ, R28 ;  /* 0x000000ffff0bc224 */ /* 0x000fe200078e001c */
[----:B------:R-:W-:-:S04]  /*2e960*/  PRMT R22, RZ, 0x7610, R22 ;  /* 0x00007610ff167816 */ /* 0x000fc80000000016 */
[----:B------:R1:W4:Y:S01]  /*2e970*/  @!P4 LDG.E.U8 R16, desc[UR22][R10.64] ;  /* 0x000000160a10c981 */ /* 0x000322000c1e1100 */
[----:B------:R-:W-:-:S03]  /*2e980*/  PRMT R27, RZ, 0x7610, R27 ;  /* 0x00007610ff1b7816 */ /* 0x000fc6000000001b */
[----:B------:R-:W-:Y:S01]  /*2e990*/  STL [R1+0x3ac], R28 ;  /* 0x0003ac1c01007387 */ /* 0x000fe20000100800 */
[----:B-1----:R-:W-:Y:S02]  /*2e9a0*/  @!P4 IMAD.MOV.U32 R10, RZ, RZ, R12 ;  /* 0x000000ffff0ac224 */ /* 0x002fe400078e000c */
[----:B------:R-:W-:Y:S01]  /*2e9b0*/  @!P4 IMAD.MOV.U32 R11, RZ, RZ, R13 ;  /* 0x000000ffff0bc224 */ /* 0x000fe200078e000d */
[----:B------:R-:W-:Y:S04]  /*2e9c0*/  STL [R1+0x48], R32 ;  /* 0x0000482001007387 */ /* 0x000fe80000100800 */
[----:B------:R1:W4:Y:S04]  /*2e9d0*/  @!P4 LDG.E.U8 R22, desc[UR22][R10.64] ;  /* 0x000000160a16c981 */ /* 0x000328000c1e1100 */
[----:B0-----:R-:W4:Y:S01]  /*2e9e0*/  LDL.LU R17, [R1+0x3ec] ;  /* 0x0003ec0001117983 */ /* 0x001f220000300800 */
[----:B---3--:R-:W-:-:S05]  /*2e9f0*/  IADD3 R14, P2, PT, R8, R14, RZ ;  /* 0x0000000e080e7210 */ /* 0x008fca0007f5e0ff */
[----:B------:R-:W-:Y:S02]  /*2ea00*/  IMAD.X R18, R9, 0x1, R18, P2 ;  /* 0x0000000109127824 */ /* 0x000fe400010e0612 */
[----:B-1----:R-:W-:Y:S02]  /*2ea10*/  @!P4 IMAD.MOV.U32 R10, RZ, RZ, R14 ;  /* 0x000000ffff0ac224 */ /* 0x002fe400078e000e */
[----:B------:R-:W-:Y:S01]  /*2ea20*/  @!P4 IMAD.MOV.U32 R11, RZ, RZ, R18 ;  /* 0x000000ffff0bc224 */ /* 0x000fe200078e0012 */
[----:B------:R-:W-:-:S04]  /*2ea30*/  PRMT R19, RZ, 0x7610, R19 ;  /* 0x00007610ff137816 */ /* 0x000fc80000000013 */
[----:B------:R0:W3:Y:S01]  /*2ea40*/  @!P4 LDG.E.U8 R27, desc[UR22][R10.64] ;  /* 0x000000160a1bc981 */ /* 0x0000e2000c1e1100 */
[----:B--2---:R-:W-:-:S05]  /*2ea50*/  IADD3 R25, P3, PT, R8, R25, RZ ;  /* 0x0000001908197210 */ /* 0x004fca0007f7e0ff */
[----:B0-----:R-:W-:Y:S02]  /*2ea60*/  @!P4 IMAD.MOV.U32 R10, RZ, RZ, R25 ;  /* 0x000000ffff0ac224 */ /* 0x001fe400078e0019 */
[----:B----4-:R-:W-:-:S04]  /*2ea70*/  IMAD.X R26, R9, 0x1, R26, P3 ;  /* 0x00000001091a7824 */ /* 0x010fc800018e061a */
[----:B------:R-:W-:-:S05]  /*2ea80*/  @!P4 IMAD.MOV.U32 R11, RZ, RZ, R26 ;  /* 0x000000ffff0bc224 */ /* 0x000fca00078e001a */
[----:B------:R0:W2:Y:S04]  /*2ea90*/  @!P4 LDG.E.U8 R19, desc[UR22][R10.64] ;  /* 0x000000160a13c981 */ /* 0x0000a8000c1e1100 */
[----:B------:R-:W-:Y:S01]  /*2eaa0*/  STL [R1+0x3c4], R13 ;  /* 0x0003c40d01007387 */ /* 0x000fe20000100800 */
[----:B------:R-:W-:-:S03]  /*2eab0*/  IADD3 R15, P2, PT, R8, R15, RZ ;  /* 0x0000000f080f7210 */ /* 0x000fc60007f5e0ff */
[----:B------:R1:W-:Y:S04]  /*2eac0*/  STL [R1+0x38], R16 ;  /* 0x0000381001007387 */ /* 0x0003e80000100800 */
[----:B-1----:R-:W4:Y:S04]  /*2ead0*/  LDL.LU R16, [R1+0x404] ;  /* 0x0004040001107983 */ /* 0x002f280000300800 */
[----:B------:R-:W3:Y:S04]  /*2eae0*/  LDL.LU R12, [R1+0x408] ;  /* 0x00040800010c7983 */ /* 0x000ee80000300800 */
[----:B------:R-:W-:Y:S04]  /*2eaf0*/  STL [R1+0x3d0], R14 ;  /* 0x0003d00e01007387 */ /* 0x000fe80000100800 */
[----:B------:R-:W4:Y:S04]  /*2eb00*/  LDL.LU R13, [R1+0x410] ;  /* 0x00041000010d7983 */ /* 0x000f280000300800 */
[----:B------:R-:W-:Y:S04]  /*2eb10*/  STL [R1+0x40], R31 ;  /* 0x0000401f01007387 */ /* 0x000fe80000100800 */
[----:B------:R-:W-:Y:S04]  /*2eb20*/  STL [R1+0x3e8], R25 ;  /* 0x0003e81901007387 */ /* 0x000fe80000100800 */
[----:B------:R1:W-:Y:S01]  /*2eb30*/  STL [R1+0x3cc], R18 ;  /* 0x0003cc1201007387 */ /* 0x0003e20000100800 */
[----:B------:R-:W-:-:S03]  /*2eb40*/  IMAD.X R17, R9, 0x1, R17, P2 ;  /* 0x0000000109117824 */ /* 0x000fc600010e0611 */
[----:B------:R-:W-:Y:S01]  /*2eb50*/  STL [R1+0x3f0], R15 ;  /* 0x0003f00f01007387 */ /* 0x000fe20000100800 */
[----:B------:R-:W-:-:S03]  /*2eb60*/  PRMT R20, RZ, 0x7610, R20 ;  /* 0x00007610ff147816 */ /* 0x000fc60000000014 */
[----:B-1----:R-:W4:Y:S04]  /*2eb70*/  LDL.LU R18, [R1+0x40c] ;  /* 0x00040c0001127983 */ /* 0x002f280000300800 */
[----:B------:R-:W-:Y:S04]  /*2eb80*/  STL [R1+0x3e4], R26 ;  /* 0x0003e41a01007387 */ /* 0x000fe80000100800 */
[----:B------:R1:W-:Y:S01]  /*2eb90*/  STL [R1+0x34], R22 ;  /* 0x0000341601007387 */ /* 0x0003e20000100800 */
[----:B0-----:R-:W-:Y:S02]  /*2eba0*/  @!P4 IMAD.MOV.U32 R10, RZ, RZ, R15 ;  /* 0x000000ffff0ac224 */ /* 0x001fe400078e000f */
[----:B------:R-:W-:-:S05]  /*2ebb0*/  @!P4 IMAD.MOV.U32 R11, RZ, RZ, R17 ;  /* 0x000000ffff0bc224 */ /* 0x000fca00078e0011 */
[----:B------:R0:W4:Y:S04]  /*2ebc0*/  @!P4 LDG.E.U8 R20, desc[UR22][R10.64] ;  /* 0x000000160a14c981 */ /* 0x000128000c1e1100 */
[----:B-1----:R-:W4:Y:S04]  /*2ebd0*/  LDL.LU R22, [R1+0x424] ;  /* 0x0004240001167983 */ /* 0x002f280000300800 */
[----:B------:R-:W4:Y:S04]  /*2ebe0*/  LDL.LU R14, [R1+0x428] ;  /* 0x00042800010e7983 */ /* 0x000f280000300800 */
[----:B------:R-:W-:Y:S04]  /*2ebf0*/  STL [R1+0x3c], R29 ;  /* 0x00003c1d01007387 */ /* 0x000fe80000100800 */
[----:B------:R-:W-:Y:S04]  /*2ec00*/  STL [R1+0x3ec], R17 ;  /* 0x0003ec1101007387 */ /* 0x000fe80000100800 */
[----:B--2---:R1:W-:Y:S04]  /*2ec10*/  STL [R1+0x2c], R19 ;  /* 0x00002c1301007387 */ /* 0x0043e80000100800 */
[----:B-1----:R-:W2:Y:S04]  /*2ec20*/  LDL.LU R19, [R1+0x42c] ;  /* 0x00042c0001137983 */ /* 0x002ea80000300800 */
[----:B------:R-:W2:Y:S01]  /*2ec30*/  LDL.LU R17, [R1+0x430] ;  /* 0x0004300001117983 */ /* 0x000ea20000300800 */
[----:B------:R-:W-:-:S02]  /*2ec40*/  PRMT R24, RZ, 0x7610, R24 ;  /* 0x00007610ff187816 */ /* 0x000fc40000000018 */
[----:B---3--:R-:W-:-:S05]  /*2ec50*/  IADD3 R12, P2, PT, R8, R12, RZ ;  /* 0x0000000c080c7210 */ /* 0x008fca0007f5e0ff */
[----:B----4-:R-:W-:Y:S01]  /*2ec60*/  IMAD.X R16, R9, 0x1, R16, P2 ;  /* 0x0000000109107824 */ /* 0x010fe200010e0610 */
[----:B------:R-:W-:Y:S01]  /*2ec70*/  IADD3 R13, P3, PT, R8, R13, RZ ;  /* 0x0000000d080d7210 */ /* 0x000fe20007f7e0ff */
[----:B0-----:R-:W-:Y:S02]  /*2ec80*/  @!P4 IMAD.MOV.U32 R10, RZ, RZ, R12 ;  /* 0x000000ffff0ac224 */ /* 0x001fe400078e000c */
[----:B------:R-:W-:Y:S01]  /*2ec90*/  @!P4 IMAD.MOV.U32 R11, RZ, RZ, R16 ;  /* 0x000000ffff0bc224 */ /* 0x000fe200078e0010 */
[----:B------:R-:W-:Y:S01]  /*2eca0*/  PRMT R2, RZ, 0x7610, R2 ;  /* 0x00007610ff027816 */ /* 0x000fe20000000002 */
[----:B------:R-:W-:Y:S04]  /*2ecb0*/  STL [R1+0x408], R12 ;  /* 0x0004080c01007387 */ /* 0x000fe80000100800 */
[----:B------:R0:W3:Y:S01]  /*2ecc0*/  @!P4 LDG.E.U8 R24, desc[UR22][R10.64] ;  /* 0x000000160a18c981 */ /* 0x0000e2000c1e1100 */
[----:B------:R-:W-:-:S03]  /*2ecd0*/  PRMT R21, RZ, 0x7610, R21 ;  /* 0x00007610ff157816 */ /* 0x000fc60000000015 */
[----:B------:R-:W4:Y:S01]  /*2ece0*/  LDL.LU R15, [R1+0x448] ;  /* 0x00044800010f7983 */ /* 0x000f220000300800 */
[----:B------:R-:W-:Y:S02]  /*2ecf0*/  IMAD.X R18, R9, 0x1, R18, P3 ;  /* 0x0000000109127824 */ /* 0x000fe400018e0612 */
[----:B0-----:R-:W-:Y:S02]  /*2ed00*/  @!P4 IMAD.MOV.U32 R10, RZ, RZ, R13 ;  /* 0x000000ffff0ac224 */ /* 0x001fe400078e000d */
[----:B------:R-:W-:-:S05]  /*2ed10*/  @!P4 IMAD.MOV.U32 R11, RZ, RZ, R18 ;  /* 0x000000ffff0bc224 */ /* 0x000fca00078e0012 */
[----:B------:R0:W3:Y:S04]  /*2ed20*/  @!P4 LDG.E.U8 R2, desc[UR22][R10.64] ;  /* 0x000000160a02c981 */ /* 0x0000e8000c1e1100 */
[----:B------:R1:W-:Y:S01]  /*2ed30*/  STL [R1+0x28], R20 ;  /* 0x0000281401007387 */ /* 0x0003e20000100800 */
[----:B------:R-:W-:-:S03]  /*2ed40*/  IADD3 R14, P2, PT, R8, R14, RZ ;  /* 0x0000000e080e7210 */ /* 0x000fc60007f5e0ff */
[----:B-1----:R-:W3:Y:S02]  /*2ed50*/  LDL.LU R20, [R1+0x444] ;  /* 0x0004440001147983 */ /* 0x002ee40000300800 */
[----:B------:R-:W-:Y:S02]  /*2ed60*/  IMAD.X R22, R9, 0x1, R22, P2 ;  /* 0x0000000109167824 */ /* 0x000fe400010e0616 */
[----:B------:R-:W-:Y:S01]  /*2ed70*/  STL [R1+0x410], R13 ;  /* 0x0004100d01007387 */ /* 0x000fe20000100800 */
[----:B0-----:R-:W-:Y:S02]  /*2ed80*/  @!P4 IMAD.MOV.U32 R10, RZ, RZ, R14 ;  /* 0x000000ffff0ac224 */ /* 0x001fe400078e000e */
[----:B------:R-:W-:Y:S01]  /*2ed90*/  @!P4 IMAD.MOV.U32 R11, RZ, RZ, R22 ;  /* 0x000000ffff0bc224 */ /* 0x000fe200078e0016 */
[----:B------:R0:W-:Y:S04]  /*2eda0*/  STL [R1+0x404], R16 ;  /* 0x0004041001007387 */ /* 0x0001e80000100800 */
[----:B------:R-:W-:Y:S04]  /*2edb0*/  STL [R1+0x428], R14 ;  /* 0x0004280e01007387 */ /* 0x000fe80000100800 */
[----:B------:R1:W3:Y:S04]  /*2edc0*/  @!P4 LDG.E.U8 R21, desc[UR22][R10.64] ;  /* 0x000000160a15c981 */ /* 0x0002e8000c1e1100 */
[----:B0-----:R-:W3:Y:S04]  /*2edd0*/  LDL.LU R16, [R1+0x44c] ;  /* 0x00044c0001107983 */ /* 0x001ee80000300800 */
[----:B------:R0:W-:Y:S04]  /*2ede0*/  STL [R1+0x40c], R18 ;  /* 0x00040c1201007387 */ /* 0x0001e80000100800 */
[----:B------:R-:W3:Y:S01]  /*2edf0*/  LDL.LU R12, [R1+0x450] ;  /* 0x00045000010c7983 */ /* 0x000ee20000300800 */
[----:B------:R-:W-:-:S02]  /*2ee00*/  PRMT R3, RZ, 0x7610, R3 ;  /* 0x00007610ff037816 */ /* 0x000fc40000000003 */
[----:B--2---:R-:W-:-:S05]  /*2ee10*/  IADD3 R17, P2, PT, R8, R17, RZ ;  /* 0x0000001108117210 */ /* 0x004fca0007f5e0ff */
[----:B------:R-:W-:Y:S02]  /*2ee20*/  IMAD.X R19, R9, 0x1, R19, P2 ;  /* 0x0000000109137824 */ /* 0x000fe400010e0613 */
[----:B-1----:R-:W-:Y:S02]  /*2ee30*/  @!P4 IMAD.MOV.U32 R10, RZ, RZ, R17 ;  /* 0x000000ffff0ac224 */ /* 0x002fe400078e0011 */
[----:B------:R-:W-:-:S05]  /*2ee40*/  @!P4 IMAD.MOV.U32 R11, RZ, RZ, R19 ;  /* 0x000000ffff0bc224 */ /* 0x000fca00078e0013 */
[----:B------:R-:W2:Y:S04]  /*2ee50*/  @!P4 LDG.E.U8 R3, desc[UR22][R10.64] ;  /* 0x000000160a03c981 */ /* 0x000ea8000c1e1100 */
[----:B------:R-:W-:Y:S04]  /*2ee60*/  STL [R1+0x30], R27 ;  /* 0x0000301b01007387 */ /* 0x000fe80000100800 */
[----:B0-----:R-:W2:Y:S04]  /*2ee70*/  LDL.LU R18, [R1+0x468] ;  /* 0x0004680001127983 */ /* 0x001ea80000300800 */
[----:B------:R0:W-:Y:S04]  /*2ee80*/  STL [R1+0x424], R22 ;  /* 0x0004241601007387 */ /* 0x0001e80000100800 */
[----:B------:R-:W2:Y:S01]  /*2ee90*/  LDL.LU R13, [R1+0x470] ;  /* 0x00047000010d7983 */ /* 0x000ea20000300800 */
[----:B------:R-:W-:-:S02]  /*2eea0*/  PRMT R23, RZ, 0x7610, R23 ;  /* 0x00007610ff177816 */ /* 0x000fc40000000017 */
[----:B----4-:R-:W-:Y:S01]  /*2eeb0*/  IADD3 R15, P3, PT, R8, R15, RZ ;  /* 0x0000000f080f7210 */ /* 0x010fe20007f7e0ff */
[----:B---3--:R-:W-:Y:S04]  /*2eec0*/  STL [R1+0xce4], R2 ;  /* 0x000ce40201007387 */ /* 0x008fe80000100800 */
[----:B------:R-:W3:Y:S04]  /*2eed0*/  LDL.LU R14, [R1+0x488] ;  /* 0x00048800010e7983 */ /* 0x000ee80000300800 */
[----:B------:R-:W-:Y:S04]  /*2eee0*/  STL [R1+0x430], R17 ;  /* 0x0004301101007387 */ /* 0x000fe80000100800 */
[----:B0-----:R-:W4:Y:S01]  /*2eef0*/  LDL.LU R22, [R1+0x464] ;  /* 0x0004640001167983 */ /* 0x001f220000300800 */
[----:B------:R-:W-:-:S03]  /*2ef00*/  IMAD.X R20, R9, 0x1, R20, P3 ;  /* 0x0000000109147824 */ /* 0x000fc600018e0614 */
[----:B------:R0:W-:Y:S04]  /*2ef10*/  STL [R1+0x1c], R21 ;  /* 0x00001c1501007387 */ /* 0x0001e80000100800 */
[----:B0-----:R-:W3:Y:S01]  /*2ef20*/  LDL.LU R21, [R1+0x46c] ;  /* 0x00046c0001157983 */ /* 0x001ee20000300800 */
[----:B------:R-:W-:-:S03]  /*2ef30*/  IADD3 R12, P2, PT, R8, R12, RZ ;  /* 0x0000000c080c7210 */ /* 0x000fc60007f5e0ff */
[----:B------:R-:W-:Y:S04]  /*2ef40*/  STL [R1+0x448], R15 ;  /* 0x0004480f01007387 */ /* 0x000fe80000100800 */
[----:B------:R0:W-:Y:S04]  /*2ef50*/  STL [R1+0x42c], R19 ;  /* 0x00042c1301007387 */ /* 0x0001e80000100800 */
[----:B------:R-:W-:Y:S04]  /*2ef60*/  STL.S16 [R1+0x14], R23 ;  /* 0x0000141701007387 */ /* 0x000fe80000100600 */
[----:B------:R-:W-:Y:S04]  /*2ef70*/  STL [R1+0x450], R12 ;  /* 0x0004500c01007387 */ /* 0x000fe80000100800 */
[----:B------:R-:W3:Y:S04]  /*2ef80*/  LDL.LU R17, [R1+0x484] ;  /* 0x0004840001117983 */ /* 0x000ee80000300800 */
[----:B------:R-:W-:Y:S04]  /*2ef90*/  STL [R1+0x444], R20 ;  /* 0x0004441401007387 */ /* 0x000fe80000100800 */
[----:B0-----:R-:W3:Y:S04]  /*2efa0*/  LDL.LU R19, [R1+0x490] ;  /* 0x0004900001137983 */ /* 0x001ee80000300800 */
[----:B------:R-:W-:Y:S04]  /*2efb0*/  STL [R1+0x24], R24 ;  /* 0x0000241801007387 */ /* 0x000fe80000100800 */
[----:B--2---:R0:W-:Y:S04]  /*2efc0*/  STL [R1+0xce8], R3 ;  /* 0x000ce80301007387 */ /* 0x0041e80000100800 */
[----:B0-----:R-:W2:Y:S01]  /*2efd0*/  LDL.LU R3, [R1+0x14] ;  /* 0x0000140001037983 */ /* 0x001ea20000300800 */
[----:B------:R-:W-:-:S02]  /*2efe0*/  @!P4 IMAD.MOV.U32 R10, RZ, RZ, R15 ;  /* 0x000000ffff0ac224 */ /* 0x000fc400078e000f */
[----:B------:R-:W-:Y:S01]  /*2eff0*/  @!P4 IMAD.MOV.U32 R11, RZ, RZ, R20 ;  /* 0x000000ffff0bc224 */ /* 0x000fe200078e0014 */
[----:B------:R-:W-:Y:S01]  /*2f000*/  PRMT R7, RZ, 0x7610, R7 ;  /* 0x00007610ff077816 */ /* 0x000fe20000000007 */
[C---:B------:R-:W-:Y:S01]  /*2f010*/  IMAD.X R16, R9.reuse, 0x1, R16, P2 ;  /* 0x0000000109107824 */ /* 0x040fe200010e0610 */
[C---:B------:R-:W-:Y:S01]  /*2f020*/  IADD3 R18, P2, PT, R8.reuse, R18, RZ ;  /* 0x0000001208127210 */ /* 0x040fe20007f5e0ff */
[----:B------:R-:W2:Y:S01]  /*2f030*/  LDL.LU R15, [R1+0x4a8] ;  /* 0x0004a800010f7983 */ /* 0x000ea20000300800 */
[----:B------:R-:W-:Y:S02]  /*2f040*/  IADD3 R13, P3, PT, R8, R13, RZ ;  /* 0x0000000d080d7210 */ /* 0x000fe40007f7e0ff */
[----:B------:R-:W-:Y:S02]  /*2f050*/  PRMT R2, RZ, 0x7610, R2 ;  /* 0x00007610ff027816 */ /* 0x000fe40000000002 */
[----:B------:R-:W-:Y:S01]  /*2f060*/  PRMT R0, RZ, 0x7610, R0 ;  /* 0x00007610ff007816 */ /* 0x000fe20000000000 */
[----:B----4-:R-:W-:-:S02]  /*2f070*/  IMAD.X R22, R9, 0x1, R22, P2 ;  /* 0x0000000109167824 */ /* 0x010fc400010e0616 */
[----:B---3--:R-:W-:Y:S01]  /*2f080*/  IMAD.X R21, R9, 0x1, R21, P3 ;  /* 0x0000000109157824 */ /* 0x008fe200018e0615 */
[----:B--2---:R0:W2:Y:S02]  /*2f090*/  @!P4 LDG.E.U8 R3, desc[UR22][R10.64] ;  /* 0x000000160a03c981 */ /* 0x0040a4000c1e1100 */
[----:B0-----:R-:W-:Y:S02]  /*2f0a0*/  @!P4 IMAD.MOV.U32 R10, RZ, RZ, R12 ;  /* 0x000000ffff0ac224 */ /* 0x001fe400078e000c */
[----:B------:R-:W-:-:S05]  /*2f0b0*/  @!P4 IMAD.MOV.U32 R11, RZ, RZ, R16 ;  /* 0x000000ffff0bc224 */ /* 0x000fca00078e0010 */
[----:B------:R0:W3:Y:S02]  /*2f0c0*/  @!P4 LDG.E.U8 R7, desc[UR22][R10.64] ;  /* 0x000000160a07c981 */ /* 0x0000e4000c1e1100 */
[----:B0-----:R-:W-:Y:S02]  /*2f0d0*/  @!P4 IMAD.MOV.U32 R10, RZ, RZ, R18 ;  /* 0x000000ffff0ac224 */ /* 0x001fe400078e0012 */
[----:B------:R-:W-:-:S05]  /*2f0e0*/  @!P4 IMAD.MOV.U32 R11, RZ, RZ, R22 ;  /* 0x000000ffff0bc224 */ /* 0x000fca00078e0016 */
[----:B------:R0:W4:Y:S02]  /*2f0f0*/  @!P4 LDG.E.U8 R2, desc[UR22][R10.64] ;  /* 0x000000160a02c981 */ /* 0x000124000c1e1100 */
[----:B0-----:R-:W-:Y:S02]  /*2f100*/  @!P4 IMAD.MOV.U32 R10, RZ, RZ, R13 ;  /* 0x000000ffff0ac224 */ /* 0x001fe400078e000d */
[----:B------:R-:W-:-:S05]  /*2f110*/  @!P4 IMAD.MOV.U32 R11, RZ, RZ, R21 ;  /* 0x000000ffff0bc224 */ /* 0x000fca00078e0015 */
[----:B------:R0:W4:Y:S04]  /*2f120*/  @!P4 LDG.E.U8 R0, desc[UR22][R10.64] ;  /* 0x000000160a00c981 */ /* 0x000128000c1e1100 */
[----:B------:R1:W-:Y:S01]  /*2f130*/  STL [R1+0x44c], R16 ;  /* 0x00044c1001007387 */ /* 0x0003e20000100800 */
[----:B------:R-:W-:-:S05]  /*2f140*/  IADD3 R14, P2, PT, R8, R14, RZ ;  /* 0x0000000e080e7210 */ /* 0x000fca0007f5e0ff */
[----:B------:R-:W-:Y:S01]  /*2f150*/  IMAD.X R17, R9, 0x1, R17, P2 ;  /* 0x0000000109117824 */ /* 0x000fe200010e0611 */
[----:B------:R-:W-:Y:S01]  /*2f160*/  PRMT R6, RZ, 0x7610, R6 ;  /* 0x00007610ff067816 */ /* 0x000fe20000000006 */
[----:B0-----:R-:W-:Y:S02]  /*2f170*/  @!P4 IMAD.MOV.U32 R10, RZ, RZ, R14 ;  /* 0x000000ffff0ac224 */ /* 0x001fe400078e000e */
[----:B------:R-:W-:-:S05]  /*2f180*/  @!P4 IMAD.MOV.U32 R11, RZ, RZ, R17 ;  /* 0x000000ffff0bc224 */ /* 0x000fca00078e0011 */
[----:B------:R0:W4:Y:S04]  /*2f190*/  @!P4 LDG.E.U8 R6, desc[UR22][R10.64] ;  /* 0x000000160a06c981 */ /* 0x000128000c1e1100 */
[----:B--2---:R2:W-:Y:S04]  /*2f1a0*/  STL [R1+0xcec], R3 ;  /* 0x000cec0301007387 */ /* 0x0045e80000100800 */
[----:B------:R-:W4:Y:S04]  /*2f1b0*/  LDL.LU R20, [R1+0x48c] ;  /* 0x00048c0001147983 */ /* 0x000f280000300800 */
[----:B-1----:R-:W4:Y:S04]  /*2f1c0*/  LDL.LU R16, [R1+0x4a4] ;  /* 0x0004a40001107983 */ /* 0x002f280000300800 */
[----:B------:R1:W-:Y:S04]  /*2f1d0*/  STL [R1+0x468], R18 ;  /* 0x0004681201007387 */ /* 0x0003e80000100800 */
[----:B------:R-:W4:Y:S04]  /*2f1e0*/  LDL.LU R12, [R1+0x4ac] ;  /* 0x0004ac00010c7983 */ /* 0x000f280000300800 */
[----:B--2---:R-:W2:Y:S04]  /*2f1f0*/  LDL.LU R3, [R1+0x4b0] ;  /* 0x0004b00001037983 */ /* 0x004ea80000300800 */
[----:B---3--:R-:W-:Y:S04]  /*2f200*/  STL [R1+0xcf0], R7 ;  /* 0x000cf00701007387 */ /* 0x008fe80000100800 */
[----:B------:R3:W-:Y:S04]  /*2f210*/  STL [R1+0x470], R13 ;  /* 0x0004700d01007387 */ /* 0x0007e80000100800 */
[----:B------:R-:W-:Y:S04]  /*2f220*/  STL [R1+0x464], R22 ;  /* 0x0004641601007387 */ /* 0x000fe80000100800 */
[----:B------:R-:W-:Y:S04]  /*2f230*/  STL [R1+0x488], R14 ;  /* 0x0004880e01007387 */ /* 0x000fe80000100800 */
[----:B-1----:R-:W2:Y:S04]  /*2f240*/  LDL.LU R18, [R1+0x4c8] ;  /* 0x0004c80001127983 */ /* 0x002ea80000300800 */
[----:B------:R-:W-:Y:S04]  /*2f250*/  STL [R1+0x46c], R21 ;  /* 0x00046c1501007387 */ /* 0x000fe80000100800 */
[----:B----4-:R1:W-:Y:S04]  /*2f260*/  STL [R1+0xcf4], R2 ;  /* 0x000cf40201007387 */ /* 0x0103e80000100800 */
[----:B---3--:R-:W3:Y:S04]  /*2f270*/  LDL.LU R13, [R1+0x4d0] ;  /* 0x0004d000010d7983 */ /* 0x008ee80000300800 */
[----:B------:R-:W-:Y:S04]  /*2f280*/  STL [R1+0x484], R17 ;  /* 0x0004841101007387 */ /* 0x000fe80000100800 */
[----:B------:R4:W-:Y:S04]  /*2f290*/  STL [R1+0xcf8], R0 ;  /* 0x000cf80001007387 */ /* 0x0009e80000100800 */
[----:B-1----:R-:W3:Y:S04]  /*2f2a0*/  LDL.LU R2, [R1+0x4c4] ;  /* 0x0004c40001027983 */ /* 0x002ee80000300800 */
[----:B----4-:R-:W4:Y:S01]  /*2f2b0*/  LDL.LU R0, [R1+0x4cc] ;  /* 0x0004cc0001007983 */ /* 0x010f220000300800 */
[----:B------:R-:W-:-:S02]  /*2f2c0*/  IADD3 R19, P2, PT, R8, R19, RZ ;  /* 0x0000001308137210 */ /* 0x000fc40007f5e0ff */
[----:B------:R-:W-:Y:S02]  /*2f2d0*/  IADD3 R15, P3, PT, R8, R15, RZ ;  /* 0x0000000f080f7210 */ /* 0x000fe40007f7e0ff */
[----:B------:R-:W-:Y:S01]  /*2f2e0*/  PRMT R4, RZ, 0x7610, R4 ;  /* 0x00007610ff047816 */ /* 0x000fe20000000004 */
[----:B0-----:R-:W-:Y:S01]  /*2f2f0*/  @!P4 IMAD.MOV.U32 R10, RZ, RZ, R19 ;  /* 0x000000ffff0ac224 */ /* 0x001fe200078e0013 */
[----:B------:R-:W-:Y:S01]  /*2f300*/  STL [R1+0x490], R19 ;  /* 0x0004901301007387 */ /* 0x000fe20000100800 */
[----:B------:R-:W-:-:S03]  /*2f310*/  PRMT R92, RZ, 0x7610, R92 ;  /* 0x00007610ff5c7816 */ /* 0x000fc6000000005c */
[----:B------:R-:W4:Y:S04]  /*2f320*/  LDL.LU R17, [R1+0x4e4] ;  /* 0x0004e40001117983 */ /* 0x000f280000300800 */
[----:B------:R-:W4:Y:S01]  /*2f330*/  LDL.LU R14, [R1+0x4e8] ;  /* 0x0004e800010e7983 */ /* 0x000f220000300800 */
[----:B------:R-:W-:Y:S02]  /*2f340*/  PRMT R90, RZ, 0x7610, R90 ;  /* 0x00007610ff5a7816 */ /* 0x000fe4000000005a */
[----:B------:R-:W-:Y:S02]  /*2f350*/  PRMT R88, RZ, 0x7610, R88 ;  /* 0x00007610ff587816 */ /* 0x000fe40000000058 */
[----:B------:R-:W-:Y:S01]  /*2f360*/  PRMT R86, RZ, 0x7610, R86 ;  /* 0x00007610ff567816 */ /* 0x000fe20000000056 */
[----:B------:R-:W-:Y:S04]  /*2f370*/  STL [R1+0xcfc], R6 ;  /* 0x000cfc0601007387 */ /* 0x000fe80000100800 */
[----:B------:R-:W-:Y:S01]  /*2f380*/  STL [R1+0x4a8], R15 ;  /* 0x0004a80f01007387 */ /* 0x000fe20000100800 */
[----:B------:R-:W-:-:S04]  /*2f390*/  IMAD.X R20, R9, 0x1, R20, P2 ;  /* 0x0000000109147824 */ /* 0x000fc800010e0614 */
[----:B------:R-:W-:Y:S02]  /*2f3a0*/  @!P4 IMAD.MOV.U32 R11, RZ, RZ, R20 ;  /* 0x000000ffff0bc224 */ /* 0x000fe400078e0014 */
[----:B------:R-:W-:-:S03]  /*2f3b0*/  IMAD.X R16, R9, 0x1, R16, P3 ;  /* 0x0000000109107824 */ /* 0x000fc600018e0610 */
[----:B------:R0:W4:Y:S02]  /*2f3c0*/  @!P4 LDG.E.U8 R4, desc[UR22][R10.64] ;  /* 0x000000160a04c981 */ /* 0x000124000c1e1100 */
[----:B0-----:R-:W-:Y:S02]  /*2f3d0*/  @!P4 IMAD.MOV.U32 R10, RZ, RZ, R15 ;  /* 0x000000ffff0ac224 */ /* 0x001fe400078e000f */
[----:B------:R-:W-:Y:S01]  /*2f3e0*/  @!P4 IMAD.MOV.U32 R11, RZ, RZ, R16 ;  /* 0x000000ffff0bc224 */ /* 0x000fe200078e0010 */
[----:B--2---:R-:W-:-:S04]  /*2f3f0*/  IADD3 R3, P2, PT, R8, R3, RZ ;  /* 0x0000000308037210 */ /* 0x004fc80007f5e0ff */
[----:B------:R0:W2:Y:S01]  /*2f400*/  @!P4 LDG.E.U8 R92, desc[UR22][R10.64] ;  /* 0x000000160a5cc981 */ /* 0x0000a2000c1e1100 */
[----:B------:R-:W-:Y:S01]  /*2f410*/  IMAD.X R12, R9, 0x1, R12, P2 ;  /* 0x00000001090c7824 */ /* 0x000fe200010e060c */
[----:B------:R-:W-:Y:S01]  /*2f420*/  IADD3 R18, P2, PT, R8, R18, RZ ;  /* 0x0000001208127210 */ /* 0x000fe20007f5e0ff */
[----:B0-----:R-:W-:Y:S02]  /*2f430*/  @!P4 IMAD.MOV.U32 R10, RZ, RZ, R3 ;  /* 0x000000ffff0ac224 */ /* 0x001fe400078e0003 */
[----:B------:R-:W-:-:S05]  /*2f440*/  @!P4 IMAD.MOV.U32 R11, RZ, RZ, R12 ;  /* 0x000000ffff0bc224 */ /* 0x000fca00078e000c */
[----:B------:R0:W2:Y:S01]  /*2f450*/  @!P4 LDG.E.U8 R90, desc[UR22][R10.64] ;  /* 0x000000160a5ac981 */ /* 0x0000a2000c1e1100 */
[----:B---3--:R-:W-:Y:S01]  /*2f460*/  IADD3 R13, P3, PT, R8, R13, RZ ;  /* 0x0000000d080d7210 */ /* 0x008fe20007f7e0ff */
[----:B0-----:R-:W-:Y:S02]  /*2f470*/  @!P4 IMAD.MOV.U32 R10, RZ, RZ, R18 ;  /* 0x000000ffff0ac224 */ /* 0x001fe400078e0012 */
[----:B------:R-:W-:-:S04]  /*2f480*/  IMAD.X R2, R9, 0x1, R2, P2 ;  /* 0x0000000109027824 */ /* 0x000fc800010e0602 */
[----:B------:R-:W-:Y:S02]  /*2f490*/  @!P4 IMAD.MOV.U32 R11, RZ, RZ, R2 ;  /* 0x000000ffff0bc224 */ /* 0x000fe400078e0002 */
[----:B----4-:R-:W-:-:S03]  /*2f4a0*/  IMAD.X R0, R9, 0x1, R0, P3 ;  /* 0x0000000109007824 */ /* 0x010fc600018e0600 */
[----:B------:R0:W3:Y:S02]  /*2f4b0*/  @!P4 LDG.E.U8 R88, desc[UR22][R10.64] ;  /* 0x000000160a58c981 */ /* 0x0000e4000c1e1100 */
[----:B0-----:R-:W-:Y:S02]  /*2f4c0*/  @!P4 IMAD.MOV.U32 R10, RZ, RZ, R13 ;  /* 0x000000ffff0ac224 */ /* 0x001fe400078e000d */
[----:B------:R-:W-:-:S05]  /*2f4d0*/  @!P4 IMAD.MOV.U32 R11, RZ, RZ, R0 ;  /* 0x000000ffff0bc224 */ /* 0x000fca00078e0000 */
[----:B------:R0:W4:Y:S04]  /*2f4e0*/  @!P4 LDG.E.U8 R86, desc[UR22][R10.64] ;  /* 0x000000160a56c981 */ /* 0x000128000c1e1100 */
[----:B------:R-:W-:Y:S04]  /*2f4f0*/  STL [R1+0x48c], R20 ;  /* 0x00048c1401007387 */ /* 0x000fe80000100800 */
[----:B------:R-:W-:Y:S04]  /*2f500*/  STL [R1+0x4b0], R3 ;  /* 0x0004b00301007387 */ /* 0x000fe80000100800 */
[----:B------:R-:W4:Y:S01]  /*2f510*/  LDL.LU R7, [R1+0x4f0] ;  /* 0x0004f00001077983 */ /* 0x000f220000300800 */
[----:B------:R-:W-:-:S03]  /*2f520*/  IADD3 R14, P2, PT, R8, R14, RZ ;  /* 0x0000000e080e7210 */ /* 0x000fc60007f5e0ff */
[----:B------:R1:W-:Y:S02]  /*2f530*/  STL [R1+0x4a4], R16 ;  /* 0x0004a41001007387 */ /* 0x0003e40000100800 */
[----:B------:R-:W-:Y:S01]  /*2f540*/  IMAD.X R17, R9, 0x1, R17, P2 ;  /* 0x0000000109117824 */ /* 0x000fe200010e0611 */
[----:B------:R-:W-:Y:S01]  /*2f550*/  PRMT R84, RZ, 0x7610, R84 ;  /* 0x00007610ff547816 */ /* 0x000fe20000000054 */
[----:B0-----:R-:W-:Y:S02]  /*2f560*/  @!P4 IMAD.MOV.U32 R10, RZ, RZ, R14 ;  /* 0x000000ffff0ac224 */ /* 0x001fe400078e000e */
[----:B------:R-:W-:-:S05]  /*2f570*/  @!P4 IMAD.MOV.U32 R11, RZ, RZ, R17 ;  /* 0x000000ffff0bc224 */ /* 0x000fca00078e0011 */
[----:B------:R0:W4:Y:S04]  /*2f580*/  @!P4 LDG.E.U8 R84, desc[UR22][R10.64] ;  /* 0x000000160a54c981 */ /* 0x000128000c1e1100 */
[----:B------:R-:W-:Y:S04]  /*2f590*/  STL [R1+0xd00], R4 ;  /* 0x000d000401007387 */ /* 0x000fe80000100800 */
[----:B------:R0:W-:Y:S04]  /*2f5a0*/  STL [R1+0x4ac], R12 ;  /* 0x0004ac0c01007387 */ /* 0x0001e80000100800 */
[----:B--2---:R-:W-:Y:S04]  /*2f5b0*/  STL [R1+0xd04], R92 ;  /* 0x000d045c01007387 */ /* 0x004fe80000100800 */
[----:B-1----:R-:W2:Y:S04]  /*2f5c0*/  LDL.LU R16, [R1+0x4ec] ;  /* 0x0004ec0001107983 */ /* 0x002ea80000300800 */
[----:B------:R-:W2:Y:S04]  /*2f5d0*/  LDL.LU R15, [R1+0x504] ;  /* 0x00050400010f7983 */ /* 0x000ea80000300800 */
[----:B------:R-:W-:Y:S04]  /*2f5e0*/  STL [R1+0x4c8], R18 ;  /* 0x0004c81201007387 */ /* 0x000fe80000100800 */
[----:B------:R-:W2:Y:S04]  /*2f5f0*/  LDL.LU R3, [R1+0x508] ;  /* 0x0005080001037983 */ /* 0x000ea80000300800 */
[----:B0-----:R-:W2:Y:S04]  /*2f600*/  LDL.LU R12, [R1+0x50c] ;  /* 0x00050c00010c7983 */ /* 0x001ea80000300800 */
[----:B------:R-:W2:Y:S04]  /*2f610*/  LDL.LU R6, [R1+0x510] ;  /* 0x0005100001067983 */ /* 0x000ea80000300800 */
[----:B------:R-:W-:Y:S04]  /*2f620*/  STL [R1+0xd08], R90 ;  /* 0x000d085a01007387 */ /* 0x000fe80000100800 */
[----:B------:R-:W-:Y:S04]  /*2f630*/  STL [R1+0x4d0], R13 ;  /* 0x0004d00d01007387 */ /* 0x000fe80000100800 */
[----:B------:R0:W-:Y:S04]  /*2f640*/  STL [R1+0x4c4], R2 ;  /* 0x0004c40201007387 */ /* 0x0001e80000100800 */
[----:B------:R-:W-:Y:S04]  /*2f650*/  STL [R1+0x4e8], R14 ;  /* 0x0004e80e01007387 */ /* 0x000fe80000100800 */
[----:B0-----:R-:W2:Y:S04]  /*2f660*/  LDL.LU R2, [R1+0x528] ;  /* 0x0005280001027983 */ /* 0x001ea80000300800 */
[----:B------:R0:W-:Y:S04]  /*2f670*/  STL [R1+0x4cc], R0 ;  /* 0x0004cc0001007387 */ /* 0x0001e80000100800 */
[----:B---3--:R-:W-:Y:S04]  /*2f680*/  STL [R1+0xd0c], R88 ;  /* 0x000d0c5801007387 */ /* 0x008fe80000100800 */
[----:B------:R-:W3:Y:S04]  /*2f690*/  LDL.LU R18, [R1+0x524] ;  /* 0x0005240001127983 */ /* 0x000ee80000300800 */
[----:B------:R1:W-:Y:S04]  /*2f6a0*/  STL [R1+0x4e4], R17 ;  /* 0x0004e41101007387 */ /* 0x0003e80000100800 */
[----:B0-----:R-:W3:Y:S04]  /*2f6b0*/  LDL.LU R0, [R1+0x530] ;  /* 0x0005300001007983 */ /* 0x001ee80000300800 */
[----:B------:R-:W3:Y:S04]  /*2f6c0*/  LDL.LU R13, [R1+0x548] ;  /* 0x00054800010d7983 */ /* 0x000ee80000300800 */
[----:B----4-:R-:W-:Y:S04]  /*2f6d0*/  STL [R1+0xd10], R86 ;  /* 0x000d105601007387 */ /* 0x010fe80000100800 */
[----:B-1----:R-:W4:Y:S04]  /*2f6e0*/  LDL.LU R17, [R1+0x52c] ;  /* 0x00052c0001117983 */ /* 0x002f280000300800 */
[----:B------:R-:W4:Y:S01]  /*2f6f0*/  LDL.LU R14, [R1+0x544] ;  /* 0x00054400010e7983 */ /* 0x000f220000300800 */
[----:B------:R-:W-:-:S05]  /*2f700*/  IADD3 R7, P2, PT, R8, R7, RZ ;  /* 0x0000000708077210 */ /* 0x000fca0007f5e0ff */
[----:B------:R0:W-:Y:S04]  /*2f710*/  STL [R1+0x4f0], R7 ;  /* 0x0004f00701007387 */ /* 0x0001e80000100800 */
[----:B------:R-:W4:Y:S01]  /*2f720*/  LDL.LU R4, [R1+0x550] ;  /* 0x0005500001047983 */ /* 0x000f220000300800 */
[----:B------:R-:W-:Y:S01]  /*2f730*/  PRMT R82, RZ, 0x7610, R82 ;  /* 0x00007610ff527816 */ /* 0x000fe20000000052 */
[----:B------:R-:W-:Y:S02]  /*2f740*/  @!P4 IMAD.MOV.U32 R10, RZ, RZ, R7 ;  /* 0x000000ffff0ac224 */ /* 0x000fe400078e0007 */
[----:B------:R-:W-:Y:S01]  /*2f750*/  STL [R1+0xd14], R84 ;  /* 0x000d145401007387 */ /* 0x000fe20000100800 */
[----:B------:R-:W-:Y:S02]  /*2f760*/  PRMT R80, RZ, 0x7610, R80 ;  /* 0x00007610ff507816 */ /* 0x000fe40000000050 */
[----:B------:R-:W-:-:S02]  /*2f770*/  PRMT R78, RZ, 0x7610, R78 ;  /* 0x00007610ff4e7816 */ /* 0x000fc4000000004e */
[----:B------:R-:W-:Y:S02]  /*2f780*/  PRMT R76, RZ, 0x7610, R76 ;  /* 0x00007610ff4c7816 */ /* 0x000fe4000000004c */
[----:B------:R-:W-:Y:S01]  /*2f790*/  PRMT R74, RZ, 0x7610, R74 ;  /* 0x00007610ff4a7816 */ /* 0x000fe2000000004a */
[----:B--2---:R-:W-:-:S04]  /*2f7a0*/  IMAD.X R16, R9, 0x1, R16, P2 ;  /* 0x0000000109107824 */ /* 0x004fc800010e0610 */
[----:B------:R-:W-:-:S05]  /*2f7b0*/  @!P4 IMAD.MOV.U32 R11, RZ, RZ, R16 ;  /* 0x000000ffff0bc224 */ /* 0x000fca00078e0010 */
[----:B------:R1:W2:Y:S01]  /*2f7c0*/  @!P4 LDG.E.U8 R82, desc[UR22][R10.64] ;  /* 0x000000160a52c981 */ /* 0x0002a2000c1e1100 */
[----:B------:R-:W-:-:S05]  /*2f7d0*/  IADD3 R3, P3, PT, R8, R3, RZ ;  /* 0x0000000308037210 */ /* 0x000fca0007f7e0ff */
[C---:B------:R-:W-:Y:S01]  /*2f7e0*/  IMAD.X R15, R9.reuse, 0x1, R15, P3 ;  /* 0x00000001090f7824 */ /* 0x040fe200018e060f */
[----:B------:R-:W-:Y:S01]  /*2f7f0*/  IADD3 R6, P2, PT, R8, R6, RZ ;  /* 0x0000000608067210 */ /* 0x000fe20007f5e0ff */
[----:B------:R-:W-:Y:S04]  /*2f800*/  STL [R1+0x508], R3 ;  /* 0x0005080301007387 */ /* 0x000fe80000100800 */
[----:B------:R0:W-:Y:S01]  /*2f810*/  STL [R1+0x4ec], R16 ;  /* 0x0004ec1001007387 */ /* 0x0001e20000100800 */
[----:B------:R-:W-:-:S03]  /*2f820*/  IMAD.X R12, R9, 0x1, R12, P2 ;  /* 0x00000001090c7824 */ /* 0x000fc600010e060c */
[----:B------:R-:W-:Y:S01]  /*2f830*/  STL [R1+0x510], R6 ;  /* 0x0005100601007387 */ /* 0x000fe20000100800 */
[----:B-1----:R-:W-:-:S03]  /*2f840*/  @!P4 IMAD.MOV.U32 R10, RZ, RZ, R3 ;  /* 0x000000ffff0ac224 */ /* 0x002fc600078e0003 */
[----:B0-----:R-:W2:Y:S01]  /*2f850*/  LDL.LU R7, [R1+0x568] ;  /* 0x0005680001077983 */ /* 0x001ea20000300800 */
[----:B------:R-:W-:-:S03]  /*2f860*/  @!P4 IMAD.MOV.U32 R11, RZ, RZ, R15 ;  /* 0x000000ffff0bc224 */ /* 0x000fc600078e000f */
[----:B------:R0:W-:Y:S04]  /*2f870*/  STL [R1+0x504], R15 ;  /* 0x0005040f01007387 */ /* 0x0001e80000100800 */
[----:B------:R-:W2:Y:S01]  /*2f880*/  LDL.LU R16, [R1+0x54c] ;  /* 0x00054c0001107983 */ /* 0x000ea20000300800 */
[----:B------:R-:W-:-:S03]  /*2f890*/  IADD3 R2, P2, PT, R8, R2, RZ ;  /* 0x0000000208027210 */ /* 0x000fc60007f5e0ff */
[----:B------:R1:W-:Y:S04]  /*2f8a0*/  STL [R1+0x50c], R12 ;  /* 0x00050c0c01007387 */ /* 0x0003e80000100800 */
[----:B------:R-:W2:Y:S04]  /*2f8b0*/  LDL.LU R3, [R1+0x570] ;  /* 0x0005700001037983 */ /* 0x000ea80000300800 */
[----:B------:R1:W2:Y:S01]  /*2f8c0*/  @!P4 LDG.E.U8 R80, desc[UR22][R10.64] ;  /* 0x000000160a50c981 */ /* 0x0002a2000c1e1100 */
[----:B---3--:R-:W-:-:S03]  /*2f8d0*/  IMAD.X R18, R9, 0x1, R18, P2 ;  /* 0x0000000109127824 */ /* 0x008fc600010e0612 */
[----:B0-----:R-:W3:Y:S01]  /*2f8e0*/  LDL.LU R15, [R1+0x564] ;  /* 0x00056400010f7983 */ /* 0x001ee20000300800 */
[C---:B------:R-:W-:Y:S01]  /*2f8f0*/  IADD3 R0, P3, PT, R8.reuse, R0, RZ ;  /* 0x0000000008007210 */ /* 0x040fe20007f7e0ff */
[----:B-1----:R-:W-:Y:S02]  /*2f900*/  @!P4 IMAD.MOV.U32 R10, RZ, RZ, R6 ;  /* 0x000000ffff0ac224 */ /* 0x002fe400078e0006 */
[----:B------:R-:W-:Y:S01]  /*2f910*/  @!P4 IMAD.MOV.U32 R11, RZ, RZ, R12 ;  /* 0x000000ffff0bc224 */ /* 0x000fe200078e000c */
[----:B------:R-:W-:Y:S01]  /*2f920*/  IADD3 R13, P2, PT, R8, R13, RZ ;  /* 0x0000000d080d7210 */ /* 0x000fe20007f5e0ff */
[----:B------:R-:W3:Y:S04]  /*2f930*/  LDL.LU R12, [R1+0x56c] ;  /* 0x00056c00010c7983 */ /* 0x000ee80000300800 */
[----:B------:R0:W-:Y:S01]  /*2f940*/  STL [R1+0x528], R2 ;  /* 0x0005280201007387 */ /* 0x0001e20000100800 */
[----:B----4-:R-:W-:-:S03]  /*2f950*/  IMAD.X R17, R9, 0x1, R17, P3 ;  /* 0x0000000109117824 */ /* 0x010fc600018e0611 */
[----:B------:R1:W4:Y:S04]  /*2f960*/  @!P4 LDG.E.U8 R78, desc[UR22][R10.64] ;  /* 0x000000160a4ec981 */ /* 0x000328000c1e1100 */
[----:B------:R-:W4:Y:S01]  /*2f970*/  LDL.LU R6, [R1+0x588] ;  /* 0x0005880001067983 */ /* 0x000f220000300800 */
[----:B------:R-:W-:-:S03]  /*2f980*/  IMAD.X R14, R9, 0x1, R14, P2 ;  /* 0x00000001090e7824 */ /* 0x000fc600010e060e */
[----:B------:R-:W-:Y:S01]  /*2f990*/  STL [R1+0x530], R0 ;  /* 0x0005300001007387 */ /* 0x000fe20000100800 */
[----:B-1----:R-:W-:Y:S02]  /*2f9a0*/  @!P4 IMAD.MOV.U32 R10, RZ, RZ, R2 ;  /* 0x000000ffff0ac224 */ /* 0x002fe400078e0002 */
[----:B------:R-:W-:Y:S01]  /*2f9b0*/  @!P4 IMAD.MOV.U32 R11, RZ, RZ, R18 ;  /* 0x000000ffff0bc224 */ /* 0x000fe200078e0012 */
[----:B------:R1:W-:Y:S04]  /*2f9c0*/  STL [R1+0x524], R18 ;  /* 0x0005241201007387 */ /* 0x0003e80000100800 */
[----:B------:R-:W-:Y:S04]  /*2f9d0*/  STL [R1+0x548], R13 ;  /* 0x0005480d01007387 */ /* 0x000fe80000100800 */
[----:B0-----:R-:W4:Y:S04]  /*2f9e0*/  LDL.LU R2, [R1+0x590] ;  /* 0x0005900001027983 */ /* 0x001f280000300800 */
[----:B------:R0:W-:Y:S04]  /*2f9f0*/  STL [R1+0x52c], R17 ;  /* 0x00052c1101007387 */ /* 0x0001e80000100800 */
[----:B------:R0:W4:Y:S04]  /*2fa00*/  @!P4 LDG.E.U8 R76, desc[UR22][R10.64] ;  /* 0x000000160a4cc981 */ /* 0x000128000c1e1100 */
[----:B-1----:R-:W4:Y:S04]  /*2fa10*/  LDL.LU R18, [R1+0x584] ;  /* 0x0005840001127983 */ /* 0x002f280000300800 */
[----:B------:R1:W-:Y:S01]  /*2fa20*/  STL [R1+0x544], R14 ;  /* 0x0005440e01007387 */ /* 0x0003e20000100800 */
[----:B0-----:R-:W-:-:S02]  /*2fa30*/  @!P4 IMAD.MOV.U32 R10, RZ, RZ, R0 ;  /* 0x000000ffff0ac224 */ /* 0x001fc400078e0000 */
[----:B------:R-:W-:Y:S01]  /*2fa40*/  @!P4 IMAD.MOV.U32 R11, RZ, RZ, R17 ;  /* 0x000000ffff0bc224 */ /* 0x000fe200078e0011 */
[----:B------:R-:W4:Y:S04]  /*2fa50*/  LDL.LU R0, [R1+0x5a8] ;  /* 0x0005a80001007983 */ /* 0x000f280000300800 */
[----:B------:R0:W4:Y:S04]  /*2fa60*/  @!P4 LDG.E.U8 R74, desc[UR22][R10.64] ;  /* 0x000000160a4ac981 */ /* 0x000128000c1e1100 */
[----:B------:R-:W4:Y:S01]  /*2fa70*/  LDL.LU R17, [R1+0x58c] ;  /* 0x00058c0001117983 */ /* 0x000f220000300800 */
[----:B0-----:R-:W-:-:S03]  /*2fa80*/  @!P4 IMAD.MOV.U32 R10, RZ, RZ, R13 ;  /* 0x000000ffff0ac224 */ /* 0x001fc600078e000d */
[----:B------:R-:W4:Y:S01]  /*2fa90*/  LDL.LU R13, [R1+0x5a4] ;  /* 0x0005a400010d7983 */ /* 0x000f220000300800 */
[----:B------:R-:W-:Y:S01]  /*2faa0*/  IADD3 R4, P2, PT, R8, R4, RZ ;  /* 0x0000000408047210 */ /* 0x000fe20007f5e0ff */
[----:B------:R-:W-:-:S04]  /*2fab0*/  @!P4 IMAD.MOV.U32 R11, RZ, RZ, R14 ;  /* 0x000000ffff0bc224 */ /* 0x000fc800078e000e */
[----:B------:R0:W-:Y:S04]  /*2fac0*/  STL [R1+0x550], R4 ;  /* 0x0005500401007387 */ /* 0x0001e80000100800 */
[----:B-1----:R-:W4:Y:S01]  /*2fad0*/  LDL.LU R14, [R1+0x5b0] ;  /* 0x0005b000010e7983 */ /* 0x002f220000300800 */
[----:B------:R-:W-:Y:S02]  /*2fae0*/  PRMT R72, RZ, 0x7610, R72 ;  /* 0x00007610ff487816 */ /* 0x000fe40000000048 */
[----:B------:R-:W-:-:S04]  /*2faf0*/  PRMT R70, RZ, 0x7610, R70 ;  /* 0x00007610ff467816 */ /* 0x000fc80000000046 */
[----:B------:R1:W4:Y:S01]  /*2fb00*/  @!P4 LDG.E.U8 R72, desc[UR22][R10.64] ;  /* 0x000000160a48c981 */ /* 0x000322000c1e1100 */
[----:B------:R-:W-:Y:S01]  /*2fb10*/  PRMT R68, RZ, 0x7610, R68 ;  /* 0x00007610ff447816 */ /* 0x000fe20000000044 */
[----:B-1----:R-:W-:Y:S01]  /*2fb20*/  @!P4 IMAD.MOV.U32 R10, RZ, RZ, R4 ;  /* 0x000000ffff0ac224 */ /* 0x002fe200078e0004 */
[----:B------:R-:W-:Y:S02]  /*2fb30*/  PRMT R66, RZ, 0x7610, R66 ;  /* 0x00007610ff427816 */ /* 0x000fe40000000042 */
[----:B------:R-:W-:Y:S02]  /*2fb40*/  PRMT R64, RZ, 0x7610, R64 ;  /* 0x00007610ff407816 */ /* 0x000fe40000000040 */
[----:B------:R-:W-:Y:S02]  /*2fb50*/  PRMT R62, RZ, 0x7610, R62 ;  /* 0x00007610ff3e7816 */ /* 0x000fe4000000003e */
[----:B--2---:R-:W-:Y:S01]  /*2fb60*/  IADD3 R7, P3, PT, R8, R7, RZ ;  /* 0x0000000708077210 */ /* 0x004fe20007f7e0ff */
[----:B------:R-:W-:-:S04]  /*2fb70*/  IMAD.X R16, R9, 0x1, R16, P2 ;  /* 0x0000000109107824 */ /* 0x000fc800010e0610 */
[----:B------:R-:W-:Y:S01]  /*2fb80*/  STL [R1+0x568], R7 ;  /* 0x0005680701007387 */ /* 0x000fe20000100800 */
[----:B------:R-:W-:Y:S01]  /*2fb90*/  @!P4 IMAD.MOV.U32 R11, RZ, RZ, R16 ;  /* 0x000000ffff0bc224 */ /* 0x000fe200078e0010 */
[----:B------:R-:W-:Y:S02]  /*2fba0*/  IADD3 R3, P2, PT, R8, R3, RZ ;  /* 0x0000000308037210 */ /* 0x000fe40007f5e0ff */
[----:B------:R1:W-:Y:S04]  /*2fbb0*/  STL [R1+0x54c], R16 ;  /* 0x00054c1001007387 */ /* 0x0003e80000100800 */
[----:B------:R-:W-:Y:S01]  /*2fbc0*/  STL [R1+0x570], R3 ;  /* 0x0005700301007387 */ /* 0x000fe20000100800 */
[----:B---3--:R-:W-:-:S03]  /*2fbd0*/  IMAD.X R15, R9, 0x1, R15, P3 ;  /* 0x00000001090f7824 */ /* 0x008fc600018e060f */
[----:B0-----:R-:W2:Y:S04]  /*2fbe0*/  LDL.LU R4, [R1+0x5c8] ;  /* 0x0005c80001047983 */ /* 0x001ea80000300800 */
[----:B------:R0:W3:Y:S04]  /*2fbf0*/  @!P4 LDG.E.U8 R70, desc[UR22][R10.64] ;  /* 0x000000160a46c981 */ /* 0x0000e8000c1e1100 */
[----:B------:R-:W-:Y:S01]  /*2fc00*/  STL [R1+0x564], R15 ;  /* 0x0005640f01007387 */ /* 0x000fe20000100800 */
[----:B------:R-:W-:-:S03]  /*2fc10*/  IMAD.X R12, R9, 0x1, R12, P2 ;  /* 0x00000001090c7824 */ /* 0x000fc600010e060c */
[----:B-1----:R-:W3:Y:S01]  /*2fc20*/  LDL.LU R16, [R1+0x5ac] ;  /* 0x0005ac0001107983 */ /* 0x002ee20000300800 */
[----:B0-----:R-:W-:Y:S02]  /*2fc30*/  @!P4 IMAD.MOV.U32 R10, RZ, RZ, R7 ;  /* 0x000000ffff0ac224 */ /* 0x001fe400078e0007 */
[----:B------:R-:W-:Y:S01]  /*2fc40*/  @!P4 IMAD.MOV.U32 R11, RZ, RZ, R15 ;  /* 0x000000ffff0bc224 */ /* 0x000fe200078e000f */
[----:B------:R0:W-:Y:S01]  /*2fc50*/  STL [R1+0x56c], R12 ;  /* 0x00056c0c01007387 */ /* 0x0001e20000100800 */
[----:B----4-:R-:W-:-:S03]  /*2fc60*/  IADD3 R6, P2, PT, R8, R6, RZ ;  /* 0x0000000608067210 */ /* 0x010fc60007f5e0ff */
[----:B------:R1:W4:Y:S04]  /*2fc70*/  @!P4 LDG.E.U8 R68, desc[UR22][R10.64] ;  /* 0x000000160a44c981 */ /* 0x000328000c1e1100 */
[----:B------:R-:W4:Y:S01]  /*2fc80*/  LDL.LU R7, [R1+0x5d0] ;  /* 0x0005d00001077983 */ /* 0x000f220000300800 */
[----:B-1----:R-:W-:Y:S02]  /*2fc90*/  @!P4 IMAD.MOV.U32 R11, RZ, RZ, R12 ;  /* 0x000000ffff0bc224 */ /* 0x002fe400078e000c */
[----:B------:R-:W-:Y:S01]  /*2fca0*/  @!P4 IMAD.MOV.U32 R10, RZ, RZ, R3 ;  /* 0x000000ffff0ac224 */ /* 0x000fe200078e0003 */
[----:B0-----:R-:W4:Y:S01]  /*2fcb0*/  LDL.LU R12, [R1+0x5c4] ;  /* 0x0005c400010c7983 */ /* 0x001f220000300800 */
[----:B------:R-:W-:-:S03]  /*2fcc0*/  IADD3 R2, P3, PT, R8, R2, RZ ;  /* 0x0000000208027210 */ /* 0x000fc60007f7e0ff */
[----:B------:R-:W4:Y:S04]  /*2fcd0*/  LDL.LU R15, [R1+0x5cc] ;  /* 0x0005cc00010f7983 */ /* 0x000f280000300800 */
[----:B------:R0:W-:Y:S04]  /*2fce0*/  STL [R1+0x588], R6 ;  /* 0x0005880601007387 */ /* 0x0001e80000100800 */
[----:B------:R1:W4:Y:S01]  /*2fcf0*/  @!P4 LDG.E.U8 R66, desc[UR22][R10.64] ;  /* 0x000000160a42c981 */ /* 0x000322000c1e1100 */
[----:B------:R-:W-:-:S03]  /*2fd00*/  IMAD.X R18, R9, 0x1, R18, P2 ;  /* 0x0000000109127824 */ /* 0x000fc600010e0612 */
[----:B------:R-:W4:Y:S04]  /*2fd10*/  LDL.LU R3, [R1+0x5e8] ;  /* 0x0005e80001037983 */ /* 0x000f280000300800 */
[----:B------:R-:W-:Y:S01]  /*2fd20*/  STL [R1+0x590], R2 ;  /* 0x0005900201007387 */ /* 0x000fe20000100800 */
[----:B------:R-:W-:Y:S01]  /*2fd30*/  IADD3 R0, P2, PT, R8, R0, RZ ;  /* 0x0000000008007210 */ /* 0x000fe20007f5e0ff */
[----:B-1----:R-:W-:Y:S02]  /*2fd40*/  @!P4 IMAD.MOV.U32 R10, RZ, RZ, R6 ;  /* 0x000000ffff0ac224 */ /* 0x002fe400078e0006 */
[----:B------:R-:W-:Y:S01]  /*2fd50*/  @!P4 IMAD.MOV.U32 R11, RZ, RZ, R18 ;  /* 0x000000ffff0bc224 */ /* 0x000fe200078e0012 */
[----:B------:R1:W-:Y:S01]  /*2fd60*/  STL [R1+0x584], R18 ;  /* 0x0005841201007387 */ /* 0x0003e20000100800 */
[----:B------:R-:W-:-:S03]  /*2fd70*/  IMAD.X R17, R9, 0x1, R17, P3 ;  /* 0x0000000109117824 */ /* 0x000fc600018e0611 */
[----:B------:R-:W-:Y:S04]  /*2fd80*/  STL [R1+0x5a8], R0 ;  /* 0x0005a80001007387 */ /* 0x000fe80000100800 */
[----:B0-----:R-:W4:Y:S01]  /*2fd90*/  LDL.LU R6, [R1+0x5f0] ;  /* 0x0005f00001067983 */ /* 0x001f220000300800 */
[----:B------:R-:W-:-:S03]  /*2fda0*/  IMAD.X R13, R9, 0x1, R13, P2 ;  /* 0x00000001090d7824 */ /* 0x000fc600010e060d */
        /* <DEDUP_REMOVED lines=9> */
[----:B------:R-:W-:Y:S01]  /*2fe40*/  IADD3 R14, P2, PT, R8, R14, RZ ;  /* 0x0000000e080e7210 */ /* 0x000fe20007f5e0ff */
[----:B0-----:R-:W-:-:S02]  /*2fe50*/  @!P4 IMAD.MOV.U32 R11, RZ, RZ, R13 ;  /* 0x000000ffff0bc224 */ /* 0x001fc400078e000d */
[----:B-1----:R-:W4:Y:S01]  /*2fe60*/  LDL.LU R13, [R1+0x604] ;  /* 0x00060400010d7983 */ /* 0x002f220000300800 */
[----:B------:R-:W-:-:S03]  /*2fe70*/  @!P4 IMAD.MOV.U32 R10, RZ, RZ, R0 ;  /* 0x000000ffff0ac224 */ /* 0x000fc600078e0000 */
[----:B------:R0:W-:Y:S04]  /*2fe80*/  STL [R1+0x5b0], R14 ;  /* 0x0005b00e01007387 */ /* 0x0001e80000100800 */
[----:B------:R-:W4:Y:S01]  /*2fe90*/  LDL.LU R0, [R1+0x610] ;  /* 0x0006100001007983 */ /* 0x000f220000300800 */
        /* <DEDUP_REMOVED lines=9> */
[----:B---3--:R-:W-:-:S04]  /*2ff30*/  IMAD.X R16, R9, 0x1, R16, P2 ;  /* 0x0000000109107824 */ /* 0x008fc800010e0610 */
[----:B------:R-:W-:Y:S01]  /*2ff40*/  @!P4 IMAD.MOV.U32 R11, RZ, RZ, R16 ;  /* 0x000000ffff0bc224 */ /* 0x000fe200078e0010 */
[----:B------:R-:W-:Y:S04]  /*2ff50*/  STL [R1+0x5c8], R4 ;  /* 0x0005c80401007387 */ /* 0x000fe80000100800 */
[----:B------:R1:W2:Y:S01]  /*2ff60*/  @!P4 LDG.E.U8 R58, desc[UR22][R10.64] ;  /* 0x000000160a3ac981 */ /* 0x0002a2000c1e1100 */
[----:B----4-:R-:W-:-:S03]  /*2ff70*/  IADD3 R7, P2, PT, R8, R7, RZ ;  /* 0x0000000708077210 */ /* 0x010fc60007f5e0ff */
[----:B------:R-:W-:Y:S01]  /*2ff80*/  STL [R1+0x5ac], R16 ;  /* 0x0005ac1001007387 */ /* 0x000fe20000100800 */
[----:B-1----:R-:W-:Y:S02]  /*2ff90*/  @!P4 IMAD.MOV.U32 R10, RZ, RZ, R4 ;  /* 0x000000ffff0ac224 */ /* 0x002fe400078e0004 */
[C---:B------:R-:W-:Y:S01]  /*2ffa0*/  IMAD.X R12, R9.reuse, 0x1, R12, P3 ;  /* 0x00000001090c7824 */ /* 0x040fe200018e060c */
[----:B------:R-:W-:Y:S03]  /*2ffb0*/  STL [R1+0x5d0], R7 ;  /* 0x0005d00701007387 */ /* 0x000fe60000100800 */
[----:B------:R-:W-:Y:S01]  /*2ffc0*/  @!P4 IMAD.MOV.U32 R11, RZ, RZ, R12 ;  /* 0x000000ffff0bc224 */ /* 0x000fe200078e000c */
[----:B0-----:R-:W3:Y:S01]  /*2ffd0*/  LDL.LU R14, [R1+0x628] ;  /* 0x00062800010e7983 */ /* 0x001ee20000300800 */
[----:B------:R-:W-:-:S03]  /*2ffe0*/  IMAD.X R15, R9, 0x1, R15, P2 ;  /* 0x00000001090f7824 */ /* 0x000fc600010e060f */
[----:B------:R0:W-:Y:S04]  /*2fff0*/  STL [R1+0x5c4], R12 ;  /* 0x0005c40c01007387 */ /* 0x0001e80000100800 */
[----:B------:R1:W4:Y:S01]  /*30000*/  @!P4 LDG.E.U8 R56, desc[UR22][R10.64] ;  /* 0x000000160a38c981 */ /* 0x000322000c1e1100 */
[----:B------:R-:W-:-:S03]  /*30010*/  IADD3 R3, P2, PT, R8, R3, RZ ;  /* 0x0000000308037210 */ /* 0x000fc60007f5e0ff */
[----:B0-----:R-:W2:Y:S01]  /*30020*/  LDL.LU R12, [R1+0x60c] ;  /* 0x00060c00010c7983 */ /* 0x001ea20000300800 */
[----:B-1----:R-:W-:-:S03]  /*30030*/  @!P4 IMAD.MOV.U32 R10, RZ, RZ, R7 ;  /* 0x000000ffff0ac224 */ /* 0x002fc600078e0007 */
[----:B------:R0:W-:Y:S01]  /*30040*/  STL [R1+0x5cc], R15 ;  /* 0x0005cc0f01007387 */ /* 0x0001e20000100800 */
[----:B------:R-:W-:-:S03]  /*30050*/  @!P4 IMAD.MOV.U32 R11, RZ, RZ, R15 ;  /* 0x000000ffff0bc224 */ /* 0x000fc600078e000f */
[----:B------:R-:W4:Y:S04]  /*30060*/  LDL.LU R4, [R1+0x630] ;  /* 0x0006300001047983 */ /* 0x000f280000300800 */
[----:B------:R1:W4:Y:S04]  /*30070*/  @!P4 LDG.E.U8 R54, desc[UR22][R10.64] ;  /* 0x000000160a36c981 */ /* 0x000328000c1e1100 */
[----:B0-----:R-:W4:Y:S01]  /*30080*/  LDL.LU R15, [R1+0x624] ;  /* 0x00062400010f7983 */ /* 0x001f220000300800 */
[----:B------:R-:W-:-:S03]  /*30090*/  IADD3 R6, P3, PT, R8, R6, RZ ;  /* 0x0000000608067210 */ /* 0x000fc60007f7e0ff */
[----:B------:R-:W4:Y:S01]  /*300a0*/  LDL.LU R7, [R1+0x62c] ;  /* 0x00062c0001077983 */ /* 0x000f220000300800 */
[----:B-1----:R-:W-:-:S03]  /*300b0*/  @!P4 IMAD.MOV.U32 R10, RZ, RZ, R3 ;  /* 0x000000ffff0ac224 */ /* 0x002fc600078e0003 */
[----:B------:R0:W-:Y:S04]  /*300c0*/  STL [R1+0x5e8], R3 ;  /* 0x0005e80301007387 */ /* 0x0001e80000100800 */
[----:B------:R-:W4:Y:S01]  /*300d0*/  LDL.LU R16, [R1+0x648] ;  /* 0x0006480001107983 */ /* 0x000f220000300800 */
[----:B------:R-:W-:-:S04]  /*300e0*/  IMAD.X R18, R9, 0x1, R18, P2 ;  /* 0x0000000109127824 */ /* 0x000fc800010e0612 */
[----:B------:R-:W-:Y:S01]  /*300f0*/  @!P4 IMAD.MOV.U32 R11, RZ, RZ, R18 ;  /* 0x000000ffff0bc224 */ /* 0x000fe200078e0012 */
[----:B------:R-:W-:Y:S01]  /*30100*/  STL [R1+0x5f0], R6 ;  /* 0x0005f00601007387 */ /* 0x000fe20000100800 */
[----:B------:R-:W-:-:S03]  /*30110*/  IADD3 R2, P2, PT, R8, R2, RZ ;  /* 0x0000000208027210 */ /* 0x000fc60007f5e0ff */
[----:B------:R-:W-:Y:S04]  /*30120*/  STL [R1+0x5e4], R18 ;  /* 0x0005e41201007387 */ /* 0x000fe80000100800 */
[----:B------:R-:W-:Y:S01]  /*30130*/  STL [R1+0x608], R2 ;  /* 0x0006080201007387 */ /* 0x000fe20000100800 */
[----:B------:R-:W-:-:S03]  /*30140*/  IMAD.X R17, R9, 0x1, R17, P3 ;  /* 0x0000000109117824 */ /* 0x000fc600018e0611 */
[----:B0-----:R-:W4:Y:S04]  /*30150*/  LDL.LU R3, [R1+0x650] ;  /* 0x0006500001037983 */ /* 0x001f280000300800 */
[----:B------:R0:W4:Y:S01]  /*30160*/  @!P4 LDG.E.U8 R52, desc[UR22][R10.64] ;  /* 0x000000160a34c981 */ /* 0x000122000c1e1100 */
[----:B------:R-:W-:-:S03]  /*30170*/  IMAD.X R13, R9, 0x1, R13, P2 ;  /* 0x00000001090d7824 */ /* 0x000fc600010e060d */
[----:B------:R1:W-:Y:S01]  /*30180*/  STL [R1+0x5ec], R17 ;  /* 0x0005ec1101007387 */ /* 0x0003e20000100800 */
[----:B0-----:R-:W-:Y:S02]  /*30190*/  @!P4 IMAD.MOV.U32 R11, RZ, RZ, R17 ;  /* 0x000000ffff0bc224 */ /* 0x001fe400078e0011 */
[----:B------:R-:W-:Y:S01]  /*301a0*/  @!P4 IMAD.MOV.U32 R10, RZ, RZ, R6 ;  /* 0x000000ffff0ac224 */ /* 0x000fe200078e0006 */
[----:B-1----:R-:W4:Y:S04]  /*301b0*/  LDL.LU R17, [R1+0x644] ;  /* 0x0006440001117983 */ /* 0x002f280000300800 */
[----:B------:R0:W-:Y:S01]  /*301c0*/  STL [R1+0x604], R13 ;  /* 0x0006040d01007387 */ /* 0x0001e20000100800 */
[----:B------:R-:W-:-:S03]  /*301d0*/  IADD3 R0, P2, PT, R8, R0, RZ ;  /* 0x0000000008007210 */ /* 0x000fc60007f5e0ff */
[----:B------:R-:W4:Y:S04]  /*301e0*/  LDL.LU R6, [R1+0x668] ;  /* 0x0006680001067983 */ /* 0x000f280000300800 */
[----:B------:R-:W4:Y:S04]  /*301f0*/  LDL.LU R20, [R1+0x64c] ;  /* 0x00064c0001147983 */ /* 0x000f280000300800 */
[----:B------:R-:W4:Y:S04]  /*30200*/  LDL.LU R19, [R1+0x664] ;  /* 0x0006640001137983 */ /* 0x000f280000300800 */
[----:B------:R1:W4:Y:S04]  /*30210*/  @!P4 LDG.E.U8 R50, desc[UR22][R10.64] ;  /* 0x000000160a32c981 */ /* 0x000328000c1e1100 */
[----:B------:R-:W-:Y:S01]  /*30220*/  STL [R1+0x610], R0 ;  /* 0x0006100001007387 */ /* 0x000fe20000100800 */
[----:B-1----:R-:W-:-:S03]  /*30230*/  @!P4 IMAD.MOV.U32 R10, RZ, RZ, R2 ;  /* 0x000000ffff0ac224 */ /* 0x002fc600078e0002 */
[----:B------:R-:W4:Y:S01]  /*30240*/  LDL.LU R2, [R1+0x670] ;  /* 0x0006700001027983 */ /* 0x000f220000300800 */
[----:B------:R-:W-:Y:S01]  /*30250*/  PRMT R48, RZ, 0x7610, R48 ;  /* 0x00007610ff307816 */ /* 0x000fe20000000030 */
[----:B------:R-:W-:-:S05]  /*30260*/  @!P4 IMAD.MOV.U32 R11, RZ, RZ, R13 ;  /* 0x000000ffff0bc224 */ /* 0x000fca00078e000d */
[----:B------:R1:W4:Y:S02]  /*30270*/  @!P4 LDG.E.U8 R48, desc[UR22][R10.64] ;  /* 0x000000160a30c981 */ /* 0x000324000c1e1100 */
[----:B-1----:R-:W-:Y:S02]  /*30280*/  PRMT R10, RZ, 0x7610, R10 ;  /* 0x00007610ff0a7816 */ /* 0x002fe4000000000a */
[----:B------:R-:W-:Y:S02]  /*30290*/  PRMT R11, RZ, 0x7610, R11 ;  /* 0x00007610ff0b7816 */ /* 0x000fe4000000000b */
[----:B---3--:R-:W-:-:S05]  /*302a0*/  IADD3 R14, P3, PT, R8, R14, RZ ;  /* 0x0000000e080e7210 */ /* 0x008fca0007f7e0ff */
[----:B------:R-:W-:Y:S01]  /*302b0*/  STL [R1+0x628], R14 ;  /* 0x0006280e01007387 */ /* 0x000fe20000100800 */
[----:B--2---:R-:W-:-:S04]  /*302c0*/  IMAD.X R12, R9, 0x1, R12, P2 ;  /* 0x00000001090c7824 */ /* 0x004fc800010e060c */
[----:B0-----:R-:W-:Y:S01]  /*302d0*/  @!P4 IMAD.MOV.U32 R13, RZ, RZ, R12 ;  /* 0x000000ffff0dc224 */ /* 0x001fe200078e000c */
[----:B------:R0:W-:Y:S01]  /*302e0*/  STL [R1+0x60c], R12 ;  /* 0x00060c0c01007387 */ /* 0x0001e20000100800 */
[----:B----4-:R-:W-:Y:S01]  /*302f0*/  IADD3 R4, P2, PT, R8, R4, RZ ;  /* 0x0000000408047210 */ /* 0x010fe20007f5e0ff */
[----:B0-----:R-:W-:Y:S02]  /*30300*/  @!P4 IMAD.MOV.U32 R12, RZ, RZ, R0 ;  /* 0x000000ffff0cc224 */ /* 0x001fe400078e0000 */
[C---:B------:R-:W-:Y:S02]  /*30310*/  IMAD.X R15, R9.reuse, 0x1, R15, P3 ;  /* 0x00000001090f7824 */ /* 0x040fe400018e060f */
[----:B------:R-:W-:Y:S01]  /*30320*/  STL [R1+0x630], R4 ;  /* 0x0006300401007387 */ /* 0x000fe20000100800 */
[----:B------:R-:W-:-:S03]  /*30330*/  IMAD.X R7, R9, 0x1, R7, P2 ;  /* 0x0000000109077824 */ /* 0x000fc600010e0607 */
[----:B------:R-:W2:Y:S04]  /*30340*/  LDL.LU R0, [R1+0x688] ;  /* 0x0006880001007983 */ /* 0x000ea80000300800 */
[----:B------:R0:W-:Y:S01]  /*30350*/  STL [R1+0x624], R15 ;  /* 0x0006240f01007387 */ /* 0x0001e20000100800 */
[----:B------:R-:W-:-:S03]  /*30360*/  IADD3 R16, P2, PT, R8, R16, RZ ;  /* 0x0000001008107210 */ /* 0x000fc60007f5e0ff */
[----:B------:R1:W3:Y:S04]  /*30370*/  @!P4 LDG.E.U8 R10, desc[UR22][R12.64] ;  /* 0x000000160c0ac981 */ /* 0x0002e8000c1e1100 */
[----:B------:R-:W4:Y:S04]  /*30380*/  LDL.LU R18, [R1+0x66c] ;  /* 0x00066c0001127983 */ /* 0x000f280000300800 */
[----:B------:R0:W3:Y:S01]  /*30390*/  @!P4 LDG.E.U8 R11, desc[UR22][R14.64] ;  /* 0x000000160e0bc981 */ /* 0x0000e2000c1e1100 */
[----:B-1----:R-:W-:-:S03]  /*303a0*/  PRMT R12, RZ, 0x7610, R12 ;  /* 0x00007610ff0c7816 */ /* 0x002fc6000000000c */
[----:B------:R1:W-:Y:S01]  /*303b0*/  STL [R1+0x62c], R7 ;  /* 0x00062c0701007387 */ /* 0x0003e20000100800 */
[----:B------:R-:W-:Y:S02]  /*303c0*/  PRMT R13, RZ, 0x7610, R13 ;  /* 0x00007610ff0d7816 */ /* 0x000fe4000000000d */
[----:B------:R-:W-:Y:S01]  /*303d0*/  IADD3 R3, P3, PT, R8, R3, RZ ;  /* 0x0000000308037210 */ /* 0x000fe20007f7e0ff */
[----:B0-----:R-:W-:Y:S02]  /*303e0*/  @!P4 IMAD.MOV.U32 R14, RZ, RZ, R4 ;  /* 0x000000ffff0ec224 */ /* 0x001fe400078e0004 */
[----:B------:R-:W-:Y:S01]  /*303f0*/  @!P4 IMAD.MOV.U32 R15, RZ, RZ, R7 ;  /* 0x000000ffff0fc224 */ /* 0x000fe200078e0007 */
[----:B------:R-:W3:Y:S04]  /*30400*/  LDL.LU R4, [R1+0x684] ;  /* 0x0006840001047983 */ /* 0x000ee80000300800 */
[----:B------:R-:W3:Y:S04]  /*30410*/  LDL.LU R27, [R1+0x68c] ;  /* 0x00068c00011b7983 */ /* 0x000ee80000300800 */
[----:B------:R0:W-:Y:S04]  /*30420*/  STL [R1+0x648], R16 ;  /* 0x0006481001007387 */ /* 0x0001e80000100800 */
[----:B------:R-:W3:Y:S01]  /*30430*/  LDL.LU R23, [R1+0x690] ;  /* 0x0006900001177983 */ /* 0x000ee20000300800 */
[----:B------:R-:W-:-:S03]  /*30440*/  IMAD.X R17, R9, 0x1, R17, P2 ;  /* 0x0000000109117824 */ /* 0x000fc600010e0611 */
[----:B-1----:R-:W3:Y:S04]  /*30450*/  LDL.LU R7, [R1+0x6a8] ;  /* 0x0006a80001077983 */ /* 0x002ee80000300800 */
[----:B------:R1:W3:Y:S01]  /*30460*/  @!P4 LDG.E.U8 R12, desc[UR22][R14.64] ;  /* 0x000000160e0cc981 */ /* 0x0002e2000c1e1100 */
[----:B------:R-:W-:-:S03]  /*30470*/  IADD3 R6, P2, PT, R8, R6, RZ ;  /* 0x0000000608067210 */ /* 0x000fc60007f5e0ff */
[----:B------:R-:W-:Y:S01]  /*30480*/  STL [R1+0x650], R3 ;  /* 0x0006500301007387 */ /* 0x000fe20000100800 */
[----:B------:R-:W-:-:S03]  /*30490*/  IMAD.X R20, R9, 0x1, R20, P3 ;  /* 0x0000000109147824 */ /* 0x000fc600018e0614 */
[----:B------:R0:W-:Y:S01]  /*304a0*/  STL [R1+0x644], R17 ;  /* 0x0006441101007387 */ /* 0x0001e20000100800 */
[----:B-1----:R-:W-:Y:S01]  /*304b0*/  PRMT R14, RZ, 0x7610, R14 ;  /* 0x00007610ff0e7816 */ /* 0x002fe2000000000e */
[----:B------:R-:W-:Y:S02]  /*304c0*/  IMAD.X R19, R9, 0x1, R19, P2 ;  /* 0x0000000109137824 */ /* 0x000fe400010e0613 */
[----:B------:R0:W3:Y:S04]  /*304d0*/  @!P4 LDG.E.U8 R13, desc[UR22][R16.64] ;  /* 0x00000016100dc981 */ /* 0x0000e8000c1e1100 */
[----:B------:R1:W-:Y:S01]  /*304e0*/  STL [R1+0x668], R6 ;  /* 0x0006680601007387 */ /* 0x0003e20000100800 */
[----:B0-----:R-:W-:Y:S02]  /*304f0*/  @!P4 IMAD.MOV.U32 R16, RZ, RZ, R3 ;  /* 0x000000ffff10c224 */ /* 0x001fe400078e0003 */
[----:B------:R-:W-:Y:S01]  /*30500*/  @!P4 IMAD.MOV.U32 R17, RZ, RZ, R20 ;  /* 0x000000ffff11c224 */ /* 0x000fe200078e0014 */
[----:B------:R-:W-:Y:S01]  /*30510*/  STL [R1+0x64c], R20 ;  /* 0x00064c1401007387 */ /* 0x000fe20000100800 */
[----:B------:R-:W-:-:S03]  /*30520*/  IADD3 R2, P2, PT, R8, R2, RZ ;  /* 0x0000000208027210 */ /* 0x000fc60007f5e0ff */
[----:B------:R-:W3:Y:S04]  /*30530*/  LDL.LU R22, [R1+0x6a4] ;  /* 0x0006a40001167983 */ /* 0x000ee80000300800 */
[----:B------:R0:W-:Y:S04]  /*30540*/  STL [R1+0x664], R19 ;  /* 0x0006641301007387 */ /* 0x0001e80000100800 */
[----:B------:R0:W3:Y:S04]  /*30550*/  @!P4 LDG.E.U8 R14, desc[UR22][R16.64] ;  /* 0x00000016100ec981 */ /* 0x0000e8000c1e1100 */
[----:B------:R-:W3:Y:S01]  /*30560*/  LDL.LU R3, [R1+0x6b0] ;  /* 0x0006b00001037983 */ /* 0x000ee20000300800 */
[----:B0-----:R-:W-:-:S03]  /*30570*/  @!P4 IMAD.MOV.U32 R16, RZ, RZ, R6 ;  /* 0x000000ffff10c224 */ /* 0x001fc600078e0006 */
[----:B-1----:R-:W3:Y:S04]  /*30580*/  LDL.LU R6, [R1+0x6ac] ;  /* 0x0006ac0001067983 */ /* 0x002ee80000300800 */
[----:B------:R-:W3:Y:S04]  /*30590*/  LDL.LU R25, [R1+0x6c4] ;  /* 0x0006c40001197983 */ /* 0x000ee80000300800 */
[----:B------:R-:W-:Y:S04]  /*305a0*/  STL [R1+0x670], R2 ;  /* 0x0006700201007387 */ /* 0x000fe80000100800 */
[----:B------:R-:W3:Y:S01]  /*305b0*/  LDL.LU R24, [R1+0x6c8] ;  /* 0x0006c80001187983 */ /* 0x000ee20000300800 */
[----:B------:R-:W-:Y:S01]  /*305c0*/  PRMT R15, RZ, 0x7610, R15 ;  /* 0x00007610ff0f7816 */ /* 0x000fe2000000000f */
[----:B------:R-:W-:-:S05]  /*305d0*/  @!P4 IMAD.MOV.U32 R17, RZ, RZ, R19 ;  /* 0x000000ffff11c224 */ /* 0x000fca00078e0013 */
[----:B------:R0:W3:Y:S02]  /*305e0*/  @!P4 LDG.E.U8 R15, desc[UR22][R16.64] ;  /* 0x00000016100fc981 */ /* 0x0000e4000c1e1100 */
[----:B0-----:R-:W-:Y:S02]  /*305f0*/  PRMT R17, RZ, 0x7610, R17 ;  /* 0x00007610ff117816 */ /* 0x001fe40000000011 */
[----:B--2---:R-:W-:-:S05]  /*30600*/  IADD3 R0, P3, PT, R8, R0, RZ ;  /* 0x0000000008007210 */ /* 0x004fca0007f7e0ff */
[----:B------:R-:W-:Y:S01]  /*30610*/  STL [R1+0x688], R0 ;  /* 0x0006880001007387 */ /* 0x000fe20000100800 */
[----:B----4-:R-:W-:-:S04]  /*30620*/  IMAD.X R18, R9, 0x1, R18, P2 ;  /* 0x0000000109127824 */ /* 0x010fc800010e0612 */
[----:B------:R-:W-:Y:S01]  /*30630*/  @!P4 IMAD.MOV.U32 R19, RZ, RZ, R18 ;  /* 0x000000ffff13c224 */ /* 0x000fe200078e0012 */
[----:B------:R0:W-:Y:S01]  /*30640*/  STL [R1+0x66c], R18 ;  /* 0x00066c1201007387 */ /* 0x0001e20000100800 */
[----:B------:R-:W-:Y:S02]  /*30650*/  @!P4 IMAD.MOV.U32 R20, RZ, RZ, R0 ;  /* 0x000000ffff14c224 */ /* 0x000fe400078e0000 */
[----:B0-----:R-:W-:Y:S02]  /*30660*/  @!P4 IMAD.MOV.U32 R18, RZ, RZ, R2 ;  /* 0x000000ffff12c224 */ /* 0x001fe400078e0002 */
[----:B---3--:R-:W-:-:S04]  /*30670*/  IMAD.X R4, R9, 0x1, R4, P3 ;  /* 0x0000000109047824 */ /* 0x008fc800018e0604 */
[----:B------:R-:W-:-:S05]  /*30680*/  @!P4 IMAD.MOV.U32 R21, RZ, RZ, R4 ;  /* 0x000000ffff15c224 */ /* 0x000fca00078e0004 */
[----:B------:R0:W2:Y:S01]  /*30690*/  @!P4 LDG.E.U8 R17, desc[UR22][R20.64] ;  /* 0x000000161411c981 */ /* 0x0000a2000c1e1100 */
[----:B------:R-:W-:-:S05]  /*306a0*/  IADD3 R23, P2, PT, R8, R23, RZ ;  /* 0x0000001708177210 */ /* 0x000fca0007f5e0ff */
[----:B------:R-:W-:Y:S01]  /*306b0*/  IMAD.X R27, R9, 0x1, R27, P2 ;  /* 0x00000001091b7824 */ /* 0x000fe200010e061b */
[----:B------:R-:W-:Y:S01]  /*306c0*/  STL [R1+0x690], R23 ;  /* 0x0006901701007387 */ /* 0x000fe20000100800 */
[----:B------:R-:W-:-:S03]  /*306d0*/  IADD3 R7, P2, PT, R8, R7, RZ ;  /* 0x0000000708077210 */ /* 0x000fc60007f5e0ff */
[----:B------:R-:W3:Y:S04]  /*306e0*/  LDL.LU R2, [R1+0x240] ;  /* 0x0002400001027983 */ /* 0x000ee80000300800 */
[----:B------:R1:W-:Y:S01]  /*306f0*/  STL [R1+0x684], R4 ;  /* 0x0006840401007387 */ /* 0x0003e20000100800 */
[----:B0-----:R-:W-:-:S03]  /*30700*/  @!P4 IMAD.MOV.U32 R20, RZ, RZ, R23 ;  /* 0x000000ffff14c224 */ /* 0x001fc600078e0017 */
[----:B-1----:R-:W4:Y:S04]  /*30710*/  LDL.LU R4, [R1+0x23c] ;  /* 0x00023c0001047983 */ /* 0x002f280000300800 */
[----:B------:R-:W-:Y:S04]  /*30720*/  STL [R1+0x68c], R27 ;  /* 0x00068c1b01007387 */ /* 0x000fe80000100800 */
[----:B------:R-:W2:Y:S04]  /*30730*/  LDL.LU R26, [R1+0x6dc] ;  /* 0x0006dc00011a7983 */ /* 0x000ea80000300800 */
[----:B------:R-:W2:Y:S01]  /*30740*/  LDL.LU R0, [R1+0x6e0] ;  /* 0x0006e00001007983 */ /* 0x000ea20000300800 */
[----:B------:R-:W-:-:S03]  /*30750*/  IMAD.X R22, R9, 0x1, R22, P2 ;  /* 0x0000000109167824 */ /* 0x000fc600010e0616 */
[----:B------:R-:W2:Y:S01]  /*30760*/  LDL.LU R28, [R1+0x6e4] ;  /* 0x0006e400011c7983 */ /* 0x000ea20000300800 */
[----:B------:R-:W-:-:S03]  /*30770*/  @!P4 IMAD.MOV.U32 R23, RZ, RZ, R22 ;  /* 0x000000ffff17c224 */ /* 0x000fc600078e0016 */
[----:B------:R-:W-:Y:S01]  /*30780*/  STL [R1+0x6a8], R7 ;  /* 0x0006a80701007387 */ /* 0x000fe20000100800 */
[----:B------:R-:W-:-:S05]  /*30790*/  IADD3 R3, P3, PT, R8, R3, RZ ;  /* 0x0000000308037210 */ /* 0x000fca0007f7e0ff */
[----:B------:R-:W-:Y:S04]  /*307a0*/  STL [R1+0x6b0], R3 ;  /* 0x0006b00301007387 */ /* 0x000fe80000100800 */
[----:B------:R0:W-:Y:S01]  /*307b0*/  STL [R1+0x6a4], R22 ;  /* 0x0006a41601007387 */ /* 0x0001e20000100800 */
[----:B------:R-:W-:Y:S01]  /*307c0*/  IADD3 R24, P2, PT, R8, R24, RZ ;  /* 0x0000001808187210 */ /* 0x000fe20007f5e0ff */
[----:B0-----:R-:W-:-:S04]  /*307d0*/  @!P4 IMAD.MOV.U32 R22, RZ, RZ, R7 ;  /* 0x000000ffff16c224 */ /* 0x001fc800078e0007 */
[----:B------:R-:W-:Y:S04]  /*307e0*/  STL [R1+0x6c8], R24 ;  /* 0x0006c81801007387 */ /* 0x000fe80000100800 */
[----:B------:R-:W2:Y:S01]  /*307f0*/  LDL.LU R7, [R1+0x6e8] ;  /* 0x0006e80001077983 */ /* 0x000ea20000300800 */
[----:B------:R-:W-:Y:S01]  /*30800*/  PRMT R16, RZ, 0x7610, R16 ;  /* 0x00007610ff107816 */ /* 0x000fe20000000010 */
[----:B------:R-:W-:-:S05]  /*30810*/  IMAD.X R6, R9, 0x1, R6, P3 ;  /* 0x0000000109067824 */ /* 0x000fca00018e0606 */
[----:B------:R0:W2:Y:S01]  /*30820*/  @!P4 LDG.E.U8 R16, desc[UR22][R18.64] ;  /* 0x000000161210c981 */ /* 0x0000a2000c1e1100 */
[----:B------:R-:W-:Y:S02]  /*30830*/  @!P4 IMAD.MOV.U32 R21, RZ, RZ, R27 ;  /* 0x000000ffff15c224 */ /* 0x000fe400078e001b */
[----:B------:R-:W-:Y:S01]  /*30840*/  IMAD.X R25, R9, 0x1, R25, P2 ;  /* 0x0000000109197824 */ /* 0x000fe200010e0619 */
[----:B0-----:R-:W-:Y:S02]  /*30850*/  PRMT R19, RZ, 0x7610, R19 ;  /* 0x00007610ff137816 */ /* 0x001fe40000000013 */
[----:B------:R-:W-:Y:S01]  /*30860*/  PRMT R18, RZ, 0x7610, R18 ;  /* 0x00007610ff127816 */ /* 0x000fe20000000012 */
[----:B------:R0:W-:Y:S04]  /*30870*/  STL [R1+0x6ac], R6 ;  /* 0x0006ac0601007387 */ /* 0x0001e80000100800 */
[----:B------:R1:W2:Y:S04]  /*30880*/  @!P4 LDG.E.U8 R19, desc[UR22][R22.64] ;  /* 0x000000161613c981 */ /* 0x0002a8000c1e1100 */
[----:B------:R0:W2:Y:S01]  /*30890*/  @!P4 LDG.E.U8 R18, desc[UR22][R20.64] ;  /* 0x000000161412c981 */ /* 0x0000a2000c1e1100 */
[----:B-1----:R-:W-:-:S03]  /*308a0*/  @!P4 IMAD.MOV.U32 R23, RZ, RZ, R6 ;  /* 0x000000ffff17c224 */ /* 0x002fc600078e0006 */
[----:B0-----:R-:W2:Y:S01]  /*308b0*/  LDL.LU R6, [R1+0x6fc] ;  /* 0x0006fc0001067983 */ /* 0x001ea20000300800 */
[----:B------:R-:W-:Y:S01]  /*308c0*/  @!P4 IMAD.MOV.U32 R22, RZ, RZ, R3 ;  /* 0x000000ffff16c224 */ /* 0x000fe200078e0003 */
[----:B------:R-:W-:Y:S02]  /*308d0*/  PRMT R20, RZ, 0x7610, R20 ;  /* 0x00007610ff147816 */ /* 0x000fe40000000014 */
[----:B------:R0:W-:Y:S04]  /*308e0*/  STL [R1+0x6c4], R25 ;  /* 0x0006c41901007387 */ /* 0x0001e80000100800 */
[----:B------:R-:W2:Y:S04]  /*308f0*/  LDL.LU R3, [R1+0x700] ;  /* 0x0007000001037983 */ /* 0x000ea80000300800 */
[----:B------:R-:W2:Y:S04]  /*30900*/  LDL.LU R33, [R1+0x704] ;  /* 0x0007040001217983 */ /* 0x000ea80000300800 */
[----:B------:R-:W2:Y:S04]  /*30910*/  LDL.LU R31, [R1+0x708] ;  /* 0x00070800011f7983 */ /* 0x000ea80000300800 */
[----:B------:R1:W2:Y:S02]  /*30920*/  @!P4 LDG.E.U8 R20, desc[UR22][R22.64] ;  /* 0x000000161614c981 */ /* 0x0002a4000c1e1100 */
[----:B-1----:R-:W-:-:S02]  /*30930*/  @!P4 IMAD.MOV.U32 R23, RZ, RZ, R25 ;  /* 0x000000ffff17c224 */ /* 0x002fc400078e0019 */
[----:B------:R-:W-:Y:S01]  /*30940*/  @!P4 IMAD.MOV.U32 R22, RZ, RZ, R24 ;  /* 0x000000ffff16c224 */ /* 0x000fe200078e0018 */
[----:B---3--:R-:W-:-:S05]  /*30950*/  IADD3 R2, P2, PT, R8, R2, RZ ;  /* 0x0000000208027210 */ /* 0x008fca0007f5e0ff */
[----:B------:R-:W-:Y:S01]  /*30960*/  STL [R1+0x240], R2 ;  /* 0x0002400201007387 */ /* 0x000fe20000100800 */
[----:B------:R-:W-:Y:S02]  /*30970*/  @!P4 IMAD.MOV.U32 R24, RZ, RZ, R2 ;  /* 0x000000ffff18c224 */ /* 0x000fe400078e0002 */
[----:B----4-:R-:W-:-:S04]  /*30980*/  IMAD.X R4, R9, 0x1, R4, P2 ;  /* 0x0000000109047824 */ /* 0x010fc800010e0604 */
[----:B0-----:R-:W-:Y:S01]  /*30990*/  @!P4 IMAD.MOV.U32 R25, RZ, RZ, R4 ;  /* 0x000000ffff19c224 */ /* 0x001fe200078e0004 */
[----:B--2---:R-:W-:-:S05]  /*309a0*/  IADD3 R0, P3, PT, R8, R0, RZ ;  /* 0x0000000008007210 */ /* 0x004fca0007f7e0ff */
[----:B------:R-:W-:Y:S01]  /*309b0*/  IMAD.X R26, R9, 0x1, R26, P3 ;  /* 0x00000001091a7824 */ /* 0x000fe200018e061a */
[----:B------:R-:W-:Y:S04]  /*309c0*/  STL [R1+0x6e0], R0 ;  /* 0x0006e00001007387 */ /* 0x000fe80000100800 */
[----:B------:R0:W-:Y:S01]  /*309d0*/  STL [R1+0x23c], R4 ;  /* 0x00023c0401007387 */ /* 0x0001e20000100800 */
[----:B------:R-:W-:Y:S01]  /*309e0*/  @!P4 IMAD.MOV.U32 R27, RZ, RZ, R26 ;  /* 0x000000ffff1bc224 */ /* 0x000fe200078e001a */
[----:B------:R-:W-:-:S05]  /*309f0*/  IADD3 R7, P2, PT, R8, R7, RZ ;  /* 0x0000000708077210 */ /* 0x000fca0007f5e0ff */
[----:B------:R-:W-:Y:S04]  /*30a00*/  STL [R1+0x6e8], R7 ;  /* 0x0006e80701007387 */ /* 0x000fe80000100800 */
[----:B0-----:R-:W2:Y:S04]  /*30a10*/  LDL.LU R4, [R1+0x71c] ;  /* 0x00071c0001047983 */ /* 0x001ea80000300800 */
[----:B------:R0:W-:Y:S04]  /*30a20*/  STL [R1+0x6dc], R26 ;  /* 0x0006dc1a01007387 */ /* 0x0001e80000100800 */
[----:B------:R-:W3:Y:S04]  /*30a30*/  LDL.LU R2, [R1+0x720] ;  /* 0x0007200001027983 */ /* 0x000ee80000300800 */
[----:B------:R-:W4:Y:S01]  /*30a40*/  LDL.LU R30, [R1+0x724] ;  /* 0x00072400011e7983 */ /* 0x000f220000300800 */
[----:B0-----:R-:W-:-:S03]  /*30a50*/  @!P4 IMAD.MOV.U32 R26, RZ, RZ, R0 ;  /* 0x000000ffff1ac224 */ /* 0x001fc600078e0000 */
[----:B------:R-:W4:Y:S01]  /*30a60*/  LDL.LU R0, [R1+0x728] ;  /* 0x0007280001007983 */ /* 0x000f220000300800 */
[----:B------:R-:W-:Y:S01]  /*30a70*/  PRMT R21, RZ, 0x7610, R21 ;  /* 0x00007610ff157816 */ /* 0x000fe20000000015 */
[----:B------:R-:W-:-:S05]  /*30a80*/  IMAD.X R28, R9, 0x1, R28, P2 ;  /* 0x00000001091c7824 */ /* 0x000fca00010e061c */
[----:B------:R0:W4:Y:S02]  /*30a90*/  @!P4 LDG.E.U8 R21, desc[UR22][R22.64] ;  /* 0x000000161615c981 */ /* 0x000124000c1e1100 */
[----:B0-----:R-:W-:Y:S02]  /*30aa0*/  PRMT R22, RZ, 0x7610, R22 ;  /* 0x00007610ff167816 */ /* 0x001fe40000000016 */
[C---:B------:R-:W-:Y:S02]  /*30ab0*/  IADD3 R3, P3, PT, R8.reuse, R3, RZ ;  /* 0x0000000308037210 */ /* 0x040fe40007f7e0ff */
[----:B------:R-:W-:Y:S01]  /*30ac0*/  PRMT R23, RZ, 0x7610, R23 ;  /* 0x00007610ff177816 */ /* 0x000fe20000000017 */
[----:B------:R0:W-:Y:S02]  /*30ad0*/  STL [R1+0x6e4], R28 ;  /* 0x0006e41c01007387 */ /* 0x0001e40000100800 */
[----:B------:R-:W-:Y:S02]  /*30ae0*/  IMAD.X R6, R9, 0x1, R6, P3 ;  /* 0x0000000109067824 */ /* 0x000fe400018e0606 */
[----:B------:R1:W4:Y:S01]  /*30af0*/  @!P4 LDG.E.U8 R22, desc[UR22][R24.64] ;  /* 0x000000161816c981 */ /* 0x000322000c1e1100 */
[----:B------:R-:W-:Y:S01]  /*30b00*/  IADD3 R31, P2, PT, R8, R31, RZ ;  /* 0x0000001f081f7210 */ /* 0x000fe20007f5e0ff */
[----:B------:R-:W-:-:S02]  /*30b10*/  @!P4 IMAD.MOV.U32 R29, RZ, RZ, R6 ;  /* 0x000000ffff1dc224 */ /* 0x000fc400078e0006 */
[----:B------:R0:W4:Y:S02]  /*30b20*/  @!P4 LDG.E.U8 R23, desc[UR22][R26.64] ;  /* 0x000000161a17c981 */ /* 0x000124000c1e1100 */
[----:B------:R-:W-:Y:S02]  /*30b30*/  IMAD.X R33, R9, 0x1, R33, P2 ;  /* 0x0000000109217824 */ /* 0x000fe400010e0621 */
[----:B------:R-:W4:Y:S01]  /*30b40*/  LDL.LU R32, [R1+0x73c] ;  /* 0x00073c0001207983 */ /* 0x000f220000300800 */
[----:B-1----:R-:W-:Y:S02]  /*30b50*/  PRMT R24, RZ, 0x7610, R24 ;  /* 0x00007610ff187816 */ /* 0x002fe40000000018 */
[----:B------:R-:W-:Y:S01]  /*30b60*/  PRMT R25, RZ, 0x7610, R25 ;  /* 0x00007610ff197816 */ /* 0x000fe20000000019 */
[----:B------:R-:W-:Y:S01]  /*30b70*/  STL [R1+0x700], R3 ;  /* 0x0007000301007387 */ /* 0x000fe20000100800 */
[----:B0-----:R-:W-:Y:S02]  /*30b80*/  @!P4 IMAD.MOV.U32 R26, RZ, RZ, R7 ;  /* 0x000000ffff1ac224 */ /* 0x001fe400078e0007 */
[----:B------:R-:W-:Y:S01]  /*30b90*/  @!P4 IMAD.MOV.U32 R27, RZ, RZ, R28 ;  /* 0x000000ffff1bc224 */ /* 0x000fe200078e001c */
[----:B------:R-:W4:Y:S01]  /*30ba0*/  LDL.LU R7, [R1+0x740] ;  /* 0x0007400001077983 */ /* 0x000f220000300800 */
[----:B------:R-:W-:-:S03]  /*30bb0*/  @!P4 IMAD.MOV.U32 R28, RZ, RZ, R3 ;  /* 0x000000ffff1cc224 */ /* 0x000fc600078e0003 */
[----:B------:R-:W-:Y:S04]  /*30bc0*/  STL [R1+0x708], R31 ;  /* 0x0007081f01007387 */ /* 0x000fe80000100800 */
[----:B------:R0:W4:Y:S04]  /*30bd0*/  @!P4 LDG.E.U8 R24, desc[UR22][R26.64] ;  /* 0x000000161a18c981 */ /* 0x000128000c1e1100 */
[----:B------:R1:W-:Y:S04]  /*30be0*/  STL [R1+0x6fc], R6 ;  /* 0x0006fc0601007387 */ /* 0x0003e80000100800 */
[----:B------:R-:W-:Y:S01]  /*30bf0*/  STL [R1+0x704], R33 ;  /* 0x0007042101007387 */ /* 0x000fe20000100800 */
[----:B0-----:R-:W-:-:S03]  /*30c00*/  PRMT R26, RZ, 0x7610, R26 ;  /* 0x00007610ff1a7816 */ /* 0x001fc6000000001a */
[----:B------:R0:W4:Y:S04]  /*30c10*/  @!P4 LDG.E.U8 R25, desc[UR22][R28.64] ;  /* 0x000000161c19c981 */ /* 0x000128000c1e1100 */
[----:B-1----:R-:W4:Y:S04]  /*30c20*/  LDL.LU R6, [R1+0x744] ;  /* 0x0007440001067983 */ /* 0x002f280000300800 */
[----:B------:R-:W4:Y:S01]  /*30c30*/  LDL.LU R3, [R1+0x748] ;  /* 0x0007480001037983 */ /* 0x000f220000300800 */
[----:B0-----:R-:W-:Y:S02]  /*30c40*/  @!P4 IMAD.MOV.U32 R28, RZ, RZ, R31 ;  /* 0x000000ffff1cc224 */ /* 0x001fe400078e001f */
[----:B------:R-:W-:-:S05]  /*30c50*/  @!P4 IMAD.MOV.U32 R29, RZ, RZ, R33 ;  /* 0x000000ffff1dc224 */ /* 0x000fca00078e0021 */
[----:B------:R0:W4:Y:S01]  /*30c60*/  @!P4 LDG.E.U8 R26, desc[UR22][R28.64] ;  /* 0x000000161c1ac981 */ /* 0x000122000c1e1100 */
[----:B---3--:R-:W-:-:S05]  /*30c70*/  IADD3 R2, P2, PT, R8, R2, RZ ;  /* 0x0000000208027210 */ /* 0x008fca0007f5e0ff */
[C---:B--2---:R-:W-:Y:S01]  /*30c80*/  IMAD.X R4, R9.reuse, 0x1, R4, P2 ;  /* 0x0000000109047824 */ /* 0x044fe200010e0604 */
[----:B------:R-:W-:Y:S01]  /*30c90*/  STL [R1+0x720], R2 ;  /* 0x0007200201007387 */ /* 0x000fe20000100800 */
[----:B----4-:R-:W-:Y:S02]  /*30ca0*/  IADD3 R0, P2, PT, R8, R0, RZ ;  /* 0x0000000008007210 */ /* 0x010fe40007f5e0ff */
[----:B0-----:R-:W-:Y:S01]  /*30cb0*/  @!P4 IMAD.MOV.U32 R29, RZ, RZ, R4 ;  /* 0x000000ffff1dc224 */ /* 0x001fe200078e0004 */
[----:B------:R-:W2:Y:S04]  /*30cc0*/  LDL.LU R34, [R1+0x75c] ;  /* 0x00075c0001227983 */ /* 0x000ea80000300800 */
[----:B------:R0:W-:Y:S01]  /*30cd0*/  STL [R1+0x71c], R4 ;  /* 0x00071c0401007387 */ /* 0x0001e20000100800 */
[----:B------:R-:W-:-:S02]  /*30ce0*/  IMAD.X R30, R9, 0x1, R30, P2 ;  /* 0x00000001091e7824 */ /* 0x000fc400010e061e */
[----:B------:R-:W-:Y:S01]  /*30cf0*/  @!P4 IMAD.MOV.U32 R28, RZ, RZ, R2 ;  /* 0x000000ffff1cc224 */ /* 0x000fe200078e0002 */
[----:B0-----:R-:W3:Y:S01]  /*30d00*/  LDL.LU R4, [R1+0x760] ;  /* 0x0007600001047983 */ /* 0x001ee20000300800 */
[----:B------:R-:W-:-:S03]  /*30d10*/  @!P4 IMAD.MOV.U32 R31, RZ, RZ, R30 ;  /* 0x000000ffff1fc224 */ /* 0x000fc600078e001e */
[----:B------:R-:W4:Y:S04]  /*30d20*/  LDL.LU R2, [R1+0x764] ;  /* 0x0007640001027983 */ /* 0x000f280000300800 */
[----:B------:R-:W-:Y:S04]  /*30d30*/  STL [R1+0x728], R0 ;  /* 0x0007280001007387 */ /* 0x000fe80000100800 */
[----:B------:R0:W-:Y:S02]  /*30d40*/  STL [R1+0x724], R30 ;  /* 0x0007241e01007387 */ /* 0x0001e40000100800 */
[----:B0-----:R-:W-:-:S02]  /*30d50*/  @!P4 IMAD.MOV.U32 R30, RZ, RZ, R0 ;  /* 0x000000ffff1ec224 */ /* 0x001fc400078e0000 */
[----:B------:R-:W4:Y:S01]  /*30d60*/  LDL.LU R0, [R1+0x768] ;  /* 0x0007680001007983 */ /* 0x000f220000300800 */
[----:B------:R-:W-:Y:S02]  /*30d70*/  PRMT R27, RZ, 0x7610, R27 ;  /* 0x00007610ff1b7816 */ /* 0x000fe4000000001b */
[----:B------:R-:W-:-:S04]  /*30d80*/  IADD3 R7, P2, PT, R8, R7, RZ ;  /* 0x0000000708077210 */ /* 0x000fc80007f5e0ff */
[----:B------:R0:W4:Y:S01]  /*30d90*/  @!P4 LDG.E.U8 R27, desc[UR22][R28.64] ;  /* 0x000000161c1bc981 */ /* 0x000122000c1e1100 */
[----:B------:R-:W-:-:S03]  /*30da0*/  IMAD.X R32, R9, 0x1, R32, P2 ;  /* 0x0000000109207824 */ /* 0x000fc600010e0620 */
[----:B------:R1:W-:Y:S01]  /*30db0*/  STL [R1+0x740], R7 ;  /* 0x0007400701007387 */ /* 0x0003e20000100800 */
[----:B0-----:R-:W-:-:S03]  /*30dc0*/  PRMT R28, RZ, 0x7610, R28 ;  /* 0x00007610ff1c7816 */ /* 0x001fc6000000001c */
[----:B------:R0:W-:Y:S01]  /*30dd0*/  STL [R1+0x73c], R32 ;  /* 0x00073c2001007387 */ /* 0x0001e20000100800 */
[----:B------:R-:W-:-:S03]  /*30de0*/  PRMT R29, RZ, 0x7610, R29 ;  /* 0x00007610ff1d7816 */ /* 0x000fc6000000001d */
[----:B------:R-:W4:Y:S04]  /*30df0*/  LDL.LU R36, [R1+0x77c] ;  /* 0x00077c0001247983 */ /* 0x000f280000300800 */
[----:B------:R0:W4:Y:S01]  /*30e00*/  @!P4 LDG.E.U8 R28, desc[UR22][R30.64] ;  /* 0x000000161e1cc981 */ /* 0x000122000c1e1100 */
[----:B------:R-:W-:Y:S01]  /*30e10*/  IADD3 R3, P2, PT, R8, R3, RZ ;  /* 0x0000000308037210 */ /* 0x000fe20007f5e0ff */
[----:B0-----:R-:W-:Y:S02]  /*30e20*/  @!P4 IMAD.MOV.U32 R30, RZ, RZ, R7 ;  /* 0x000000ffff1ec224 */ /* 0x001fe400078e0007 */
[----:B------:R-:W-:Y:S01]  /*30e30*/  @!P4 IMAD.MOV.U32 R31, RZ, RZ, R32 ;  /* 0x000000ffff1fc224 */ /* 0x000fe200078e0020 */
[----:B-1----:R-:W4:Y:S01]  /*30e40*/  LDL.LU R7, [R1+0x780] ;  /* 0x0007800001077983 */ /* 0x002f220000300800 */
[----:B------:R-:W-:-:S03]  /*30e50*/  IMAD.X R6, R9, 0x1, R6, P2 ;  /* 0x0000000109067824 */ /* 0x000fc600010e0606 */
[----:B------:R0:W4:Y:S01]  /*30e60*/  @!P4 LDG.E.U8 R29, desc[UR22][R30.64] ;  /* 0x000000161e1dc981 */ /* 0x000122000c1e1100 */
[----:B------:R-:W-:-:S03]  /*30e70*/  @!P4 IMAD.MOV.U32 R33, RZ, RZ, R6 ;  /* 0x000000ffff21c224 */ /* 0x000fc600078e0006 */
[----:B------:R-:W-:Y:S01]  /*30e80*/  STL [R1+0x748], R3 ;  /* 0x0007480301007387 */ /* 0x000fe20000100800 */
[----:B------:R-:W-:-:S03]  /*30e90*/  @!P4 IMAD.MOV.U32 R32, RZ, RZ, R3 ;  /* 0x000000ffff20c224 */ /* 0x000fc600078e0003 */
[----:B------:R1:W-:Y:S01]  /*30ea0*/  STL [R1+0x744], R6 ;  /* 0x0007440601007387 */ /* 0x0003e20000100800 */
[----:B0-----:R-:W-:-:S06]  /*30eb0*/  PRMT R30, RZ, 0x7610, R30 ;  /* 0x00007610ff1e7816 */ /* 0x001fcc000000001e */
[----:B------:R0:W4:Y:S04]  /*30ec0*/  @!P4 LDG.E.U8 R30, desc[UR22][R32.64] ;  /* 0x00000016201ec981 */ /* 0x000128000c1e1100 */
[----:B-1----:R-:W4:Y:S04]  /*30ed0*/  LDL.LU R6, [R1+0x784] ;  /* 0x0007840001067983 */ /* 0x002f280000300800 */
[----:B------:R-:W4:Y:S01]  /*30ee0*/  LDL.LU R3, [R1+0x788] ;  /* 0x0007880001037983 */ /* 0x000f220000300800 */
[----:B---3--:R-:W-:-:S05]  /*30ef0*/  IADD3 R4, P2, PT, R8, R4, RZ ;  /* 0x0000000408047210 */ /* 0x008fca0007f5e0ff */
[----:B--2---:R-:W-:Y:S01]  /*30f00*/  IMAD.X R34, R9, 0x1, R34, P2 ;  /* 0x0000000109227824 */ /* 0x004fe200010e0622 */
[----:B------:R1:W-:Y:S01]  /*30f10*/  STL [R1+0x760], R4 ;  /* 0x0007600401007387 */ /* 0x0003e20000100800 */
[----:B0-----:R-:W-:-:S03]  /*30f20*/  @!P4 IMAD.MOV.U32 R32, RZ, RZ, R4 ;  /* 0x000000ffff20c224 */ /* 0x001fc600078e0004 */
[----:B------:R0:W-:Y:S04]  /*30f30*/  STL [R1+0x75c], R34 ;  /* 0x00075c2201007387 */ /* 0x0001e80000100800 */
[----:B------:R-:W2:Y:S04]  /*30f40*/  LDL.LU R38, [R1+0x79c] ;  /* 0x00079c0001267983 */ /* 0x000ea80000300800 */
[----:B-1----:R-:W3:Y:S01]  /*30f50*/  LDL.LU R4, [R1+0x7a0] ;  /* 0x0007a00001047983 */ /* 0x002ee20000300800 */
[----:B----4-:R-:W-:-:S05]  /*30f60*/  IADD3 R0, P2, PT, R8, R0, RZ ;  /* 0x0000000008007210 */ /* 0x010fca0007f5e0ff */
[----:B------:R-:W-:Y:S01]  /*30f70*/  IMAD.X R2, R9, 0x1, R2, P2 ;  /* 0x0000000109027824 */ /* 0x000fe200010e0602 */
[----:B------:R-:W-:Y:S01]  /*30f80*/  STL [R1+0x768], R0 ;  /* 0x0007680001007387 */ /* 0x000fe20000100800 */
[----:B------:R-:W-:Y:S02]  /*30f90*/  @!P4 IMAD.MOV.U32 R33, RZ, RZ, R34 ;  /* 0x000000ffff21c224 */ /* 0x000fe400078e0022 */
[----:B------:R-:W-:Y:S01]  /*30fa0*/  @!P4 IMAD.MOV.U32 R35, RZ, RZ, R2 ;  /* 0x000000ffff23c224 */ /* 0x000fe200078e0002 */
[----:B------:R1:W-:Y:S01]  /*30fb0*/  STL [R1+0x764], R2 ;  /* 0x0007640201007387 */ /* 0x0003e20000100800 */
[----:B0-----:R-:W-:-:S03]  /*30fc0*/  @!P4 IMAD.MOV.U32 R34, RZ, RZ, R0 ;  /* 0x000000ffff22c224 */ /* 0x001fc600078e0000 */
[----:B-1----:R-:W4:Y:S04]  /*30fd0*/  LDL.LU R2, [R1+0x7a4] ;  /* 0x0007a40001027983 */ /* 0x002f280000300800 */
[----:B------:R-:W4:Y:S01]  /*30fe0*/  LDL.LU R0, [R1+0x7a8] ;  /* 0x0007a80001007983 */ /* 0x000f220000300800 */
[----:B------:R-:W-:-:S06]  /*30ff0*/  PRMT R31, RZ, 0x7610, R31 ;  /* 0x00007610ff1f7816 */ /* 0x000fcc000000001f */
[----:B------:R0:W4:Y:S01]  /*31000*/  @!P4 LDG.E.U8 R31, desc[UR22][R32.64] ;  /* 0x00000016201fc981 */ /* 0x000122000c1e1100 */
[----:B------:R-:W-:Y:S02]  /*31010*/  IADD3 R7, P2, PT, R8, R7, RZ ;  /* 0x0000000708077210 */ /* 0x000fe40007f5e0ff */
[----:B0-----:R-:W-:-:S03]  /*31020*/  PRMT R32, RZ, 0x7610, R32 ;  /* 0x00007610ff207816 */ /* 0x001fc60000000020 */
[----:B------:R-:W-:Y:S01]  /*31030*/  IMAD.X R36, R9, 0x1, R36, P2 ;  /* 0x0000000109247824 */ /* 0x000fe200010e0624 */
[----:B------:R-:W-:Y:S02]  /*31040*/  PRMT R33, RZ, 0x7610, R33 ;  /* 0x00007610ff217816 */ /* 0x000fe40000000021 */
[----:B------:R0:W4:Y:S04]  /*31050*/  @!P4 LDG.E.U8 R32, desc[UR22][R34.64] ;  /* 0x000000162220c981 */ /* 0x000128000c1e1100 */
[----:B------:R1:W-:Y:S01]  /*31060*/  STL [R1+0x780], R7 ;  /* 0x0007800701007387 */ /* 0x0003e20000100800 */
[----:B0-----:R-:W-:Y:S02]  /*31070*/  @!P4 IMAD.MOV.U32 R34, RZ, RZ, R7 ;  /* 0x000000ffff22c224 */ /* 0x001fe400078e0007 */
[----:B------:R-:W-:Y:S01]  /*31080*/  @!P4 IMAD.MOV.U32 R35, RZ, RZ, R36 ;  /* 0x000000ffff23c224 */ /* 0x000fe200078e0024 */
[----:B------:R0:W-:Y:S04]  /*31090*/  STL [R1+0x77c], R36 ;  /* 0x00077c2401007387 */ /* 0x0001e80000100800 */
[----:B-1----:R-:W4:Y:S01]  /*310a0*/  LDL.LU R7, [R1+0x7bc] ;  /* 0x0007bc0001077983 */ /* 0x002f220000300800 */
[----:B------:R-:W-:-:S03]  /*310b0*/  IADD3 R3, P2, PT, R8, R3, RZ ;  /* 0x0000000308037210 */ /* 0x000fc60007f5e0ff */
[----:B------:R1:W4:Y:S02]  /*310c0*/  @!P4 LDG.E.U8 R33, desc[UR22][R34.64] ;  /* 0x000000162221c981 */ /* 0x000324000c1e1100 */
[----:B------:R-:W-:Y:S02]  /*310d0*/  IMAD.X R6, R9, 0x1, R6, P2 ;  /* 0x0000000109067824 */ /* 0x000fe400010e0606 */
[----:B------:R1:W-:Y:S01]  /*310e0*/  STL [R1+0x788], R3 ;  /* 0x0007880301007387 */ /* 0x0003e20000100800 */
[----:B0-----:R-:W-:Y:S02]  /*310f0*/  @!P4 IMAD.MOV.U32 R36, RZ, RZ, R3 ;  /* 0x000000ffff24c224 */ /* 0x001fe400078e0003 */
[----:B------:R-:W-:Y:S01]  /*31100*/  @!P4 IMAD.MOV.U32 R37, RZ, RZ, R6 ;  /* 0x000000ffff25c224 */ /* 0x000fe200078e0006 */
[----:B------:R0:W-:Y:S01]  /*31110*/  STL [R1+0x784], R6 ;  /* 0x0007840601007387 */ /* 0x0001e20000100800 */
[----:B-1----:R-:W-:-:S03]  /*31120*/  PRMT R34, RZ, 0x7610, R34 ;  /* 0x00007610ff227816 */ /* 0x002fc60000000022 */
[----:B------:R-:W4:Y:S04]  /*31130*/  LDL.LU R3, [R1+0x7c0] ;  /* 0x0007c00001037983 */ /* 0x000f280000300800 */
[----:B0-----:R-:W4:Y:S04]  /*31140*/  LDL.LU R6, [R1+0x7c4] ;  /* 0x0007c40001067983 */ /* 0x001f280000300800 */
[----:B------:R0:W4:Y:S01]  /*31150*/  @!P4 LDG.E.U8 R34, desc[UR22][R36.64] ;  /* 0x000000162422c981 */ /* 0x000122000c1e1100 */
[----:B---3--:R-:W-:-:S05]  /*31160*/  IADD3 R4, P2, PT, R8, R4, RZ ;  /* 0x0000000408047210 */ /* 0x008fca0007f5e0ff */
[----:B--2---:R-:W-:Y:S01]  /*31170*/  IMAD.X R38, R9, 0x1, R38, P2 ;  /* 0x0000000109267824 */ /* 0x004fe200010e0626 */
[----:B------:R1:W-:Y:S01]  /*31180*/  STL [R1+0x7a0], R4 ;  /* 0x0007a00401007387 */ /* 0x0003e20000100800 */
[----:B0-----:R-:W-:-:S03]  /*31190*/  @!P4 IMAD.MOV.U32 R36, RZ, RZ, R4 ;  /* 0x000000ffff24c224 */ /* 0x001fc600078e0004 */
[----:B------:R0:W-:Y:S04]  /*311a0*/  STL [R1+0x79c], R38 ;  /* 0x00079c2601007387 */ /* 0x0001e80000100800 */
[----:B-1----:R-:W2:Y:S01]  /*311b0*/  LDL.LU R4, [R1+0x7c8] ;  /* 0x0007c80001047983 */ /* 0x002ea20000300800 */
[----:B------:R-:W-:Y:S01]  /*311c0*/  @!P4 IMAD.MOV.U32 R37, RZ, RZ, R38 ;  /* 0x000000ffff25c224 */ /* 0x000fe200078e0026 */
[----:B----4-:R-:W-:-:S05]  /*311d0*/  IADD3 R0, P2, PT, R8, R0, RZ ;  /* 0x0000000008007210 */ /* 0x010fca0007f5e0ff */
[----:B------:R-:W-:Y:S01]  /*311e0*/  IMAD.X R2, R9, 0x1, R2, P2 ;  /* 0x0000000109027824 */ /* 0x000fe200010e0602 */
[----:B------:R-:W-:Y:S01]  /*311f0*/  STL [R1+0x7a8], R0 ;  /* 0x0007a80001007387 */ /* 0x000fe20000100800 */
[----:B0-----:R-:W-:Y:S02]  /*31200*/  @!P4 IMAD.MOV.U32 R38, RZ, RZ, R0 ;  /* 0x000000ffff26c224 */ /* 0x001fe400078e0000 */
[----:B------:R-:W-:Y:S01]  /*31210*/  @!P4 IMAD.MOV.U32 R39, RZ, RZ, R2 ;  /* 0x000000ffff27c224 */ /* 0x000fe200078e0002 */
[----:B------:R0:W-:Y:S04]  /*31220*/  STL [R1+0x7a4], R2 ;  /* 0x0007a40201007387 */ /* 0x0001e80000100800 */
[----:B0-----:R-:W3:Y:S04]  /*31230*/  LDL.LU R2, [R1+0x7dc] ;  /* 0x0007dc0001027983 */ /* 0x001ee80000300800 */
[----:B------:R-:W4:Y:S01]  /*31240*/  LDL.LU R0, [R1+0x7e0] ;  /* 0x0007e00001007983 */ /* 0x000f220000300800 */
[----:B------:R-:W-:-:S06]  /*31250*/  PRMT R35, RZ, 0x7610, R35 ;  /* 0x00007610ff237816 */ /* 0x000fcc0000000023 */
[----:B------:R0:W3:Y:S02]  /*31260*/  @!P4 LDG.E.U8 R35, desc[UR22][R36.64] ;  /* 0x000000162423c981 */ /* 0x0000e4000c1e1100 */
[----:B0-----:R-:W-:-:S06]  /*31270*/  PRMT R36, RZ, 0x7610, R36 ;  /* 0x00007610ff247816 */ /* 0x001fcc0000000024 */
[----:B------:R0:W3:Y:S01]  /*31280*/  @!P4 LDG.E.U8 R36, desc[UR22][R38.64] ;  /* 0x000000162624c981 */ /* 0x0000e2000c1e1100 */
[----:B------:R-:W-:-:S05]  /*31290*/  IADD3 R3, P2, PT, R8, R3, RZ ;  /* 0x0000000308037210 */ /* 0x000fca0007f5e0ff */
[----:B------:R-:W-:Y:S01]  /*312a0*/  IMAD.X R7, R9, 0x1, R7, P2 ;  /* 0x0000000109077824 */ /* 0x000fe200010e0607 */
[----:B------:R-:W-:Y:S01]  /*312b0*/  STL [R1+0x7c0], R3 ;  /* 0x0007c00301007387 */ /* 0x000fe20000100800 */
[----:B0-----:R-:W-:Y:S02]  /*312c0*/  @!P4 IMAD.MOV.U32 R38, RZ, RZ, R3 ;  /* 0x000000ffff26c224 */ /* 0x001fe400078e0003 */
[----:B------:R-:W-:Y:S01]  /*312d0*/  @!P4 IMAD.MOV.U32 R39, RZ, RZ, R7 ;  /* 0x000000ffff27c224 */ /* 0x000fe200078e0007 */
[----:B------:R0:W-:Y:S01]  /*312e0*/  STL [R1+0x7bc], R7 ;  /* 0x0007bc0701007387 */ /* 0x0001e20000100800 */
[----:B------:R-:W-:-:S06]  /*312f0*/  PRMT R37, RZ, 0x7610, R37 ;  /* 0x00007610ff257816 */ /* 0x000fcc0000000025 */
[----:B------:R1:W3:Y:S04]  /*31300*/  @!P4 LDG.E.U8 R37, desc[UR22][R38.64] ;  /* 0x000000162625c981 */ /* 0x0002e8000c1e1100 */
[----:B0-----:R-:W3:Y:S04]  /*31310*/  LDL.LU R7, [R1+0x7e4] ;  /* 0x0007e40001077983 */ /* 0x001ee80000300800 */
[----:B------:R-:W3:Y:S01]  /*31320*/  LDL.LU R3, [R1+0x7e8] ;  /* 0x0007e80001037983 */ /* 0x000ee20000300800 */
[----:B-1----:R-:W-:Y:S02]  /*31330*/  PRMT R38, RZ, 0x7610, R38 ;  /* 0x00007610ff267816 */ /* 0x002fe40000000026 */
[----:B--2---:R-:W-:-:S05]  /*31340*/  IADD3 R4, P2, PT, R8, R4, RZ ;  /* 0x0000000408047210 */ /* 0x004fca0007f5e0ff */
[----:B------:R-:W-:Y:S01]  /*31350*/  IMAD.X R6, R9, 0x1, R6, P2 ;  /* 0x0000000109067824 */ /* 0x000fe200010e0606 */
[----:B------:R-:W-:Y:S01]  /*31360*/  STL [R1+0x7c8], R4 ;  /* 0x0007c80401007387 */ /* 0x000fe20000100800 */
[----:B------:R-:W-:Y:S02]  /*31370*/  @!P4 IMAD.MOV.U32 R40, RZ, RZ, R4 ;  /* 0x000000ffff28c224 */ /* 0x000fe400078e0004 */
[----:B------:R-:W-:Y:S01]  /*31380*/  @!P4 IMAD.MOV.U32 R41, RZ, RZ, R6 ;  /* 0x000000ffff29c224 */ /* 0x000fe200078e0006 */
[----:B------:R0:W-:Y:S04]  /*31390*/  STL [R1+0x7c4], R6 ;  /* 0x0007c40601007387 */ /* 0x0001e80000100800 */
[----:B------:R1:W2:Y:S04]  /*313a0*/  @!P4 LDG.E.U8 R38, desc[UR22][R40.64] ;  /* 0x000000162826c981 */ /* 0x0002a8000c1e1100 */
[----:B0-----:R-:W2:Y:S04]  /*313b0*/  LDL.LU R6, [R1+0x7fc] ;  /* 0x0007fc0001067983 */ /* 0x001ea80000300800 */
[----:B------:R-:W2:Y:S01]  /*313c0*/  LDL.LU R4, [R1+0x800] ;  /* 0x0008000001047983 */ /* 0x000ea20000300800 */
[----:B----4-:R-:W-:-:S05]  /*313d0*/  IADD3 R0, P2, PT, R8, R0, RZ ;  /* 0x0000000008007210 */ /* 0x010fca0007f5e0ff */
[----:B---3--:R-:W-:Y:S01]  /*313e0*/  IMAD.X R2, R9, 0x1, R2, P2 ;  /* 0x0000000109027824 */ /* 0x008fe200010e0602 */
[----:B------:R-:W-:Y:S01]  /*313f0*/  STL [R1+0x7e0], R0 ;  /* 0x0007e00001007387 */ /* 0x000fe20000100800 */
[----:B-1----:R-:W-:Y:S02]  /*31400*/  @!P4 IMAD.MOV.U32 R40, RZ, RZ, R0 ;  /* 0x000000ffff28c224 */ /* 0x002fe400078e0000 */
[----:B------:R-:W-:Y:S01]  /*31410*/  @!P4 IMAD.MOV.U32 R41, RZ, RZ, R2 ;  /* 0x000000ffff29c224 */ /* 0x000fe200078e0002 */
[----:B------:R0:W-:Y:S04]  /*31420*/  STL [R1+0x7dc], R2 ;  /* 0x0007dc0201007387 */ /* 0x0001e80000100800 */
[----:B0-----:R-:W3:Y:S04]  /*31430*/  LDL.LU R2, [R1+0x804] ;  /* 0x0008040001027983 */ /* 0x001ee80000300800 */
[----:B------:R-:W4:Y:S01]  /*31440*/  LDL.LU R0, [R1+0x808] ;  /* 0x0008080001007983 */ /* 0x000f220000300800 */
[----:B------:R-:W-:-:S06]  /*31450*/  PRMT R39, RZ, 0x7610, R39 ;  /* 0x00007610ff277816 */ /* 0x000fcc0000000027 */
[----:B------:R0:W3:Y:S02]  /*31460*/  @!P4 LDG.E.U8 R39, desc[UR22][R40.64] ;  /* 0x000000162827c981 */ /* 0x0000e4000c1e1100 */
[----:B0-----:R-:W-:Y:S02]  /*31470*/  PRMT R40, RZ, 0x7610, R40 ;  /* 0x00007610ff287816 */ /* 0x001fe40000000028 */
[----:B------:R-:W-:-:S05]  /*31480*/  IADD3 R3, P2, PT, R8, R3, RZ ;  /* 0x0000000308037210 */ /* 0x000fca0007f5e0ff */
[----:B------:R-:W-:Y:S01]  /*31490*/  IMAD.X R7, R9, 0x1, R7, P2 ;  /* 0x0000000109077824 */ /* 0x000fe200010e0607 */
[----:B------:R-:W-:Y:S01]  /*314a0*/  STL [R1+0x7e8], R3 ;  /* 0x0007e80301007387 */ /* 0x000fe20000100800 */
[----:B------:R-:W-:Y:S02]  /*314b0*/  @!P4 IMAD.MOV.U32 R42, RZ, RZ, R3 ;  /* 0x000000ffff2ac224 */ /* 0x000fe400078e0003 */
[----:B------:R-:W-:Y:S01]  /*314c0*/  @!P4 IMAD.MOV.U32 R43, RZ, RZ, R7 ;  /* 0x000000ffff2bc224 */ /* 0x000fe200078e0007 */
[----:B------:R0:W-:Y:S04]  /*314d0*/  STL [R1+0x7e4], R7 ;  /* 0x0007e40701007387 */ /* 0x0001e80000100800 */
[----:B------:R-:W3:Y:S04]  /*314e0*/  LDL.LU R46, [R1+0x81c] ;  /* 0x00081c00012e7983 */ /* 0x000ee80000300800 */
[----:B------:R1:W3:Y:S04]  /*314f0*/  @!P4 LDG.E.U8 R40, desc[UR22][R42.64] ;  /* 0x000000162a28c981 */ /* 0x0002e8000c1e1100 */
[----:B0-----:R-:W3:Y:S01]  /*31500*/  LDL.LU R7, [R1+0x820] ;  /* 0x0008200001077983 */ /* 0x001ee20000300800 */
[----:B------:R-:W-:Y:S01]  /*31510*/  IMAD.MOV.U32 R3, RZ, RZ, R44 ;  /* 0x000000ffff037224 */ /* 0x000fe200078e002c */
        /* <DEDUP_REMOVED lines=8> */
[----:B----4-:R-:W-:-:S05]  /*315a0*/  IADD3 R0, P2, PT, R8, R0, RZ ;  /* 0x0000000008007210 */ /* 0x010fca0007f5e0ff */
[----:B---3--:R-:W-:Y:S01]  /*315b0*/  IMAD.X R2, R9, 0x1, R2, P2 ;  /* 0x0000000109027824 */ /* 0x008fe200010e0602 */
[----:B------:R-:W-:Y:S01]  /*315c0*/  STL [R1+0x808], R0 ;  /* 0x0008080001007387 */ /* 0x000fe20000100800 */
[----:B------:R-:W-:Y:S02]  /*315d0*/  @!P4 IMAD.MOV.U32 R44, RZ, RZ, R0 ;  /* 0x000000ffff2cc224 */ /* 0x000fe400078e0000 */
[----:B------:R-:W-:Y:S01]  /*315e0*/  @!P4 IMAD.MOV.U32 R45, RZ, RZ, R2 ;  /* 0x000000ffff2dc224 */ /* 0x000fe200078e0002 */
[----:B------:R0:W-:Y:S04]  /*315f0*/  STL [R1+0x804], R2 ;  /* 0x0008040201007387 */ /* 0x0001e80000100800 */
[----:B0-----:R-:W3:Y:S04]  /*31600*/  LDL.LU R2, [R1+0x83c] ;  /* 0x00083c0001027983 */ /* 0x001ee80000300800 */
[----:B------:R-:W4:Y:S01]  /*31610*/  LDL.LU R0, [R1+0x840] ;  /* 0x0008400001007983 */ /* 0x000f220000300800 */
[----:B------:R-:W-:-:S06]  /*31620*/  PRMT R41, RZ, 0x7610, R41 ;  /* 0x00007610ff297816 */ /* 0x000fcc0000000029 */
[----:B------:R0:W3:Y:S02]  /*31630*/  @!P4 LDG.E.U8 R41, desc[UR22][R42.64] ;  /* 0x000000162a29c981 */ /* 0x0000e4000c1e1100 */
[----:B0-----:R-:W-:Y:S02]  /*31640*/  PRMT R42, RZ, 0x7610, R42 ;  /* 0x00007610ff2a7816 */ /* 0x001fe4000000002a */
[----:B------:R-:W-:-:S04]  /*31650*/  PRMT R43, RZ, 0x7610, R43 ;  /* 0x00007610ff2b7816 */ /* 0x000fc8000000002b */
[----:B------:R0:W3:Y:S01]  /*31660*/  @!P4 LDG.E.U8 R42, desc[UR22][R44.64] ;  /* 0x000000162c2ac981 */ /* 0x0000e2000c1e1100 */
[----:B------:R-:W-:-:S05]  /*31670*/  IADD3 R7, P2, PT, R8, R7, RZ ;  /* 0x0000000708077210 */ /* 0x000fca0007f5e0ff */
[----:B------:R-:W-:Y:S01]  /*31680*/  IMAD.X R46, R9, 0x1, R46, P2 ;  /* 0x00000001092e7824 */ /* 0x000fe200010e062e */
[----:B------:R1:W-:Y:S01]  /*31690*/  STL [R1+0x820], R7 ;  /* 0x0008200701007387 */ /* 0x0003e20000100800 */
[----:B0-----:R-:W-:-:S03]  /*316a0*/  @!P4 IMAD.MOV.U32 R44, RZ, RZ, R7 ;  /* 0x000000ffff2cc224 */ /* 0x001fc600078e0007 */
[----:B------:R0:W-:Y:S04]  /*316b0*/  STL [R1+0x81c], R46 ;  /* 0x00081c2e01007387 */ /* 0x0001e80000100800 */
[----:B------:R-:W3:Y:S01]  /*316c0*/  LDL.LU R84, [R1+0x844] ;  /* 0x0008440001547983 */ /* 0x000ee20000300800 */
[----:B------:R-:W-:-:S03]  /*316d0*/  @!P4 IMAD.MOV.U32 R45, RZ, RZ, R46 ;  /* 0x000000ffff2dc224 */ /* 0x000fc600078e002e */
[----:B-1----:R-:W3:Y:S04]  /*316e0*/  LDL.LU R7, [R1+0x848] ;  /* 0x0008480001077983 */ /* 0x002ee80000300800 */
[----:B------:R1:W3:Y:S02]  /*316f0*/  @!P4 LDG.E.U8 R43, desc[UR22][R44.64] ;  /* 0x000000162c2bc981 */ /* 0x0002e4000c1e1100 */
[----:B-1----:R-:W-:Y:S02]  /*31700*/  PRMT R44, RZ, 0x7610, R44 ;  /* 0x00007610ff2c7816 */ /* 0x002fe4000000002c */
[----:B--2---:R-:W-:-:S05]  /*31710*/  IADD3 R4, P2, PT, R8, R4, RZ ;  /* 0x0000000408047210 */ /* 0x004fca0007f5e0ff */
[----:B------:R-:W-:Y:S01]  /*31720*/  IMAD.X R6, R9, 0x1, R6, P2 ;  /* 0x0000000109067824 */ /* 0x000fe200010e0606 */
[----:B------:R-:W-:Y:S01]  /*31730*/  STL [R1+0x828], R4 ;  /* 0x0008280401007387 */ /* 0x000fe20000100800 */
[----:B0-----:R-:W-:Y:S02]  /*31740*/  @!P4 IMAD.MOV.U32 R46, RZ, RZ, R4 ;  /* 0x000000ffff2ec224 */ /* 0x001fe400078e0004 */
        /* <DEDUP_REMOVED lines=13> */
[----:B------:R-:W-:-:S02]  /*31820*/  PRMT R45, RZ, 0x7610, R45 ;  /* 0x00007610ff2d7816 */ /* 0x000fc4000000002d */
[----:B------:R-:W-:-:S04]  /*31830*/  PRMT R49, RZ, 0x7610, R49 ;  /* 0x00007610ff317816 */ /* 0x000fc80000000031 */
[----:B------:R0:W3:Y:S01]  /*31840*/  @!P4 LDG.E.U8 R45, desc[UR22][R46.64] ;  /* 0x000000162e2dc981 */ /* 0x0000e2000c1e1100 */
[----:B------:R-:W-:-:S05]  /*31850*/  IADD3 R7, P2, PT, R8, R7, RZ ;  /* 0x0000000708077210 */ /* 0x000fca0007f5e0ff */
[----:B------:R-:W-:Y:S01]  /*31860*/  IMAD.X R84, R9, 0x1, R84, P2 ;  /* 0x0000000109547824 */ /* 0x000fe200010e0654 */
[----:B------:R-:W-:Y:S01]  /*31870*/  STL [R1+0x848], R7 ;  /* 0x0008480701007387 */ /* 0x000fe20000100800 */
[----:B0-----:R-:W-:Y:S02]  /*31880*/  @!P4 IMAD.MOV.U32 R46, RZ, RZ, R7 ;  /* 0x000000ffff2ec224 */ /* 0x001fe400078e0007 */
[----:B------:R-:W-:Y:S01]  /*31890*/  @!P4 IMAD.MOV.U32 R47, RZ, RZ, R84 ;  /* 0x000000ffff2fc224 */ /* 0x000fe200078e0054 */
[----:B------:R0:W-:Y:S04]  /*318a0*/  STL [R1+0x844], R84 ;  /* 0x0008445401007387 */ /* 0x0001e80000100800 */
[----:B------:R1:W3:Y:S04]  /*318b0*/  @!P4 LDG.E.U8 R49, desc[UR22][R46.64] ;  /* 0x000000162e31c981 */ /* 0x0002e8000c1e1100 */
[----:B0-----:R-:W3:Y:S04]  /*318c0*/  LDL.LU R84, [R1+0x87c] ;  /* 0x00087c0001547983 */ /* 0x001ee80000300800 */
[----:B------:R-:W3:Y:S01]  /*318d0*/  LDL.LU R7, [R1+0x880] ;  /* 0x0008800001077983 */ /* 0x000ee20000300800 */
[----:B------:R-:W-:-:S02]  /*318e0*/  PRMT R51, RZ, 0x7610, R51 ;  /* 0x00007610ff337816 */ /* 0x000fc40000000033 */
[----:B--2---:R-:W-:-:S05]  /*318f0*/  IADD3 R4, P2, PT, R8, R4, RZ ;  /* 0x0000000408047210 */ /* 0x004fca0007f5e0ff */
[----:B------:R-:W-:Y:S01]  /*31900*/  IMAD.X R6, R9, 0x1, R6, P2 ;  /* 0x0000000109067824 */ /* 0x000fe200010e0606 */
[----:B------:R-:W-:Y:S01]  /*31910*/  STL [R1+0x860], R4 ;  /* 0x0008600401007387 */ /* 0x000fe20000100800 */
[----:B-1----:R-:W-:Y:S02]  /*31920*/  @!P4 IMAD.MOV.U32 R46, RZ, RZ, R4 ;  /* 0x000000ffff2ec224 */ /* 0x002fe400078e0004 */
        /* <DEDUP_REMOVED lines=108> */
[----:B------:R-:W-:Y:S04]  /*31ff0*/  STL [R1+0x920], R7 ;  /* 0x0009200701007387 */ /* 0x000fe80000100800 */
[----:B------:R1:W-:Y:S04]  /*32000*/  STL [R1+0x91c], R84 ;  /* 0x00091c5401007387 */ /* 0x0003e80000100800 */
[----:B------:R-:W3:Y:S04]  /*32010*/  LDL.LU R88, [R1+0x974] ;  /* 0x0009740001587983 */ /* 0x000ee80000300800 */
[----:B------:R-:W3:Y:S01]  /*32020*/  LDL.LU R86, [R1+0x978] ;  /* 0x0009780001567983 */ /* 0x000ee20000300800 */
[----:B0-----:R-:W-:-:S02]  /*32030*/  @!P4 IMAD.MOV.U32 R46, RZ, RZ, R7 ;  /* 0x000000ffff2ec224 */ /* 0x001fc400078e0007 */
[----:B------:R-:W-:Y:S01]  /*32040*/  @!P4 IMAD.MOV.U32 R47, RZ, RZ, R84 ;  /* 0x000000ffff2fc224 */ /* 0x000fe200078e0054 */
[----:B------:R-:W-:-:S04]  /*32050*/  PRMT R75, RZ, 0x7610, R75 ;  /* 0x00007610ff4b7816 */ /* 0x000fc8000000004b */
[----:B------:R0:W3:Y:S01]  /*32060*/  @!P4 LDG.E.U8 R73, desc[UR22][R46.64] ;  /* 0x000000162e49c981 */ /* 0x0000e2000c1e1100 */
[----:B--2---:R-:W-:-:S05]  /*32070*/  IADD3 R4, P2, PT, R8, R4, RZ ;  /* 0x0000000408047210 */ /* 0x004fca0007f5e0ff */
[----:B------:R-:W-:Y:S01]  /*32080*/  IMAD.X R6, R9, 0x1, R6, P2 ;  /* 0x0000000109067824 */ /* 0x000fe200010e0606 */
[----:B------:R-:W-:Y:S04]  /*32090*/  STL [R1+0x940], R4 ;  /* 0x0009400401007387 */ /* 0x000fe80000100800 */
[----:B------:R2:W-:Y:S04]  /*320a0*/  STL [R1+0x93c], R6 ;  /* 0x00093c0601007387 */ /* 0x0005e80000100800 */
[----:B-1----:R-:W3:Y:S04]  /*320b0*/  LDL.LU R84, [R1+0x98c] ;  /* 0x00098c0001547983 */ /* 0x002ee80000300800 */
[----:B------:R-:W3:Y:S01]  /*320c0*/  LDL.LU R7, [R1+0x990] ;  /* 0x0009900001077983 */ /* 0x000ee20000300800 */
[----:B0-----:R-:W-:-:S02]  /*320d0*/  @!P4 IMAD.MOV.U32 R46, RZ, RZ, R4 ;  /* 0x000000ffff2ec224 */ /* 0x001fc400078e0004 */
[----:B------:R-:W-:Y:S02]  /*320e0*/  @!P4 IMAD.MOV.U32 R47, RZ, RZ, R6 ;  /* 0x000000ffff2fc224 */ /* 0x000fe400078e0006 */
[----:B--2---:R-:W2:Y:S04]  /*320f0*/  LDL.LU R6, [R1+0x904] ;  /* 0x0009040001067983 */ /* 0x004ea80000300800 */
[----:B------:R-:W2:Y:S04]  /*32100*/  LDL.LU R4, [R1+0x908] ;  /* 0x0009080001047983 */ /* 0x000ea80000300800 */
[----:B------:R0:W2:Y:S01]  /*32110*/  @!P4 LDG.E.U8 R75, desc[UR22][R46.64] ;  /* 0x000000162e4bc981 */ /* 0x0000a2000c1e1100 */
[----:B----4-:R-:W-:-:S05]  /*32120*/  IADD3 R0, P2, PT, R8, R0, RZ ;  /* 0x0000000008007210 */ /* 0x010fca0007f5e0ff */
[----:B---3--:R-:W-:Y:S01]  /*32130*/  IMAD.X R2, R9, 0x1, R2, P2 ;  /* 0x0000000109027824 */ /* 0x008fe200010e0602 */
[----:B------:R-:W-:Y:S01]  /*32140*/  STL [R1+0x960], R0 ;  /* 0x0009600001007387 */ /* 0x000fe20000100800 */
[----:B0-----:R-:W-:Y:S02]  /*32150*/  @!P4 IMAD.MOV.U32 R46, RZ, RZ, R0 ;  /* 0x000000ffff2ec224 */ /* 0x001fe400078e0000 */
        /* <DEDUP_REMOVED lines=8> */
[----:B------:R-:W-:Y:S02]  /*321e0*/  IMAD.X R88, R9, 0x1, R88, P2 ;  /* 0x0000000109587824 */ /* 0x000fe400010e0658 */
[----:B0-----:R-:W-:Y:S02]  /*321f0*/  @!P4 IMAD.MOV.U32 R46, RZ, RZ, R86 ;  /* 0x000000ffff2ec224 */ /* 0x001fe400078e0056 */
[----:B------:R-:W-:Y:S01]  /*32200*/  @!P4 IMAD.MOV.U32 R47, RZ, RZ, R88 ;  /* 0x000000ffff2fc224 */ /* 0x000fe200078e0058 */
[----:B------:R-:W-:Y:S01]  /*32210*/  PRMT R81, RZ, 0x7610, R81 ;  /* 0x00007610ff517816 */ /* 0x000fe20000000051 */
[----:B------:R0:W-:Y:S04]  /*32220*/  STL [R1+0x978], R86 ;  /* 0x0009785601007387 */ /* 0x0001e80000100800 */
[----:B------:R1:W3:Y:S04]  /*32230*/  @!P4 LDG.E.U8 R79, desc[UR22][R46.64] ;  /* 0x000000162e4fc981 */ /* 0x0002e8000c1e1100 */
[----:B------:R0:W-:Y:S01]  /*32240*/  STL [R1+0x974], R88 ;  /* 0x0009745801007387 */ /* 0x0001e20000100800 */
[----:B------:R-:W-:-:S02]  /*32250*/  PRMT R83, RZ, 0x7610, R83 ;  /* 0x00007610ff537816 */ /* 0x000fc40000000053 */
[----:B------:R-:W-:Y:S02]  /*32260*/  PRMT R85, RZ, 0x7610, R85 ;  /* 0x00007610ff557816 */ /* 0x000fe40000000055 */
[----:B------:R-:W-:-:S05]  /*32270*/  IADD3 R7, P2, PT, R8, R7, RZ ;  /* 0x0000000708077210 */ /* 0x000fca0007f5e0ff */
[----:B------:R-:W-:Y:S01]  /*32280*/  IMAD.X R84, R9, 0x1, R84, P2 ;  /* 0x0000000109547824 */ /* 0x000fe200010e0654 */
[----:B--2---:R-:W-:Y:S01]  /*32290*/  IADD3 R4, P2, PT, R8, R4, RZ ;  /* 0x0000000408047210 */ /* 0x004fe20007f5e0ff */
[----:B-1----:R-:W-:-:S04]  /*322a0*/  @!P4 IMAD.MOV.U32 R46, RZ, RZ, R7 ;  /* 0x000000ffff2ec224 */ /* 0x002fc800078e0007 */
[----:B------:R-:W-:Y:S02]  /*322b0*/  IMAD.X R6, R9, 0x1, R6, P2 ;  /* 0x0000000109067824 */ /* 0x000fe400010e0606 */
[----:B------:R-:W-:Y:S01]  /*322c0*/  @!P4 IMAD.MOV.U32 R47, RZ, RZ, R84 ;  /* 0x000000ffff2fc224 */ /* 0x000fe200078e0054 */
[----:B------:R-:W-:Y:S04]  /*322d0*/  STL [R1+0x990], R7 ;  /* 0x0009900701007387 */ /* 0x000fe80000100800 */
[----:B------:R-:W-:Y:S04]  /*322e0*/  STL [R1+0x98c], R84 ;  /* 0x00098c5401007387 */ /* 0x000fe80000100800 */
[----:B------:R1:W-:Y:S04]  /*322f0*/  STL [R1+0x908], R4 ;  /* 0x0009080401007387 */ /* 0x0003e80000100800 */
[----:B------:R2:W3:Y:S04]  /*32300*/  @!P4 LDG.E.U8 R81, desc[UR22][R46.64] ;  /* 0x000000162e51c981 */ /* 0x0004e8000c1e1100 */
[----:B------:R0:W-:Y:S01]  /*32310*/  STL [R1+0x904], R6 ;  /* 0x0009040601007387 */ /* 0x0001e20000100800 */
[----:B----4-:R-:W-:Y:S01]  /*32320*/  IADD3 R0, P2, PT, R8, R0, RZ ;  /* 0x0000000008007210 */ /* 0x010fe20007f5e0ff */
[----:B--2---:R-:W-:-:S04]  /*32330*/  @!P4 IMAD.MOV.U32 R46, RZ, RZ, R4 ;  /* 0x000000ffff2ec224 */ /* 0x004fc800078e0004 */
[----:B---3--:R-:W-:Y:S01]  /*32340*/  IMAD.X R2, R9, 0x1, R2, P2 ;  /* 0x0000000109027824 */ /* 0x008fe200010e0602 */
[----:B------:R2:W-:Y:S01]  /*32350*/  STL [R1+0x928], R0 ;  /* 0x0009280001007387 */ /* 0x0005e20000100800 */
[----:B------:R-:W-:-:S03]  /*32360*/  @!P4 IMAD.MOV.U32 R47, RZ, RZ, R6 ;  /* 0x000000ffff2fc224 */ /* 0x000fc600078e0006 */
[----:B------:R3:W-:Y:S04]  /*32370*/  STL [R1+0x924], R2 ;  /* 0x0009240201007387 */ /* 0x0007e80000100800 */
[----:B0-----:R-:W4:Y:S04]  /*32380*/  LDL.LU R86, [R1+0x74] ;  /* 0x0000740001567983 */ /* 0x001f280000300800 */
[----:B------:R-:W4:Y:S04]  /*32390*/  LDL.LU R88, [R1+0x6c] ;  /* 0x00006c0001587983 */ /* 0x000f280000300800 */
[----:B------:R-:W4:Y:S04]  /*323a0*/  LDL.LU R90, [R1+0x64] ;  /* 0x00006400015a7983 */ /* 0x000f280000300800 */
[----:B------:R0:W4:Y:S04]  /*323b0*/  @!P4 LDG.E.U8 R83, desc[UR22][R46.64] ;  /* 0x000000162e53c981 */ /* 0x000128000c1e1100 */
[----:B------:R-:W4:Y:S04]  /*323c0*/  LDL.LU R92, [R1+0x5c] ;  /* 0x00005c00015c7983 */ /* 0x000f280000300800 */
[----:B-1----:R-:W4:Y:S01]  /*323d0*/  LDL.LU R4, [R1+0x54] ;  /* 0x0000540001047983 */ /* 0x002f220000300800 */
[----:B0-----:R-:W-:-:S02]  /*323e0*/  @!P4 IMAD.MOV.U32 R46, RZ, RZ, R0 ;  /* 0x000000ffff2ec224 */ /* 0x001fc400078e0000 */
[----:B------:R-:W-:Y:S01]  /*323f0*/  @!P4 IMAD.MOV.U32 R47, RZ, RZ, R2 ;  /* 0x000000ffff2fc224 */ /* 0x000fe200078e0002 */
[----:B------:R-:W4:Y:S01]  /*32400*/  LDL.LU R6, [R1+0x4c] ;  /* 0x00004c0001067983 */ /* 0x000f220000300800 */
[----:B------:R-:W-:-:S03]  /*32410*/  IMAD.MOV.U32 R84, RZ, RZ, R3 ;  /* 0x000000ffff547224 */ /* 0x000fc600078e0003 */
[----:B--2---:R-:W2:Y:S04]  /*32420*/  LDL.LU R0, [R1+0x44] ;  /* 0x0000440001007983 */ /* 0x004ea80000300800 */
[----:B---3--:R-:W3:Y:S04]  /*32430*/  LDL.LU R2, [R1+0x3c] ;  /* 0x00003c0001027983 */ /* 0x008ee80000300800 */
[----:B------:R-:W2:Y:S04]  /*32440*/  LDL.LU R7, [R1+0x34] ;  /* 0x0000340001077983 */ /* 0x000ea80000300800 */
[----:B------:R-:W2:Y:S04]  /*32450*/  LDL.LU R3, [R1+0x2c] ;  /* 0x00002c0001037983 */ /* 0x000ea80000300800 */
[----:B------:R0:W2:Y:S04]  /*32460*/  @!P4 LDG.E.U8 R85, desc[UR22][R46.64] ;  /* 0x000000162e55c981 */ /* 0x0000a8000c1e1100 */
[----:B------:R-:W2:Y:S04]  /*32470*/  LDL.LU R46, [R1+0x944] ;  /* 0x00094400012e7983 */ /* 0x000ea80000300800 */
[----:B------:R-:W0:Y:S01]  /*32480*/  LDL.LU R47, [R1+0x948] ;  /* 0x00094800012f7983 */ /* 0x000e220000300800 */
[----:B------:R-:W-:-:S02]  /*32490*/  PRMT R87, RZ, 0x7610, R87 ;  /* 0x00007610ff577816 */ /* 0x000fc40000000057 */
[----:B0-----:R-:W-:-:S05]  /*324a0*/  IADD3 R47, P2, PT, R8, R47, RZ ;  /* 0x0000002f082f7210 */ /* 0x001fca0007f5e0ff */
[----:B--2---:R-:W-:Y:S01]  /*324b0*/  IMAD.X R46, R9, 0x1, R46, P2 ;  /* 0x00000001092e7824 */ /* 0x004fe200010e062e */
[----:B------:R0:W-:Y:S04]  /*324c0*/  STL [R1+0x948], R47 ;  /* 0x0009482f01007387 */ /* 0x0001e80000100800 */
[----:B------:R1:W-:Y:S01]  /*324d0*/  STL [R1+0x944], R46 ;  /* 0x0009442e01007387 */ /* 0x0003e20000100800 */
[----:B0-----:R-:W-:-:S04]  /*324e0*/  @!P4 LOP3.LUT R47, R47, R46, RZ, 0x3c, !PT ;  /* 0x0000002e2f2fc212 */ /* 0x001fc800078e3cff */
[----:B-1----:R-:W-:-:S04]  /*324f0*/  @!P4 LOP3.LUT R46, R47, R46, RZ, 0x3c, !PT ;  /* 0x0000002e2f2ec212 */ /* 0x002fc800078e3cff */
[----:B------:R-:W-:-:S05]  /*32500*/  @!P4 LOP3.LUT R47, R47, R46, RZ, 0x3c, !PT ;  /* 0x0000002e2f2fc212 */ /* 0x000fca00078e3cff */
[----:B------:R0:W2:Y:S04]  /*32510*/  @!P4 LDG.E.U8 R87, desc[UR22][R46.64] ;  /* 0x000000162e57c981 */ /* 0x0000a8000c1e1100 */
[----:B------:R-:W2:Y:S04]  /*32520*/  LDL.LU R46, [R1+0x244] ;  /* 0x00024400012e7983 */ /* 0x000ea80000300800 */
[----:B------:R-:W0:Y:S01]  /*32530*/  LDL.LU R47, [R1+0x248] ;  /* 0x00024800012f7983 */ /* 0x000e220000300800 */
[----:B------:R-:W-:Y:S02]  /*32540*/  PRMT R89, RZ, 0x7610, R89 ;  /* 0x00007610ff597816 */ /* 0x000fe40000000059 */
        /* <DEDUP_REMOVED lines=21> */
[----:B------:R-:W1:Y:S01]  /*326a0*/  S2R R5, SR_TID.X ;  /* 0x0000000000057919 */ /* 0x000e620000002100 */
[----:B------:R-:W-:-:S02]  /*326b0*/  PRMT R93, RZ, 0x7610, R93 ;  /* 0x00007610ff5d7816 */ /* 0x000fc4000000005d */
[----:B-1----:R-:W-:-:S04]  /*326c0*/  LOP3.LUT R5, R5, 0x7f, RZ, 0xc0, !PT ;  /* 0x0000007f05057812 */ /* 0x002fc800078ec0ff */
[----:B------:R-:W-:-:S05]  /*326d0*/  LOP3.LUT R5, R5, 0x20, RZ, 0x3c, !PT ;  /* 0x0000002005057812 */ /* 0x000fca00078e3cff */
[----:B------:R-:W-:Y:S04]  /*326e0*/  STS.U8 [R5+UR9+0x8f00], R84 ;  /* 0x008f005405007988 */ /* 0x000fe80008000009 */
[----:B----4-:R-:W-:Y:S04]  /*326f0*/  STS.U8 [R5+UR9+0x9100], R86 ;  /* 0x0091005605007988 */ /* 0x010fe80008000009 */
[----:B------:R-:W-:Y:S04]  /*32700*/  STS.U8 [R5+UR9+0x9300], R88 ;  /* 0x0093005805007988 */ /* 0x000fe80008000009 */
[----:B------:R-:W-:Y:S04]  /*32710*/  STS.U8 [R5+UR9+0x9500], R90 ;  /* 0x0095005a05007988 */ /* 0x000fe80008000009 */
[----:B------:R-:W-:Y:S04]  /*32720*/  STS.U8 [R5+UR9+0x9700], R92 ;  /* 0x0097005c05007988 */ /* 0x000fe80008000009 */
[----:B------:R-:W-:Y:S04]  /*32730*/  STS.U8 [R5+UR9+0x9900], R4 ;  /* 0x0099000405007988 */ /* 0x000fe80008000009 */
[----:B------:R-:W-:Y:S04]  /*32740*/  STS.U8 [R5+UR9+0x9b00], R6 ;  /* 0x009b000605007988 */ /* 0x000fe80008000009 */
[----:B------:R-:W-:Y:S04]  /*32750*/  STS.U8 [R5+UR9+0x9d00], R0 ;  /* 0x009d000005007988 */ /* 0x000fe80008000009 */
[----:B---3--:R-:W-:Y:S04]  /*32760*/  STS.U8 [R5+UR9+0x9f00], R2 ;  /* 0x009f000205007988 */ /* 0x008fe80008000009 */
[----:B------:R-:W-:Y:S04]  /*32770*/  STS.U8 [R5+UR9+0xa100], R7 ;  /* 0x00a1000705007988 */ /* 0x000fe80008000009 */
[----:B------:R-:W-:Y:S01]  /*32780*/  STS.U8 [R5+UR9+0xa300], R3 ;  /* 0x00a3000305007988 */ /* 0x000fe20008000009 */
[----:B0-----:R-:W-:-:S05]  /*32790*/  IADD3 R47, P2, PT, R8, R47, RZ ;  /* 0x0000002f082f7210 */ /* 0x001fca0007f5e0ff */
[----:B--2---:R-:W-:Y:S01]  /*327a0*/  IMAD.X R46, R9, 0x1, R46, P2 ;  /* 0x00000001092e7824 */ /* 0x004fe200010e062e */
[----:B------:R0:W-:Y:S04]  /*327b0*/  STL [R1+0x250], R47 ;  /* 0x0002502f01007387 */ /* 0x0001e80000100800 */
[----:B------:R1:W-:Y:S01]  /*327c0*/  STL [R1+0x24c], R46 ;  /* 0x00024c2e01007387 */ /* 0x0003e20000100800 */
[----:B0-----:R-:W-:-:S04]  /*327d0*/  @!P4 LOP3.LUT R47, R47, R46, RZ, 0x3c, !PT ;  /* 0x0000002e2f2fc212 */ /* 0x001fc800078e3cff */
[----:B-1----:R-:W-:-:S04]  /*327e0*/  @!P4 LOP3.LUT R46, R47, R46, RZ, 0x3c, !PT ;  /* 0x0000002e2f2ec212 */ /* 0x002fc800078e3cff */
[----:B------:R-:W-:-:S05]  /*327f0*/  @!P4 LOP3.LUT R47, R47, R46, RZ, 0x3c, !PT ;  /* 0x0000002e2f2fc212 */ /* 0x000fca00078e3cff */
[----:B------:R-:W2:Y:S04]  /*32800*/  @!P4 LDG.E.U8 R93, desc[UR22][R46.64] ;  /* 0x000000162e5dc981 */ /* 0x000ea8000c1e1100 */
[----:B------:R-:W3:Y:S04]  /*32810*/  LDL.LU R46, [R1+0x24] ;  /* 0x00002400012e7983 */ /* 0x000ee80000300800 */
[----:B------:R-:W4:Y:S04]  /*32820*/  LDL.LU R47, [R1+0x1c] ;  /* 0x00001c00012f7983 */ /* 0x000f280000300800 */
        /* <DEDUP_REMOVED lines=9> */
[----:B------:R-:W3:Y:S04]  /*328c0*/  LDL.LU R7, [R1+0xcf0] ;  /* 0x000cf00001077983 */ /* 0x000ee80000300800 */
[----:B------:R-:W3:Y:S04]  /*328d0*/  LDL.LU R3, [R1+0xcec] ;  /* 0x000cec0001037983 */ /* 0x000ee80000300800 */
        /* <DEDUP_REMOVED lines=11> */
[----:B----4-:R1:W-:Y:S04]  /*32990*/  STS.U8 [R5+UR9+0xa700], R47 ;  /* 0x00a7002f05007988 */ /* 0x0103e80008000009 */
[----:B------:R4:W-:Y:S04]  /*329a0*/  STS.U8 [R5+UR9+0xaf00], R92 ;  /* 0x00af005c05007988 */ /* 0x0009e80008000009 */
[----:B0-----:R-:W3:Y:S04]  /*329b0*/  LDL.LU R46, [R1+0x30] ;  /* 0x00003000012e7983 */ /* 0x001ee80000300800 */
[----:B-1----:R-:W3:Y:S04]  /*329c0*/  LDL.LU R47, [R1+0x28] ;  /* 0x00002800012f7983 */ /* 0x002ee80000300800 */
[----:B----4-:R-:W4:Y:S04]  /*329d0*/  LDL.LU R92, [R1+0x38] ;  /* 0x00003800015c7983 */ /* 0x010f280000300800 */
[----:B------:R0:W-:Y:S04]  /*329e0*/  STS.U8 [R5+UR9+0xb100], R88 ;  /* 0x00b1005805007988 */ /* 0x0001e80008000009 */
[----:B------:R1:W-:Y:S04]  /*329f0*/  STS.U8 [R5+UR9+0xad00], R6 ;  /* 0x00ad000605007988 */ /* 0x0003e80008000009 */
[----:B------:R1:W-:Y:S04]  /*32a00*/  STS.U8 [R5+UR9+0xb300], R84 ;  /* 0x00b3005405007988 */ /* 0x0003e80008000009 */
[----:B0-----:R-:W4:Y:S01]  /*32a10*/  LDL.LU R88, [R1+0x40] ;  /* 0x0000400001587983 */ /* 0x001f220000300800 */
[----:B-1----:R-:W0:Y:S03]  /*32a20*/  S2R R6, SR_TID.X ;  /* 0x0000000000067919 */ /* 0x002e260000002100 */
[----:B------:R-:W4:Y:S04]  /*32a30*/  LDL.LU R84, [R1+0x48] ;  /* 0x0000480001547983 */ /* 0x000f280000300800 */
[----:B------:R-:W4:Y:S04]  /*32a40*/  LDL.LU R80, [R1+0x50] ;  /* 0x0000500001507983 */ /* 0x000f280000300800 */
[----:B------:R-:W4:Y:S04]  /*32a50*/  LDL.LU R76, [R1+0x58] ;  /* 0x00005800014c7983 */ /* 0x000f280000300800 */
[----:B------:R-:W4:Y:S04]  /*32a60*/  LDL.LU R72, [R1+0x60] ;  /* 0x0000600001487983 */ /* 0x000f280000300800 */
[----:B------:R-:W4:Y:S04]  /*32a70*/  LDL.LU R68, [R1+0x68] ;  /* 0x0000680001447983 */ /* 0x000f280000300800 */
[----:B------:R-:W4:Y:S04]  /*32a80*/  LDL.LU R64, [R1+0x70] ;  /* 0x0000700001407983 */ /* 0x000f280000300800 */
[----:B------:R-:W4:Y:S04]  /*32a90*/  LDL.LU R60, [R1+0x78] ;  /* 0x00007800013c7983 */ /* 0x000f280000300800 */
[----:B------:R1:W-:Y:S04]  /*32aa0*/  STS.U8 [R5+UR9+0xc100], R56 ;  /* 0x00c1003805007988 */ /* 0x0003e80008000009 */
[----:B------:R0:W-:Y:S04]  /*32ab0*/  STS.U8 [R5+UR9+0xc300], R52 ;  /* 0x00c3003405007988 */ /* 0x0001e80008000009 */
[----:B------:R0:W-:Y:S04]  /*32ac0*/  STS.U8 [R5+UR9+0xc500], R48 ;  /* 0x00c5003005007988 */ /* 0x0001e80008000009 */
[----:B-1----:R-:W4:Y:S04]  /*32ad0*/  LDL.LU R56, [R1+0x80] ;  /* 0x0000800001387983 */ /* 0x002f280000300800 */
[----:B0-----:R-:W4:Y:S04]  /*32ae0*/  LDL.LU R52, [R1+0x84] ;  /* 0x0000840001347983 */ /* 0x001f280000300800 */
        /* <DEDUP_REMOVED lines=44> */
[----:B------:R1:W-:Y:S02]  /*32db0*/  STS.U8 [R6+UR9+0xad80], R4 ;  /* 0x00ad800406007988 */ /* 0x0003e40008000009 */
[----:B-1----:R-:W1:Y:S02]  /*32dc0*/  S2R R4, SR_TID.X ;  /* 0x0000000000047919 */ /* 0x002e640000002100 */
[----:B----4-:R0:W-:Y:S04]  /*32dd0*/  STS.U8 [R6+UR9+0x9d80], R88 ;  /* 0x009d805806007988 */ /* 0x0101e80008000009 */
        /* <DEDUP_REMOVED lines=59> */
[----:B--2---:R-:W2:Y:S01]  /*33190*/  FENCE.VIEW.ASYNC.S ;  /* 0x00000000000073c6 */ /* 0x004ea20000000000 */
[----:B------:R-:W-:Y:S01]  /*331a0*/  ULEA UR11, UR20, UR9, 0x3 ;  /* 0x00000009140b7291 */ /* 0x000fe2000f8e18ff */
[----:B-1----:R-:W-:Y:S01]  /*331b0*/  LOP3.LUT R4, R4, 0x7f, RZ, 0xc0, !PT ;  /* 0x0000007f04047812 */ /* 0x002fe200078ec0ff */
[----:B------:R-:W-:-:S02]  /*331c0*/  UMOV UR4, UR5 ;  /* 0x0000000500047c82 */ /* 0x000fc40008000000 */
[----:B------:R-:W-:Y:S01]  /*331d0*/  UIADD3 UR11, UPT, UPT, UR11, 0x14000, URZ ;  /* 0x000140000b0b7890 */ /* 0x000fe2000fffe0ff */
[----:B------:R-:W-:Y:S01]  /*331e0*/  LOP3.LUT R4, R4, 0x10, RZ, 0x3c, !PT ;  /* 0x0000001004047812 */ /* 0x000fe200078e3cff */
[----:B--2---:R-:W-:Y:S06]  /*331f0*/  BAR.SYNC.DEFER_BLOCKING 0x0 ;  /* 0x0000000000007b1d */ /* 0x004fec0000010000 */
[----:B0-----:R-:W-:Y:S05]  /*33200*/  @P0 BRA `(.L_x_9) ;  /* 0x0000000000500947 */ /* 0x001fea0003800000 */
[----:B------:R-:W-:Y:S02]  /*33210*/  UIADD3 UR21, UPT, UPT, UR8, 0x100, URZ ;  /* 0x0000010008157890 */ /* 0x000fe4000fffe0ff */
[----:B------:R-:W-:Y:S01]  /*33220*/  UIADD3 UR34, UPT, UPT, UR8, 0x100, URZ ;  /* 0x0000010008227890 */ /* 0x000fe2000fffe0ff */
        /* <DEDUP_REMOVED lines=9> */
[----:B------:R0:W-:Y:S01]  /*332c0*/  UTCQMMA gdesc[UR12], gdesc[UR16], tmem[UR8], tmem[UR18], idesc[UR19], UPT ;  /* 0x00ff12100c0075ea */ /* 0x0001e2000b800308 */
[----:B------:R-:W-:Y:S01]  /*332d0*/  UMOV UR36, 0x0 ;  /* 0x0000000000247882 */ /* 0x000fe20000000000 */
[----:B------:R-:W-:Y:S01]  /*332e0*/  UMOV UR37, 0x8408490 ;  /* 0x0840849000257882 */ /* 0x000fe20000000000 */
[----:B------:R0:W-:Y:S01]  /*332f0*/  UTCQMMA gdesc[UR14], gdesc[UR28], tmem[UR8], tmem[UR30], idesc[UR31], UPT ;  /* 0x00ff1e1c0e0075ea */ /* 0x0001e2000b800308 */
[----:B------:R-:W-:Y:S01]  /*33300*/  UMOV UR5, UR6 ;  /* 0x0000000600057c82 */ /* 0x000fe20008000000 */
[----:B------:R0:W-:Y:S01]  /*33310*/  UTCQMMA gdesc[UR12], gdesc[UR24], tmem[UR21], tmem[UR32], idesc[UR33], UPT ;  /* 0x00ff20180c0075ea */ /* 0x0001e2000b800315 */
[----:B------:R0:W-:Y:S01]  /*33320*/  UTCQMMA gdesc[UR14], gdesc[UR26], tmem[UR34], tmem[UR36], idesc[UR37], UPT ;  /* 0x00ff241a0e0075ea */ /* 0x0001e2000b800322 */
[----:B------:R0:W-:Y:S01]  /*33330*/  UTCBAR [UR5], URZ ;  /* 0x000000ff050073e9 */ /* 0x0001e200080000ff */
[----:B------:R-:W-:Y:S01]  /*33340*/  NOP ;  /* 0x0000000000007918 */ /* 0x000fe20000000000 */
.L_x_9:
[----:B------:R-:W2:Y:S04]  /*33350*/  LDL R11, [R1+0xb08] ;  /* 0x000b0800010b7983 */ /* 0x000ea80000100800 */
[----:B------:R-:W2:Y:S01]  /*33360*/  LDL.LU R10, [R1+0xafc] ;  /* 0x000afc00010a7983 */ /* 0x000ea20000300800 */
[----:B------:R-:W-:-:S04]  /*33370*/  UIADD3 UR20, UPT, UPT, UR20, 0x1, URZ ;  /* 0x0000000114147890 */ /* 0x000fc8000fffe0ff */
[----:B------:R-:W-:-:S04]  /*33380*/  UISETP.GT.AND UP1, UPT, UR20, 0x1, UPT ;  /* 0x000000011400788c */ /* 0x000fc8000bf24270 */
[----:B0-----:R-:W-:Y:S02]  /*33390*/  USEL UR5, URZ, 0x1, !UP1 ;  /* 0x00000001ff057887 */ /* 0x001fe4000c800000 */
[----:B------:R-:W-:Y:S02]  /*333a0*/  USEL UR20, UR20, URZ, !UP1 ;  /* 0x000000ff14147287 */ /* 0x000fe4000c800000 */
[----:B------:R-:W-:Y:S01]  /*333b0*/  ULOP3.LUT UR5, UR4, UR5, URZ, 0x3c, !UPT ;  /* 0x0000000504057292 */ /* 0x000fe2000f8e3cff */
[----:B--2---:R-:W-:Y:S02]  /*333c0*/  ISETP.NE.U32.AND P2, PT, R10, R11, PT ;  /* 0x0000000b0a00720c */ /* 0x004fe40003f45070 */
[----:B------:R-:W2:Y:S01]  /*333d0*/  LDL.LU R11, [R1+0xb00] ;  /* 0x000b0000010b7983 */ /* 0x000ea20000300800 */
[----:B------:R-:W-:-:S03]  /*333e0*/  IMAD.U32 R10, RZ, RZ, UR4 ;  /* 0x00000004ff0a7e24 */ /* 0x000fc6000f8e00ff */
[----:B--2---:R0:W-:Y:S07]  /*333f0*/  STL [R1+0xafc], R11 ;  /* 0x000afc0b01007387 */ /* 0x0041ee0000100800 */
[----:B------:R-:W-:Y:S05]  /*33400*/  @P2 BRA `(.L_x_10) ;  /* 0xfffffefc00a82947 */ /* 0x000fea000383ffff */
.L_x_7:
[----:B------:R-:W2:Y:S01]  /*33410*/  LDL.LU R24, [R1+0xb1c] ;  /* 0x000b1c0001187983 */ /* 0x000ea20000300800 */
[----:B------:R-:W1:Y:S01]  /*33420*/  LDCU UR5, c[0x0][0x3b8] ;  /* 0x00007700ff0577ac */ /* 0x000e620008000800 */
[----:B------:R-:W3:Y:S01]  /*33430*/  LDC R18, c[0x0][0x3a0] ;  /* 0x0000e800ff127b82 */ /* 0x000ee20000000800 */
[C---:B-----5:R-:W-:Y:S01]  /*33440*/  VIADD R22, R0.reuse, 0x2 ;  /* 0x0000000200167836 */ /* 0x060fe20000000000 */
[----:B------:R-:W2:Y:S01]  /*33450*/  LDCU.64 UR6, c[0x0][0x398] ;  /* 0x00007300ff0677ac */ /* 0x000ea20008000a00 */
[C---:B------:R-:W-:Y:S02]  /*33460*/  VIADD R23, R0.reuse, 0x1 ;  /* 0x0000000100177836 */ /* 0x040fe40000000000 */
[C---:B------:R-:W-:Y:S01]  /*33470*/  VIADD R3, R0.reuse, 0x3 ;  /* 0x0000000300037836 */ /* 0x040fe20000000000 */
[----:B------:R-:W4:Y:S01]  /*33480*/  LDCU UR12, c[0x0][0x3b4] ;  /* 0x00007680ff0c77ac */ /* 0x000f220008000800 */
[C---:B------:R-:W-:Y:S01]  /*33490*/  VIADD R32, R0.reuse, 0x4 ;  /* 0x0000000400207836 */ /* 0x040fe20000000000 */
[----:B------:R-:W0:Y:S01]  /*334a0*/  LDCU UR17, c[0x0][0x39c] ;  /* 0x00007380ff1177ac */ /* 0x000e220008000800 */
[----:B------:R-:W0:Y:S01]  /*334b0*/  LDCU UR16, c[0x0][0x39c] ;  /* 0x00007380ff1077ac */ /* 0x000e220008000800 */
[----:B-1----:R-:W-:Y:S01]  /*334c0*/  IMAD R25, R0, UR5, RZ ;  /* 0x0000000500197c24 */ /* 0x002fe2000f8e02ff */
[----:B------:R-:W1:Y:S03]  /*334d0*/  LDCU UR18, c[0x0][0x39c] ;  /* 0x00007380ff1277ac */ /* 0x000e660008000800 */
[----:B------:R-:W-:Y:S01]  /*334e0*/  VIADD R26, R25, UR5 ;  /* 0x00000005191a7c36 */ /* 0x000fe20008000000 */
[----:B------:R-:W0:Y:S01]  /*334f0*/  LDCU.64 UR14, c[0x0][0x390] ;  /* 0x00007200ff0e77ac */ /* 0x000e220008000a00 */
[----:B---3--:R-:W-:-:S02]  /*33500*/  VIADD R20, R18, 0x3f ;  /* 0x0000003f12147836 */ /* 0x008fc40000000000 */
[----:B------:R-:W-:Y:S01]  /*33510*/  VIADD R27, R26, UR5 ;  /* 0x000000051a1b7c36 */ /* 0x000fe20008000000 */
[----:B------:R-:W3:Y:S02]  /*33520*/  LDCU UR13, c[0x0][0x39c] ;  /* 0x00007380ff0d77ac */ /* 0x000ee40008000800 */
[----:B------:R-:W-:Y:S01]  /*33530*/  ISETP.GE.AND P5, PT, R20, 0x40, PT ;  /* 0x000000401400780c */ /* 0x000fe20003fa6270 */
[----:B------:R-:W-:Y:S01]  /*33540*/  VIADD R28, R27, UR5 ;  /* 0x000000051b1c7c36 */ /* 0x000fe20008000000 */
[----:B------:R-:W0:Y:S03]  /*33550*/  LDCU UR19, c[0x0][0x39c] ;  /* 0x00007380ff1377ac */ /* 0x000e260008000800 */
[----:B------:R-:W-:Y:S01]  /*33560*/  VIADD R33, R28, UR5 ;  /* 0x000000051c217c36 */ /* 0x000fe20008000000 */
[----:B------:R-:W0:Y:S03]  /*33570*/  LDCU UR20, c[0x0][0x39c] ;  /* 0x00007380ff1477ac */ /* 0x000e260008000800 */
[----:B------:R-:W-:-:S04]  /*33580*/  VIADD R29, R33, UR5 ;  /* 0x00000005211d7c36 */ /* 0x000fc80008000000 */
[----:B------:R-:W-:-:S04]  /*33590*/  VIADD R4, R29, UR5 ;  /* 0x000000051d047c36 */ /* 0x000fc80008000000 */
[----:B------:R-:W-:-:S04]  /*335a0*/  VIADD R5, R4, UR5 ;  /* 0x0000000504057c36 */ /* 0x000fc80008000000 */
[----:B------:R-:W-:-:S04]  /*335b0*/  VIADD R6, R5, UR5 ;  /* 0x0000000505067c36 */ /* 0x000fc80008000000 */
[----:B------:R-:W-:-:S04]  /*335c0*/  VIADD R7, R6, UR5 ;  /* 0x0000000506077c36 */ /* 0x000fc80008000000 */
[----:B------:R-:W-:-:S04]  /*335d0*/  VIADD R8, R7, UR5 ;  /* 0x0000000507087c36 */ /* 0x000fc80008000000 */
[----:B------:R-:W-:-:S04]  /*335e0*/  VIADD R9, R8, UR5 ;  /* 0x0000000508097c36 */ /* 0x000fc80008000000 */
[----:B------:R-:W-:-:S04]  /*335f0*/  VIADD R10, R9, UR5 ;  /* 0x00000005090a7c36 */ /* 0x000fc80008000000 */
[----:B0-----:R-:W-:-:S04]  /*33600*/  VIADD R11, R10, UR5 ;  /* 0x000000050a0b7c36 */ /* 0x001fc80008000000 */
        /* <DEDUP_REMOVED lines=9> */
[----:B------:R-:W-:Y:S01]  /*336a0*/  VIADD R21, R20, UR5 ;  /* 0x0000000514157c36 */ /* 0x000fe20008000000 */
[C---:B--2---:R-:W-:Y:S01]  /*336b0*/  ISETP.GE.AND P0, PT, R24.reuse, UR6, PT ;  /* 0x0000000618007c0c */ /* 0x044fe2000bf06270 */
[----:B----4-:R-:W-:-:S03]  /*336c0*/  IMAD R2, R24, UR12, RZ ;  /* 0x0000000c18027c24 */ /* 0x010fc6000f8e02ff */
[----:B------:R-:W-:Y:S01]  /*336d0*/  ISETP.LT.AND P4, PT, R22, UR17, !P0 ;  /* 0x0000001116007c0c */ /* 0x000fe2000c781270 */
[----:B------:R-:W-:Y:S01]  /*336e0*/  VIADD R22, R21, UR5 ;  /* 0x0000000515167c36 */ /* 0x000fe20008000000 */
[----:B------:R-:W-:Y:S02]  /*336f0*/  ISETP.LT.AND P3, PT, R23, UR16, !P0 ;  /* 0x0000001017007c0c */ /* 0x000fe4000c761270 */
[----:B-1----:R-:W-:Y:S01]  /*33700*/  ISETP.LT.AND P6, PT, R3, UR18, !P0 ;  /* 0x0000001203007c0c */ /* 0x002fe2000c7c1270 */
[----:B------:R-:W-:Y:S01]  /*33710*/  VIADD R23, R22, UR5 ;  /* 0x0000000516177c36 */ /* 0x000fe20008000000 */
[----:B------:R-:W-:-:S03]  /*33720*/  IADD3 R3, P2, PT, R2, UR14, RZ ;  /* 0x0000000e02037c10 */ /* 0x000fc6000ff5e0ff */
[----:B------:R-:W-:Y:S01]  /*33730*/  VIADD R24, R23, UR5 ;  /* 0x0000000517187c36 */ /* 0x000fe20008000000 */
[----:B------:R-:W-:Y:S01]  /*33740*/  LEA.HI.X.SX32 R2, R2, UR15, 0x1, P2 ;  /* 0x0000000f02027c11 */ /* 0x000fe200090f0eff */
[----:B---3--:R-:W-:Y:S08]  /*33750*/  @!P5 BRA `(.L_x_11) ;  /* 0x000000000010d947 */ /* 0x008ff00003800000 */
[----:B------:R-:W-:-:S06]  /*33760*/  USHF.L.U32 UR4, UR4, 0x1f, URZ ;  /* 0x0000001f04047899 */ /* 0x000fcc00080006ff */
[----:B------:R-:W-:-:S04]  /*33770*/  IMAD.U32 R30, RZ, RZ, UR4 ;  /* 0x00000004ff1e7e24 */ /* 0x000fc8000f8e00ff */
[----:B------:R-:W0:Y:S02]  /*33780*/  SYNCS.PHASECHK.TRANS64.TRYWAIT P2, [UR11], R30 ;  /* 0x0000001eff0075a7 */ /* 0x000e24000804110b */
[----:B0-----:R-:W-:Y:S05]  /*33790*/  @!P2 BRA `(.L_x_12) ;  /* 0x0000018000a4a947 */ /* 0x001fea0003800000 */
.L_x_11:
[----:B------:R-:W-:Y:S01]  /*337a0*/  BAR.SYNC.DEFER_BLOCKING 0x0 ;  /* 0x0000000000007b1d */ /* 0x000fe20000010000 */
[CC--:B------:R-:W-:Y:S01]  /*337b0*/  IADD3 R36, P2, PT, R25.reuse, R3.reuse, RZ ;  /* 0x0000000319247210 */ /* 0x0c0fe20007f5e0ff */
[----:B------:R-:W-:Y:S01]  /*337c0*/  VIADD R31, R24, UR5 ;  /* 0x00000005181f7c36 */ /* 0x000fe20008000000 */
[CC--:B------:R-:W-:Y:S02]  /*337d0*/  IADD3 R34, P5, PT, R26.reuse, R3.reuse, RZ ;  /* 0x000000031a227210 */ /* 0x0c0fe40007fbe0ff */
[-C--:B------:R-:W-:Y:S01]  /*337e0*/  LEA.HI.X.SX32 R37, R25, R2.reuse, 0x1, P2 ;  /* 0x0000000219257211 */ /* 0x080fe200010f0eff */
[----:B------:R-:W-:Y:S01]  /*337f0*/  VIADD R30, R31, UR5 ;  /* 0x000000051f1e7c36 */ /* 0x000fe20008000000 */
[----:B------:R-:W-:Y:S01]  /*33800*/  LEA.HI.X.SX32 R35, R26, R2, 0x1, P5 ;  /* 0x000000021a237211 */ /* 0x000fe200028f0eff */
[----:B------:R-:W0:Y:S02]  /*33810*/  LDCU UR4, c[0x0][0x39c] ;  /* 0x00007380ff0477ac */ /* 0x000e240008000800 */
[----:B------:R1:W-:Y:S01]  /*33820*/  STL.64 [R1+0x938], R36 ;  /* 0x0009382401007387 */ /* 0x0003e20000100a00 */
[----:B------:R-:W-:Y:S01]  /*33830*/  VIADD R25, R30, UR5 ;  /* 0x000000051e197c36 */ /* 0x000fe20008000000 */
[----:B------:R-:W2:Y:S02]  /*33840*/  LDCU UR6, c[0x0][0x39c] ;  /* 0x00007380ff0677ac */ /* 0x000ea40008000800 */
[----:B------:R3:W-:Y:S01]  /*33850*/  STL.64 [R1+0x930], R34 ;  /* 0x0009302201007387 */ /* 0x0007e20000100a00 */
[----:B------:R-:W-:Y:S01]  /*33860*/  VIADD R26, R25, UR5 ;  /* 0x00000005191a7c36 */ /* 0x000fe20008000000 */
[----:B------:R-:W4:Y:S01]  /*33870*/  LDCU UR11, c[0x0][0x39c] ;  /* 0x00007380ff0b77ac */ /* 0x000f220008000800 */
[----:B------:R-:W5:Y:S01]  /*33880*/  LDCU UR12, c[0x0][0x39c] ;  /* 0x00007380ff0c77ac */ /* 0x000f620008000800 */
[-C--:B-1----:R-:W-:Y:S01]  /*33890*/  IADD3 R36, P2, PT, R27, R3.reuse, RZ ;  /* 0x000000031b247210 */ /* 0x082fe20007f5e0ff */
[----:B------:R-:W1:Y:S02]  /*338a0*/  @!P1 SYNCS.CCTL.IV [UR9+0x14000] ;  /* 0x01400000ff0099b1 */ /* 0x000e640008000009 */
[----:B-1----:R-:W-:Y:S01]  /*338b0*/  BAR.SYNC.DEFER_BLOCKING 0x0 ;  /* 0x0000000000007b1d */ /* 0x002fe20000010000 */
[----:B---3--:R-:W-:-:S02]  /*338c0*/  IADD3 R34, P5, PT, R28, R3, RZ ;  /* 0x000000031c227210 */ /* 0x008fc40007fbe0ff */
[-C--:B------:R-:W-:Y:S01]  /*338d0*/  LEA.HI.X.SX32 R37, R27, R2.reuse, 0x1, P2 ;  /* 0x000000021b257211 */ /* 0x080fe200010f0eff */
[----:B------:R-:W-:Y:S01]  /*338e0*/  VIADD R27, R26, UR5 ;  /* 0x000000051a1b7c36 */ /* 0x000fe20008000000 */
[-C--:B------:R-:W-:Y:S01]  /*338f0*/  LEA.HI.X.SX32 R35, R28, R2.reuse, 0x1, P5 ;  /* 0x000000021c237211 */ /* 0x080fe200028f0eff */
[----:B------:R-:W1:Y:S02]  /*33900*/  LDCU UR14, c[0x0][0x39c] ;  /* 0x00007380ff0e77ac */ /* 0x000e640008000800 */
[----:B------:R-:W-:Y:S01]  /*33910*/  STL.64 [R1+0x928], R36 ;  /* 0x0009282401007387 */ /* 0x000fe20000100a00 */
[----:B------:R-:W-:Y:S01]  /*33920*/  VIADD R28, R27, UR5 ;  /* 0x000000051b1c7c36 */ /* 0x000fe20008000000 */
[----:B------:R-:W3:Y:S02]  /*33930*/  LDCU UR15, c[0x0][0x39c] ;  /* 0x00007380ff0f77ac */ /* 0x000ee40008000800 */
[----:B------:R0:W-:Y:S01]  /*33940*/  STL.64 [R1+0x920], R34 ;  /* 0x0009202201007387 */ /* 0x0001e20000100a00 */
[----:B------:R-:W1:Y:S01]  /*33950*/  LDCU UR17, c[0x0][0x39c] ;  /* 0x00007380ff1177ac */ /* 0x000e620008000800 */
[----:B------:R-:W1:Y:S01]  /*33960*/  LDCU UR18, c[0x0][0x39c] ;  /* 0x00007380ff1277ac */ /* 0x000e620008000800 */
[----:B------:R-:W1:Y:S01]  /*33970*/  LDCU UR16, c[0x0][0x39c] ;  /* 0x00007380ff1077ac */ /* 0x000e620008000800 */
[-C--:B0-----:R-:W-:Y:S01]  /*33980*/  IADD3 R34, P2, PT, R33, R3.reuse, RZ ;  /* 0x0000000321227210 */ /* 0x081fe20007f5e0ff */
[----:B------:R-:W0:Y:S01]  /*33990*/  @!P1 SYNCS.CCTL.IV [UR9+0x14008] ;  /* 0x01400800ff0099b1 */ /* 0x000e220008000009 */
[----:B------:R-:W-:Y:S01]  /*339a0*/  IADD3 R36, P1, PT, R29, R3, RZ ;  /* 0x000000031d247210 */ /* 0x000fe20007f3e0ff */
[----:B------:R-:W0:Y:S01]  /*339b0*/  LDCU UR9, c[0x0][0x39c] ;  /* 0x00007380ff0977ac */ /* 0x000e220008000800 */
[----:B------:R-:W-:-:S03]  /*339c0*/  LEA.HI.X.SX32 R35, R33, R2, 0x1, P2 ;  /* 0x0000000221237211 */ /* 0x000fc600010f0eff */
[----:B------:R-:W-:Y:S01]  /*339d0*/  STL [R1+0xef4], R36 ;  /* 0x000ef42401007387 */ /* 0x000fe20000100800 */
[----:B------:R-:W0:Y:S03]  /*339e0*/  LDCU UR21, c[0x0][0x39c] ;  /* 0x00007380ff1577ac */ /* 0x000e260008000800 */
[----:B------:R-:W-:Y:S01]  /*339f0*/  STL [R1+0xef0], R32 ;  /* 0x000ef02001007387 */ /* 0x000fe20000100800 */
[----:B------:R-:W0:Y:S03]  /*33a00*/  LDCU UR24, c[0x0][0x39c] ;  /* 0x00007380ff1877ac */ /* 0x000e260008000800 */
[----:B------:R-:W-:Y:S01]  /*33a10*/  STL.64 [R1+0x918], R34 ;  /* 0x0009182201007387 */ /* 0x000fe20000100a00 */
[----:B------:R-:W0:Y:S03]  /*33a20*/  LDCU UR25, c[0x0][0x39c] ;  /* 0x00007380ff1977ac */ /* 0x000e260008000800 */
[----:B------:R-:W-:Y:S01]  /*33a30*/  STL.64 [R1+0xee8], R30 ;  /* 0x000ee81e01007387 */ /* 0x000fe20000100a00 */
[----:B------:R-:W0:Y:S03]  /*33a40*/  LDCU UR26, c[0x0][0x39c] ;  /* 0x00007380ff1a77ac */ /* 0x000e260008000800 */
[----:B------:R1:W-:Y:S01]  /*33a50*/  STL.64 [R1+0xee0], R28 ;  /* 0x000ee01c01007387 */ /* 0x0003e20000100a00 */
[----:B------:R-:W0:Y:S03]  /*33a60*/  LDCU UR27, c[0x0][0x39c] ;  /* 0x00007380ff1b77ac */ /* 0x000e260008000800 */
[----:B------:R-:W-:Y:S01]  /*33a70*/  STL.64 [R1+0xed8], R26 ;  /* 0x000ed81a01007387 */ /* 0x000fe20000100a00 */
[----:B------:R-:W0:Y:S03]  /*33a80*/  LDCU UR28, c[0x0][0x39c] ;  /* 0x00007380ff1c77ac */ /* 0x000e260008000800 */
[----:B------:R-:W-:Y:S01]  /*33a90*/  STL.64 [R1+0xed0], R24 ;  /* 0x000ed01801007387 */ /* 0x000fe20000100a00 */
[----:B------:R-:W0:Y:S01]  /*33aa0*/  LDCU UR33, c[0x0][0x39c] ;  /* 0x00007380ff2177ac */ /* 0x000e220008000800 */
[----:B-1----:R-:W1:Y:S02]  /*33ab0*/  LDTM.x64 R28, tmem[UR10] ;  /* 0x0000000a001c79ee */ /* 0x002e640008340000 */
        /* <DEDUP_REMOVED lines=20> */
[----:B-1----:R-:W-:Y:S01]  /*33c00*/  STL [R1+0x604], R29 ;  /* 0x0006041d01007387 */ /* 0x002fe20000100800 */
[----:B------:R-:W1:Y:S03]  /*33c10*/  LDCU UR77, c[0x0][0x39c] ;  /* 0x00007380ff4d77ac */ /* 0x000e660008000800 */
[----:B------:R-:W-:Y:S01]  /*33c20*/  STL.64 [R1+0x608], R30 ;  /* 0x0006081e01007387 */ /* 0x000fe20000100a00 */
[----:B------:R-:W0:Y:S03]  /*33c30*/  LDCU UR76, c[0x0][0x39c] ;  /* 0x00007380ff4c77ac */ /* 0x000e260008000800 */
[----:B------:R-:W-:Y:S01]  /*33c40*/  STL.64 [R1+0x610], R32 ;  /* 0x0006102001007387 */ /* 0x000fe20000100a00 */
[----:B------:R-:W0:Y:S03]  /*33c50*/  LDCU UR75, c[0x0][0x3b8] ;  /* 0x00007700ff4b77ac */ /* 0x000e260008000800 */
[----:B------:R1:W-:Y:S01]  /*33c60*/  STL.64 [R1+0x618], R34 ;  /* 0x0006182201007387 */ /* 0x0003e20000100a00 */
[----:B------:R-:W0:Y:S03]  /*33c70*/  LDCU UR48, c[0x0][0x3b8] ;  /* 0x00007700ff3077ac */ /* 0x000e260008000800 */
[----:B------:R0:W-:Y:S01]  /*33c80*/  STL.64 [R1+0x620], R36 ;  /* 0x0006202401007387 */ /* 0x0001e20000100a00 */
[----:B------:R-:W0:Y:S03]  /*33c90*/  LDCU UR49, c[0x0][0x3b8] ;  /* 0x00007700ff3177ac */ /* 0x000e260008000800 */
[----:B------:R-:W-:Y:S01]  /*33ca0*/  STL.64 [R1+0x628], R38 ;  /* 0x0006282601007387 */ /* 0x000fe20000100a00 */
[----:B------:R-:W0:Y:S03]  /*33cb0*/  LDCU UR32, c[0x0][0x3b8] ;  /* 0x00007700ff2077ac */ /* 0x000e260008000800 */
[----:B------:R-:W-:Y:S01]  /*33cc0*/  STL.64 [R1+0x630], R40 ;  /* 0x0006302801007387 */ /* 0x000fe20000100a00 */
[----:B-1----:R-:W-:Y:S01]  /*33cd0*/  IMAD.MOV.U32 R34, RZ, RZ, R28 ;  /* 0x000000ffff227224 */ /* 0x002fe200078e001c */
[----:B------:R-:W1:Y:S02]  /*33ce0*/  LDCU UR73, c[0x0][0x3b8] ;  /* 0x00007700ff4977ac */ /* 0x000e640008000800 */
        /* <DEDUP_REMOVED lines=43> */
[----:B------:R-:W1:Y:S03]  /*33fa0*/  LDCU UR62, c[0x0][0x3b8] ;  /* 0x00007700ff3e77ac */ /* 0x000e660008000800 */
[----:B------:R-:W-:Y:S01]  /*33fb0*/  STL.64 [R1+0x6e8], R86 ;  /* 0x0006e85601007387 */ /* 0x000fe20000100a00 */
[----:B------:R-:W1:Y:S03]  /*33fc0*/  LDCU UR61, c[0x0][0x3b8] ;  /* 0x00007700ff3d77ac */ /* 0x000e660008000800 */
[----:B------:R-:W-:Y:S01]  /*33fd0*/  STL.64 [R1+0x6f0], R88 ;  /* 0x0006f05801007387 */ /* 0x000fe20000100a00 */
[----:B------:R-:W1:Y:S03]  /*33fe0*/  LDCU UR60, c[0x0][0x3b8] ;  /* 0x00007700ff3c77ac */ /* 0x000e660008000800 */
[----:B------:R-:W-:Y:S01]  /*33ff0*/  STL.64 [R1+0x6f8], R90 ;  /* 0x0006f85a01007387 */ /* 0x000fe20000100a00 */
[----:B------:R-:W1:Y:S03]  /*34000*/  LDCU UR59, c[0x0][0x3b8] ;  /* 0x00007700ff3b77ac */ /* 0x000e660008000800 */
[----:B0-----:R-:W2:Y:S01]  /*34010*/  LDL.LU R36, [R1+0xef4] ;  /* 0x000ef40001247983 */ /* 0x001ea20000300800 */
[----:B------:R-:W0:Y:S03]  /*34020*/  LDCU UR58, c[0x0][0x3b8] ;  /* 0x00007700ff3a77ac */ /* 0x000e260008000800 */
[----:B------:R-:W2:Y:S01]  /*34030*/  LDL.LU R32, [R1+0xef0] ;  /* 0x000ef00001207983 */ /* 0x000ea20000300800 */
[----:B------:R-:W0:Y:S03]  /*34040*/  LDCU UR57, c[0x0][0x3b8] ;  /* 0x00007700ff3977ac */ /* 0x000e260008000800 */
[----:B------:R-:W2:Y:S01]  /*34050*/  LDL.LU.64 R30, [R1+0xee8] ;  /* 0x000ee800011e7983 */ /* 0x000ea20000300a00 */
[----:B------:R-:W0:Y:S03]  /*34060*/  LDCU UR56, c[0x0][0x3b8] ;  /* 0x00007700ff3877ac */ /* 0x000e260008000800 */
[----:B------:R-:W2:Y:S01]  /*34070*/  LDL.LU.64 R28, [R1+0xee0] ;  /* 0x000ee000011c7983 */ /* 0x000ea20000300a00 */
[----:B------:R-:W0:Y:S03]  /*34080*/  LDCU UR55, c[0x0][0x3b8] ;  /* 0x00007700ff3777ac */ /* 0x000e260008000800 */
[----:B------:R-:W3:Y:S01]  /*34090*/  LDL.LU.64 R26, [R1+0xed8] ;  /* 0x000ed800011a7983 */ /* 0x000ee20000300a00 */
[----:B------:R-:W0:Y:S03]  /*340a0*/  LDCU UR54, c[0x0][0x3b8] ;  /* 0x00007700ff3677ac */ /* 0x000e260008000800 */
[----:B------:R-:W3:Y:S01]  /*340b0*/  LDL.LU.64 R24, [R1+0xed0] ;  /* 0x000ed00001187983 */ /* 0x000ee20000300a00 */
[----:B------:R-:W0:Y:S03]  /*340c0*/  LDCU UR53, c[0x0][0x3b8] ;  /* 0x00007700ff3577ac */ /* 0x000e260008000800 */
[----:B------:R-:W3:Y:S04]  /*340d0*/  LDL.LU.64 R22, [R1+0xec8] ;  /* 0x000ec80001167983 */ /* 0x000ee80000300a00 */
        /* <DEDUP_REMOVED lines=8> */
[----:B------:R-:W4:Y:S04]  /*34160*/  LDL.LU.64 R4, [R1+0xe80] ;  /* 0x000e800001047983 */ /* 0x000f280000300a00 */
[----:B------:R-:W5:Y:S01]  /*34170*/  LDL.LU R33, [R1+0x604] ;  /* 0x0006040001217983 */ /* 0x000f620000300800 */
[----:B--2---:R-:W-:Y:S01]  /*34180*/  LEA.HI.X.SX32 R37, R29, R2, 0x1, P1 ;  /* 0x000000021d257211 */ /* 0x004fe200008f0eff */
[----:B------:R-:W-:-:S04]  /*34190*/  VIADD R29, R28, UR5 ;  /* 0x000000051c1d7c36 */ /* 0x000fc80008000000 */
[----:B------:R3:W-:Y:S02]  /*341a0*/  STL.64 [R1+0x910], R36 ;  /* 0x0009102401007387 */ /* 0x0007e40000100a00 */
[-C--:B---3--:R-:W-:Y:S02]  /*341b0*/  IADD3 R36, P5, PT, R6, R3.reuse, RZ ;  /* 0x0000000306247210 */ /* 0x088fe40007fbe0ff */
[CC--:B----4-:R-:W-:Y:S02]  /*341c0*/  IADD3 R40, P1, PT, R4.reuse, R3.reuse, RZ ;  /* 0x0000000304287210 */ /* 0x0d0fe40007f3e0ff */
[----:B------:R-:W-:Y:S02]  /*341d0*/  IADD3 R38, P2, PT, R5, R3, RZ ;  /* 0x0000000305267210 */ /* 0x000fe40007f5e0ff */
[-C--:B------:R-:W-:Y:S01]  /*341e0*/  LEA.HI.X.SX32 R41, R4, R2.reuse, 0x1, P1 ;  /* 0x0000000204297211 */ /* 0x080fe200008f0eff */
[----:B------:R-:W-:Y:S01]  /*341f0*/  VIADD R4, R29, UR5 ;  /* 0x000000051d047c36 */ /* 0x000fe20008000000 */
[----:B------:R-:W-:-:S02]  /*34200*/  LEA.HI.X.SX32 R39, R5, R2, 0x1, P2 ;  /* 0x0000000205277211 */ /* 0x000fc400010f0eff */
[----:B------:R-:W-:Y:S01]  /*34210*/  LEA.HI.X.SX32 R37, R6, R2, 0x1, P5 ;  /* 0x0000000206257211 */ /* 0x000fe200028f0eff */
[----:B------:R2:W-:Y:S01]  /*34220*/  STL.64 [R1+0x908], R40 ;  /* 0x0009082801007387 */ /* 0x0005e20000100a00 */
[----:B------:R-:W-:-:S03]  /*34230*/  VIADD R5, R4, UR5 ;  /* 0x0000000504057c36 */ /* 0x000fc60008000000 */
[----:B------:R3:W-:Y:S01]  /*34240*/  STL.64 [R1+0x900], R38 ;  /* 0x0009002601007387 */ /* 0x0007e20000100a00 */
[----:B------:R-:W-:-:S03]  /*34250*/  VIADD R6, R5, UR5 ;  /* 0x0000000505067c36 */ /* 0x000fc60008000000 */
[----:B------:R4:W-:Y:S01]  /*34260*/  STL.64 [R1+0x8f8], R36 ;  /* 0x0008f82401007387 */ /* 0x0009e20000100a00 */
[CC--:B--2---:R-:W-:Y:S02]  /*34270*/  IADD3 R40, P1, PT, R7.reuse, R3.reuse, RZ ;  /* 0x0000000307287210 */ /* 0x0c4fe40007f3e0ff */
[-C--:B---3--:R-:W-:Y:S02]  /*34280*/  IADD3 R38, P2, PT, R8, R3.reuse, RZ ;  /* 0x0000000308267210 */ /* 0x088fe40007f5e0ff */
[-C--:B------:R-:W-:Y:S01]  /*34290*/  LEA.HI.X.SX32 R41, R7, R2.reuse, 0x1, P1 ;  /* 0x0000000207297211 */ /* 0x080fe200008f0eff */
[----:B------:R-:W-:Y:S01]  /*342a0*/  VIADD R7, R6, UR5 ;  /* 0x0000000506077c36 */ /* 0x000fe20008000000 */
[C---:B----4-:R-:W-:Y:S02]  /*342b0*/  IADD3 R36, P5, PT, R9.reuse, R3, RZ ;  /* 0x0000000309247210 */ /* 0x050fe40007fbe0ff */
[-C--:B------:R-:W-:Y:S01]  /*342c0*/  LEA.HI.X.SX32 R39, R8, R2.reuse, 0x1, P2 ;  /* 0x0000000208277211 */ /* 0x080fe200010f0eff */
[----:B------:R2:W-:Y:S01]  /*342d0*/  STL.64 [R1+0x8f0], R40 ;  /* 0x0008f02801007387 */ /* 0x0005e20000100a00 */
[----:B------:R-:W-:Y:S01]  /*342e0*/  LEA.HI.X.SX32 R37, R9, R2, 0x1, P5 ;  /* 0x0000000209257211 */ /* 0x000fe200028f0eff */
[----:B------:R-:W-:-:S02]  /*342f0*/  VIADD R8, R7, UR5 ;  /* 0x0000000507087c36 */ /* 0x000fc40008000000 */
[----:B------:R3:W-:Y:S02]  /*34300*/  STL.64 [R1+0x8e8], R38 ;  /* 0x0008e82601007387 */ /* 0x0007e40000100a00 */
[----:B------:R-:W-:Y:S02]  /*34310*/  VIADD R9, R8, UR5 ;  /* 0x0000000508097c36 */ /* 0x000fe40008000000 */
[----:B------:R4:W-:Y:S01]  /*34320*/  STL.64 [R1+0x8e0], R36 ;  /* 0x0008e02401007387 */ /* 0x0009e20000100a00 */
[CC--:B--2---:R-:W-:Y:S02]  /*34330*/  IADD3 R40, P1, PT, R10.reuse, R3.reuse, RZ ;  /* 0x000000030a287210 */ /* 0x0c4fe40007f3e0ff */
[-C--:B---3--:R-:W-:Y:S02]  /*34340*/  IADD3 R38, P2, PT, R11, R3.reuse, RZ ;  /* 0x000000030b267210 */ /* 0x088fe40007f5e0ff */
[----:B------:R-:W-:Y:S02]  /*34350*/  LEA.HI.X.SX32 R41, R10, R2, 0x1, P1 ;  /* 0x000000020a297211 */ /* 0x000fe400008f0eff */
[----:B----4-:R-:W-:-:S02]  /*34360*/  IADD3 R36, P5, PT, R12, R3, RZ ;  /* 0x000000030c247210 */ /* 0x010fc40007fbe0ff */
[-C--:B------:R-:W-:Y:S01]  /*34370*/  LEA.HI.X.SX32 R39, R11, R2.reuse, 0x1, P2 ;  /* 0x000000020b277211 */ /* 0x080fe200010f0eff */
[----:B------:R-:W-:Y:S01]  /*34380*/  STL.64 [R1+0x8d8], R40 ;  /* 0x0008d82801007387 */ /* 0x000fe20000100a00 */
[-C--:B------:R-:W-:Y:S02]  /*34390*/  LEA.HI.X.SX32 R37, R12, R2.reuse, 0x1, P5 ;  /* 0x000000020c257211 */ /* 0x080fe400028f0eff */
[CC--:B------:R-:W-:Y:S01]  /*343a0*/  IADD3 R10, P1, PT, R13.reuse, R3.reuse, RZ ;  /* 0x000000030d0a7210 */ /* 0x0c0fe20007f3e0ff */
[----:B------:R2:W-:Y:S03]  /*343b0*/  STL.64 [R1+0x8d0], R38 ;  /* 0x0008d02601007387 */ /* 0x0005e60000100a00 */
[----:B------:R-:W-:Y:S01]  /*343c0*/  LEA.HI.X.SX32 R11, R13, R2, 0x1, P1 ;  /* 0x000000020d0b7211 */ /* 0x000fe200008f0eff */
[----:B------:R3:W-:Y:S01]  /*343d0*/  STL.64 [R1+0x8c8], R36 ;  /* 0x0008c82401007387 */ /* 0x0007e20000100a00 */
[----:B------:R-:W-:-:S03]  /*343e0*/  IADD3 R12, P1, PT, R16, R3, RZ ;  /* 0x00000003100c7210 */ /* 0x000fc60007f3e0ff */
[----:B------:R4:W-:Y:S01]  /*343f0*/  STL.64 [R1+0x8c0], R10 ;  /* 0x0008c00a01007387 */ /* 0x0009e20000100a00 */
[-C--:B------:R-:W-:Y:S02]  /*34400*/  LEA.HI.X.SX32 R13, R16, R2.reuse, 0x1, P1 ;  /* 0x00000002100d7211 */ /* 0x080fe400008f0eff */
[CC--:B--2---:R-:W-:Y:S02]  /*34410*/  IADD3 R38, P2, PT, R14.reuse, R3.reuse, RZ ;  /* 0x000000030e267210 */ /* 0x0c4fe40007f5e0ff */
[CC--:B---3--:R-:W-:Y:S02]  /*34420*/  IADD3 R36, P5, PT, R15.reuse, R3.reuse, RZ ;  /* 0x000000030f247210 */ /* 0x0c8fe40007fbe0ff */
[-C--:B------:R-:W-:Y:S02]  /*34430*/  LEA.HI.X.SX32 R39, R14, R2.reuse, 0x1, P2 ;  /* 0x000000020e277211 */ /* 0x080fe400010f0eff */
[-C--:B------:R-:W-:Y:S01]  /*34440*/  LEA.HI.X.SX32 R37, R15, R2.reuse, 0x1, P5 ;  /* 0x000000020f257211 */ /* 0x080fe200028f0eff */
[----:B----4-:R-:W-:Y:S01]  /*34450*/  VIADD R10, R9, UR5 ;  /* 0x00000005090a7c36 */ /* 0x010fe20008000000 */
[CC--:B------:R-:W-:Y:S01]  /*34460*/  IADD3 R14, P1, PT, R19.reuse, R3.reuse, RZ ;  /* 0x00000003130e7210 */ /* 0x0c0fe20007f3e0ff */
[----:B------:R2:W-:Y:S02]  /*34470*/  STL.64 [R1+0x8b8], R38 ;  /* 0x0008b82601007387 */ /* 0x0005e40000100a00 */
[----:B------:R-:W-:Y:S01]  /*34480*/  VIADD R11, R10, UR5 ;  /* 0x000000050a0b7c36 */ /* 0x000fe20008000000 */
[----:B------:R-:W-:Y:S01]  /*34490*/  LEA.HI.X.SX32 R15, R19, R2, 0x1, P1 ;  /* 0x00000002130f7211 */ /* 0x000fe200008f0eff */
[----:B------:R3:W-:Y:S04]  /*344a0*/  STL.64 [R1+0x8b0], R36 ;  /* 0x0008b02401007387 */ /* 0x0007e80000100a00 */
[----:B------:R4:W-:Y:S01]  /*344b0*/  STL.64 [R1+0x8a8], R12 ;  /* 0x0008a80c01007387 */ /* 0x0009e20000100a00 */
[----:B--2---:R-:W-:-:S02]  /*344c0*/  IADD3 R38, P2, PT, R17, R3, RZ ;  /* 0x0000000311267210 */ /* 0x004fc40007f5e0ff */
[CC--:B---3--:R-:W-:Y:S02]  /*344d0*/  IADD3 R36, P5, PT, R18.reuse, R3.reuse, RZ ;  /* 0x0000000312247210 */ /* 0x0c8fe40007fbe0ff */
[-C--:B------:R-:W-:Y:S02]  /*344e0*/  LEA.HI.X.SX32 R39, R17, R2.reuse, 0x1, P2 ;  /* 0x0000000211277211 */ /* 0x080fe400010f0eff */
[-C--:B------:R-:W-:Y:S01]  /*344f0*/  LEA.HI.X.SX32 R37, R18, R2.reuse, 0x1, P5 ;  /* 0x0000000212257211 */ /* 0x080fe200028f0eff */
[----:B----4-:R-:W-:Y:S01]  /*34500*/  VIADD R12, R11, UR5 ;  /* 0x000000050b0c7c36 */ /* 0x010fe20008000000 */
[CC--:B------:R-:W-:Y:S01]  /*34510*/  IADD3 R16, P5, PT, R21.reuse, R3.reuse, RZ ;  /* 0x0000000315107210 */ /* 0x0c0fe20007fbe0ff */
[----:B------:R-:W-:Y:S02]  /*34520*/  STL.64 [R1+0x8a0], R38 ;  /* 0x0008a02601007387 */ /* 0x000fe40000100a00 */
[----:B------:R-:W-:Y:S01]  /*34530*/  VIADD R13, R12, UR5 ;  /* 0x000000050c0d7c36 */ /* 0x000fe20008000000 */
[----:B------:R-:W-:Y:S01]  /*34540*/  LEA.HI.X.SX32 R17, R21, R2, 0x1, P5 ;  /* 0x0000000215117211 */ /* 0x000fe200028f0eff */
[----:B------:R2:W-:Y:S01]  /*34550*/  STL.64 [R1+0x898], R36 ;  /* 0x0008982401007387 */ /* 0x0005e20000100a00 */
[----:B------:R-:W-:-:S03]  /*34560*/  IADD3 R18, P5, PT, R24, R3, RZ ;  /* 0x0000000318127210 */ /* 0x000fc60007fbe0ff */
[----:B------:R3:W-:Y:S01]  /*34570*/  STL.64 [R1+0x890], R14 ;  /* 0x0008900e01007387 */ /* 0x0007e20000100a00 */
[----:B------:R-:W-:-:S03]  /*34580*/  LEA.HI.X.SX32 R19, R24, R2, 0x1, P5 ;  /* 0x0000000218137211 */ /* 0x000fc600028f0eff */
[----:B------:R4:W-:Y:S01]  /*34590*/  STL.64 [R1+0x880], R16 ;  /* 0x0008801001007387 */ /* 0x0009e20000100a00 */
[----:B--2---:R-:W-:-:S04]  /*345a0*/  IADD3 R36, P2, PT, R20, R3, RZ ;  /* 0x0000000314247210 */ /* 0x004fc80007f5e0ff */
[-C--:B------:R-:W-:Y:S01]  /*345b0*/  LEA.HI.X.SX32 R37, R20, R2.reuse, 0x1, P2 ;  /* 0x0000000214257211 */ /* 0x080fe200010f0eff */
[----:B---3--:R-:W-:Y:S01]  /*345c0*/  VIADD R14, R13, UR5 ;  /* 0x000000050d0e7c36 */ /* 0x008fe20008000000 */
[CC--:B------:R-:W-:Y:S02]  /*345d0*/  IADD3 R20, P5, PT, R25.reuse, R3.reuse, RZ ;  /* 0x0000000319147210 */ /* 0x0c0fe40007fbe0ff */
[----:B----4-:R-:W-:Y:S01]  /*345e0*/  IADD3 R16, P1, PT, R22, R3, RZ ;  /* 0x0000000316107210 */ /* 0x010fe20007f3e0ff */
[----:B------:R2:W-:Y:S01]  /*345f0*/  STL.64 [R1+0x888], R36 ;  /* 0x0008882401007387 */ /* 0x0005e20000100a00 */
[-C--:B------:R-:W-:Y:S01]  /*34600*/  LEA.HI.X.SX32 R21, R25, R2.reuse, 0x1, P5 ;  /* 0x0000000219157211 */ /* 0x080fe200028f0eff */
[----:B------:R-:W-:Y:S01]  /*34610*/  VIADD R15, R14, UR5 ;  /* 0x000000050e0f7c36 */ /* 0x000fe20008000000 */
[----:B------:R-:W-:-:S05]  /*34620*/  LEA.HI.X.SX32 R17, R22, R2, 0x1, P1 ;  /* 0x0000000216117211 */ /* 0x000fca00008f0eff */
[----:B------:R3:W-:Y:S01]  /*34630*/  STL.64 [R1+0x878], R16 ;  /* 0x0008781001007387 */ /* 0x0007e20000100a00 */
[----:B--2---:R-:W-:-:S03]  /*34640*/  IADD3 R36, P2, PT, R23, R3, RZ ;  /* 0x0000000317247210 */ /* 0x004fc60007f5e0ff */
[----:B------:R2:W-:Y:S01]  /*34650*/  STL.64 [R1+0x868], R18 ;  /* 0x0008681201007387 */ /* 0x0005e20000100a00 */
[-C--:B------:R-:W-:Y:S02]  /*34660*/  LEA.HI.X.SX32 R37, R23, R2.reuse, 0x1, P2 ;  /* 0x0000000217257211 */ /* 0x080fe400010f0eff */
[CC--:B------:R-:W-:Y:S01]  /*34670*/  IADD3 R22, P2, PT, R30.reuse, R3.reuse, RZ ;  /* 0x000000031e167210 */ /* 0x0c0fe20007f5e0ff */
[----:B---3--:R-:W-:Y:S02]  /*34680*/  VIADD R16, R15, UR5 ;  /* 0x000000050f107c36 */ /* 0x008fe40008000000 */
[----:B------:R-:W-:Y:S01]  /*34690*/  STL.64 [R1+0x870], R36 ;  /* 0x0008702401007387 */ /* 0x000fe20000100a00 */
[----:B------:R-:W-:Y:S02]  /*346a0*/  LEA.HI.X.SX32 R23, R30, R2, 0x1, P2 ;  /* 0x000000021e177211 */ /* 0x000fe400010f0eff */
[-C--:B------:R-:W-:Y:S01]  /*346b0*/  IADD3 R30, P2, PT, R27, R3.reuse, RZ ;  /* 0x000000031b1e7210 */ /* 0x080fe20007f5e0ff */
[----:B------:R-:W-:Y:S01]  /*346c0*/  VIADD R17, R16, UR5 ;  /* 0x0000000510117c36 */ /* 0x000fe20008000000 */
[----:B--2---:R-:W-:-:S04]  /*346d0*/  IADD3 R18, P1, PT, R31, R3, RZ ;  /* 0x000000031f127210 */ /* 0x004fc80007f3e0ff */
[-C--:B------:R-:W-:Y:S02]  /*346e0*/  LEA.HI.X.SX32 R19, R31, R2.reuse, 0x1, P1 ;  /* 0x000000021f137211 */ /* 0x080fe400008f0eff */
[----:B------:R-:W-:-:S03]  /*346f0*/  LEA.HI.X.SX32 R31, R27, R2, 0x1, P2 ;  /* 0x000000021b1f7211 */ /* 0x000fc600010f0eff */
[----:B------:R2:W-:Y:S04]  /*34700*/  STL.64 [R1+0x860], R18 ;  /* 0x0008601201007387 */ /* 0x0005e80000100a00 */
[----:B------:R3:W-:Y:S04]  /*34710*/  STL.64 [R1+0x850], R20 ;  /* 0x0008501401007387 */ /* 0x0007e80000100a00 */
[----:B------:R4:W-:Y:S01]  /*34720*/  STL.64 [R1+0x858], R22 ;  /* 0x0008581601007387 */ /* 0x0009e20000100a00 */
[----:B--2---:R-:W-:Y:S01]  /*34730*/  VIADD R18, R17, UR5 ;  /* 0x0000000511127c36 */ /* 0x004fe20008000000 */
[----:B---3--:R-:W-:-:S03]  /*34740*/  IADD3 R20, P1, PT, R26, R3, RZ ;  /* 0x000000031a147210 */ /* 0x008fc60007f3e0ff */
[----:B------:R-:W-:Y:S01]  /*34750*/  VIADD R19, R18, UR5 ;  /* 0x0000000512137c36 */ /* 0x000fe20008000000 */
[-C--:B----4-:R-:W-:Y:S02]  /*34760*/  IADD3 R22, P5, PT, R28, R3.reuse, RZ ;  /* 0x000000031c167210 */ /* 0x090fe40007fbe0ff */
[-C--:B------:R-:W-:Y:S02]  /*34770*/  LEA.HI.X.SX32 R21, R26, R2.reuse, 0x1, P1 ;  /* 0x000000021a157211 */ /* 0x080fe400008f0eff */
[-C--:B------:R-:W-:Y:S02]  /*34780*/  LEA.HI.X.SX32 R23, R28, R2.reuse, 0x1, P5 ;  /* 0x000000021c177211 */ /* 0x080fe400028f0eff */
[CC--:B------:R-:W-:Y:S01]  /*34790*/  IADD3 R26, P2, PT, R4.reuse, R3.reuse, RZ ;  /* 0x00000003041a7210 */ /* 0x0c0fe20007f5e0ff */
[----:B------:R2:W-:Y:S01]  /*347a0*/  STL.64 [R1+0x848], R20 ;  /* 0x0008481401007387 */ /* 0x0005e20000100a00 */
[C---:B------:R-:W-:Y:S02]  /*347b0*/  IADD3 R24, P5, PT, R5.reuse, R3, RZ ;  /* 0x0000000305187210 */ /* 0x040fe40007fbe0ff */
[-C--:B------:R-:W-:Y:S01]  /*347c0*/  LEA.HI.X.SX32 R27, R4, R2.reuse, 0x1, P2 ;  /* 0x00000002041b7211 */ /* 0x080fe200010f0eff */
[----:B------:R3:W-:Y:S01]  /*347d0*/  STL.64 [R1+0x838], R22 ;  /* 0x0008381601007387 */ /* 0x0007e20000100a00 */
[----:B------:R-:W-:-:S03]  /*347e0*/  LEA.HI.X.SX32 R25, R5, R2, 0x1, P5 ;  /* 0x0000000205197211 */ /* 0x000fc600028f0eff */
[----:B------:R-:W-:Y:S01]  /*347f0*/  STL.64 [R1+0x840], R30 ;  /* 0x0008401e01007387 */ /* 0x000fe20000100a00 */
[----:B--2---:R-:W-:Y:S01]  /*34800*/  VIADD R20, R19, UR5 ;  /* 0x0000000513147c36 */ /* 0x004fe20008000000 */
[----:B---3--:R-:W-:-:S03]  /*34810*/  IADD3 R22, P1, PT, R29, R3, RZ ;  /* 0x000000031d167210 */ /* 0x008fc60007f3e0ff */
[----:B------:R-:W-:Y:S01]  /*34820*/  VIADD R21, R20, UR5 ;  /* 0x0000000514157c36 */ /* 0x000fe20008000000 */
[----:B------:R-:W-:Y:S02]  /*34830*/  LEA.HI.X.SX32 R23, R29, R2, 0x1, P1 ;  /* 0x000000021d177211 */ /* 0x000fe400008f0eff */
[----:B------:R-:W-:-:S03]  /*34840*/  IADD3 R28, P1, PT, R6, R3, RZ ;  /* 0x00000003061c7210 */ /* 0x000fc60007f3e0ff */
[----:B------:R2:W-:Y:S01]  /*34850*/  STL.64 [R1+0x830], R22 ;  /* 0x0008301601007387 */ /* 0x0005e20000100a00 */
[----:B------:R-:W-:-:S03]  /*34860*/  LEA.HI.X.SX32 R29, R6, R2, 0x1, P1 ;  /* 0x00000002061d7211 */ /* 0x000fc600008f0eff */
[----:B------:R3:W-:Y:S04]  /*34870*/  STL.64 [R1+0x828], R26 ;  /* 0x0008281a01007387 */ /* 0x0007e80000100a00 */
[----:B------:R4:W-:Y:S04]  /*34880*/  STL.64 [R1+0x820], R24 ;  /* 0x0008201801007387 */ /* 0x0009e80000100a00 */
[----:B------:R0:W-:Y:S01]  /*34890*/  STL.64 [R1+0x818], R28 ;  /* 0x0008181c01007387 */ /* 0x0001e20000100a00 */
[----:B--2---:R-:W-:Y:S01]  /*348a0*/  VIADD R22, R21, UR5 ;  /* 0x0000000515167c36 */ /* 0x004fe20008000000 */
[----:B---3--:R-:W-:-:S03]  /*348b0*/  IADD3 R26, P2, PT, R7, R3, RZ ;  /* 0x00000003071a7210 */ /* 0x008fc60007f5e0ff */
[----:B------:R-:W-:Y:S01]  /*348c0*/  VIADD R23, R22, UR5 ;  /* 0x0000000516177c36 */ /* 0x000fe20008000000 */
[----:B----4-:R-:W-:-:S03]  /*348d0*/  IADD3 R24, P5, PT, R8, R3, RZ ;  /* 0x0000000308187210 */ /* 0x010fc60007fbe0ff */
[----:B------:R-:W-:Y:S01]  /*348e0*/  VIADD R5, R23, UR5 ;  /* 0x0000000517057c36 */ /* 0x000fe20008000000 */
[-C--:B------:R-:W-:Y:S02]  /*348f0*/  LEA.HI.X.SX32 R27, R7, R2.reuse, 0x1, P2 ;  /* 0x00000002071b7211 */ /* 0x080fe400010f0eff */
[----:B------:R-:W-:Y:S01]  /*34900*/  LEA.HI.X.SX32 R25, R8, R2, 0x1, P5 ;  /* 0x0000000208197211 */ /* 0x000fe200028f0eff */
[----:B------:R-:W-:Y:S01]  /*34910*/  VIADD R7, R5, UR5 ;  /* 0x0000000505077c36 */ /* 0x000fe20008000000 */
[----:B0-----:R-:W-:-:S03]  /*34920*/  IADD3 R28, P2, PT, R10, R3, RZ ;  /* 0x000000030a1c7210 */ /* 0x001fc60007f5e0ff */
[----:B------:R0:W-:Y:S01]  /*34930*/  STL.64 [R1+0x808], R24 ;  /* 0x0008081801007387 */ /* 0x0001e20000100a00 */
[----:B------:R-:W-:-:S03]  /*34940*/  LEA.HI.X.SX32 R29, R10, R2, 0x1, P2 ;  /* 0x000000020a1d7211 */ /* 0x000fc600010f0eff */
[----:B------:R2:W-:Y:S01]  /*34950*/  STL.64 [R1+0x810], R26 ;  /* 0x0008101a01007387 */ /* 0x0005e20000100a00 */
[-C--:B0-----:R-:W-:Y:S02]  /*34960*/  IADD3 R24, P1, PT, R9, R3.reuse, RZ ;  /* 0x0000000309187210 */ /* 0x081fe40007f3e0ff */
[-C--:B--2---:R-:W-:Y:S02]  /*34970*/  IADD3 R26, P5, PT, R11, R3.reuse, RZ ;  /* 0x000000030b1a7210 */ /* 0x084fe40007fbe0ff */
[-C--:B------:R-:W-:Y:S02]  /*34980*/  LEA.HI.X.SX32 R25, R9, R2.reuse, 0x1, P1 ;  /* 0x0000000209197211 */ /* 0x080fe400008f0eff */
[-C--:B------:R-:W-:Y:S02]  /*34990*/  LEA.HI.X.SX32 R27, R11, R2.reuse, 0x1, P5 ;  /* 0x000000020b1b7211 */ /* 0x080fe400028f0eff */
[CC--:B------:R-:W-:Y:S01]  /*349a0*/  IADD3 R8, P5, PT, R14.reuse, R3.reuse, RZ ;  /* 0x000000030e087210 */ /* 0x0c0fe20007fbe0ff */
[----:B------:R0:W-:Y:S03]  /*349b0*/  STL.64 [R1+0x800], R24 ;  /* 0x0008001801007387 */ /* 0x0001e60000100a00 */
[----:B------:R-:W-:Y:S01]  /*349c0*/  LEA.HI.X.SX32 R9, R14, R2, 0x1, P5 ;  /* 0x000000020e097211 */ /* 0x000fe200028f0eff */
[----:B------:R2:W-:Y:S04]  /*349d0*/  STL.64 [R1+0x7f8], R28 ;  /* 0x0007f81c01007387 */ /* 0x0005e80000100a00 */
[----:B------:R3:W-:Y:S01]  /*349e0*/  STL.64 [R1+0x7f0], R26 ;  /* 0x0007f01a01007387 */ /* 0x0007e20000100a00 */
[----:B0-----:R-:W-:Y:S01]  /*349f0*/  VIADD R25, R7, UR5 ;  /* 0x0000000507197c36 */ /* 0x001fe20008000000 */
[----:B--2---:R-:W-:-:S03]  /*34a00*/  IADD3 R28, P1, PT, R12, R3, RZ ;  /* 0x000000030c1c7210 */ /* 0x004fc60007f3e0ff */
[----:B------:R-:W-:Y:S01]  /*34a10*/  VIADD R11, R25, UR5 ;  /* 0x00000005190b7c36 */ /* 0x000fe20008000000 */
[----:B---3--:R-:W-:-:S03]  /*34a20*/  IADD3 R26, P2, PT, R13, R3, RZ ;  /* 0x000000030d1a7210 */ /* 0x008fc60007f5e0ff */
[----:B------:R-:W-:Y:S01]  /*34a30*/  VIADD R24, R11, UR5 ;  /* 0x000000050b187c36 */ /* 0x000fe20008000000 */
[-C--:B------:R-:W-:Y:S02]  /*34a40*/  LEA.HI.X.SX32 R29, R12, R2.reuse, 0x1, P1 ;  /* 0x000000020c1d7211 */ /* 0x080fe400008f0eff */
[-C--:B------:R-:W-:Y:S01]  /*34a50*/  LEA.HI.X.SX32 R27, R13, R2.reuse, 0x1, P2 ;  /* 0x000000020d1b7211 */ /* 0x080fe200010f0eff */
[----:B------:R-:W-:Y:S01]  /*34a60*/  VIADD R14, R24, UR5 ;  /* 0x00000005180e7c36 */ /* 0x000fe20008000000 */
[CC--:B------:R-:W-:Y:S01]  /*34a70*/  IADD3 R12, P5, PT, R17.reuse, R3.reuse, RZ ;  /* 0x00000003110c7210 */ /* 0x0c0fe20007fbe0ff */
[----:B------:R-:W-:Y:S03]  /*34a80*/  STL.64 [R1+0x7e8], R28 ;  /* 0x0007e81c01007387 */ /* 0x000fe60000100a00 */
[----:B------:R-:W-:Y:S01]  /*34a90*/  LEA.HI.X.SX32 R13, R17, R2, 0x1, P5 ;  /* 0x00000002110d7211 */ /* 0x000fe200028f0eff */
[----:B------:R0:W-:Y:S04]  /*34aa0*/  STL.64 [R1+0x7d8], R8 ;  /* 0x0007d80801007387 */ /* 0x0001e80000100a00 */
[----:B------:R2:W-:Y:S01]  /*34ab0*/  STL.64 [R1+0x7e0], R26 ;  /* 0x0007e01a01007387 */ /* 0x0005e20000100a00 */
[----:B0-----:R-:W-:-:S02]  /*34ac0*/  IADD3 R8, P1, PT, R15, R3, RZ ;  /* 0x000000030f087210 */ /* 0x001fc40007f3e0ff */
[CC--:B--2---:R-:W-:Y:S02]  /*34ad0*/  IADD3 R26, P2, PT, R16.reuse, R3.reuse, RZ ;  /* 0x00000003101a7210 */ /* 0x0c4fe40007f5e0ff */
        /* <DEDUP_REMOVED lines=10> */
[-C--:B---3--:R-:W-:Y:S02]  /*34b80*/  IADD3 R26, P5, PT, R20, R3.reuse, RZ ;  /* 0x00000003141a7210 */ /* 0x088fe40007fbe0ff */
        /* <DEDUP_REMOVED lines=9> */
[----:B0-----:R-:W-:Y:S01]  /*34c20*/  VIADD R13, R10, UR5 ;  /* 0x000000050a0d7c36 */ /* 0x001fe20008000000 */
[----:B--2---:R-:W-:-:S03]  /*34c30*/  IADD3 R26, P1, PT, R21, R3, RZ ;  /* 0x00000003151a7210 */ /* 0x004fc60007f3e0ff */
[----:B------:R-:W-:Y:S01]  /*34c40*/  VIADD R6, R13, UR5 ;  /* 0x000000050d067c36 */ /* 0x000fe20008000000 */
[----:B------:R-:W-:-:S03]  /*34c50*/  LEA.HI.X.SX32 R27, R21, R2, 0x1, P1 ;  /* 0x00000002151b7211 */ /* 0x000fc600008f0eff */
[----:B------:R-:W-:Y:S01]  /*34c60*/  VIADD R4, R6, UR5 ;  /* 0x0000000506047c36 */ /* 0x000fe20008000000 */
[CC--:B------:R-:W-:Y:S01]  /*34c70*/  IADD3 R20, P1, PT, R5.reuse, R3.reuse, RZ ;  /* 0x0000000305147210 */ /* 0x0c0fe20007f3e0ff */
[----:B------:R-:W-:Y:S03]  /*34c80*/  STL.64 [R1+0x7a0], R26 ;  /* 0x0007a01a01007387 */ /* 0x000fe60000100a00 */
[----:B------:R-:W-:Y:S01]  /*34c90*/  LEA.HI.X.SX32 R21, R5, R2, 0x1, P1 ;  /* 0x0000000205157211 */ /* 0x000fe200008f0eff */
[----:B------:R-:W-:Y:S01]  /*34ca0*/  VIADD R12, R4, UR5 ;  /* 0x00000005040c7c36 */ /* 0x000fe20008000000 */
[----:B------:R0:W-:Y:S03]  /*34cb0*/  STL.64 [R1+0x798], R18 ;  /* 0x0007981201007387 */ /* 0x0001e60000100a00 */
[----:B------:R-:W-:Y:S01]  /*34cc0*/  VIADD R9, R12, UR5 ;  /* 0x000000050c097c36 */ /* 0x000fe20008000000 */
[----:B------:R2:W-:Y:S04]  /*34cd0*/  STL.64 [R1+0x790], R16 ;  /* 0x0007901001007387 */ /* 0x0005e80000100a00 */
[----:B------:R3:W-:Y:S01]  /*34ce0*/  STL.64 [R1+0x788], R20 ;  /* 0x0007881401007387 */ /* 0x0007e20000100a00 */
[----:B0-----:R-:W-:-:S02]  /*34cf0*/  IADD3 R18, P2, PT, R7, R3, RZ ;  /* 0x0000000307127210 */ /* 0x001fc40007f5e0ff */
[-C--:B--2---:R-:W-:Y:S02]  /*34d00*/  IADD3 R16, P5, PT, R25, R3.reuse, RZ ;  /* 0x0000000319107210 */ /* 0x084fe40007fbe0ff */
[-C--:B------:R-:W-:Y:S01]  /*34d10*/  LEA.HI.X.SX32 R19, R7, R2.reuse, 0x1, P2 ;  /* 0x0000000207137211 */ /* 0x080fe200010f0eff */
[----:B------:R-:W-:Y:S01]  /*34d20*/  VIADD R7, R9, UR5 ;  /* 0x0000000509077c36 */ /* 0x000fe20008000000 */
[-C--:B------:R-:W-:Y:S02]  /*34d30*/  LEA.HI.X.SX32 R17, R25, R2.reuse, 0x1, P5 ;  /* 0x0000000219117211 */ /* 0x080fe400028f0eff */
[C---:B---3--:R-:W-:Y:S01]  /*34d40*/  IADD3 R20, P1, PT, R11.reuse, R3, RZ ;  /* 0x000000030b147210 */ /* 0x048fe20007f3e0ff */
[----:B------:R0:W-:Y:S03]  /*34d50*/  STL.64 [R1+0x780], R18 ;  /* 0x0007801201007387 */ /* 0x0001e60000100a00 */
[----:B------:R-:W-:Y:S01]  /*34d60*/  LEA.HI.X.SX32 R21, R11, R2, 0x1, P1 ;  /* 0x000000020b157211 */ /* 0x000fe200008f0eff */
[----:B------:R2:W-:Y:S01]  /*34d70*/  STL.64 [R1+0x778], R16 ;  /* 0x0007781001007387 */ /* 0x0005e20000100a00 */
[----:B------:R-:W-:-:S03]  /*34d80*/  VIADD R11, R7, UR5 ;  /* 0x00000005070b7c36 */ /* 0x000fc60008000000 */
[----:B------:R3:W-:Y:S01]  /*34d90*/  STL.64 [R1+0x770], R20 ;  /* 0x0007701401007387 */ /* 0x0007e20000100a00 */
[----:B------:R-:W-:Y:S01]  /*34da0*/  VIADD R5, R11, UR5 ;  /* 0x000000050b057c36 */ /* 0x000fe20008000000 */
[-C--:B0-----:R-:W-:Y:S02]  /*34db0*/  IADD3 R18, P2, PT, R24, R3.reuse, RZ ;  /* 0x0000000318127210 */ /* 0x081fe40007f5e0ff */
[-C--:B--2---:R-:W-:Y:S02]  /*34dc0*/  IADD3 R16, P5, PT, R14, R3.reuse, RZ ;  /* 0x000000030e107210 */ /* 0x084fe40007fbe0ff */
[-C--:B------:R-:W-:Y:S02]  /*34dd0*/  LEA.HI.X.SX32 R19, R24, R2.reuse, 0x1, P2 ;  /* 0x0000000218137211 */ /* 0x080fe400010f0eff */
[-C--:B------:R-:W-:Y:S02]  /*34de0*/  LEA.HI.X.SX32 R17, R14, R2.reuse, 0x1, P5 ;  /* 0x000000020e117211 */ /* 0x080fe400028f0eff */
[C---:B---3--:R-:W-:Y:S01]  /*34df0*/  IADD3 R20, P1, PT, R8.reuse, R3, RZ ;  /* 0x0000000308147210 */ /* 0x048fe20007f3e0ff */
[----:B------:R0:W-:Y:S03]  /*34e00*/  STL.64 [R1+0x768], R18 ;  /* 0x0007681201007387 */ /* 0x0001e60000100a00 */
[----:B------:R-:W-:Y:S01]  /*34e10*/  LEA.HI.X.SX32 R21, R8, R2, 0x1, P1 ;  /* 0x0000000208157211 */ /* 0x000fe200008f0eff */
[----:B------:R2:W-:Y:S01]  /*34e20*/  STL.64 [R1+0x760], R16 ;  /* 0x0007601001007387 */ /* 0x0005e20000100a00 */
[----:B------:R-:W-:-:S03]  /*34e30*/  VIADD R8, R5, UR5 ;  /* 0x0000000505087c36 */ /* 0x000fc60008000000 */
[----:B------:R-:W-:Y:S01]  /*34e40*/  STL.64 [R1+0x758], R20 ;  /* 0x0007581401007387 */ /* 0x000fe20000100a00 */
[CC--:B0-----:R-:W-:Y:S02]  /*34e50*/  IADD3 R18, P2, PT, R10.reuse, R3.reuse, RZ ;  /* 0x000000030a127210 */ /* 0x0c1fe40007f5e0ff */
[CC--:B--2---:R-:W-:Y:S02]  /*34e60*/  IADD3 R16, P5, PT, R13.reuse, R3.reuse, RZ ;  /* 0x000000030d107210 */ /* 0x0c4fe40007fbe0ff */
[-C--:B------:R-:W-:Y:S01]  /*34e70*/  LEA.HI.X.SX32 R19, R10, R2.reuse, 0x1, P2 ;  /* 0x000000020a137211 */ /* 0x080fe200010f0eff */
[----:B------:R-:W-:Y:S01]  /*34e80*/  VIADD R10, R8, UR5 ;  /* 0x00000005080a7c36 */ /* 0x000fe20008000000 */
[-C--:B------:R-:W-:Y:S02]  /*34e90*/  LEA.HI.X.SX32 R17, R13, R2.reuse, 0x1, P5 ;  /* 0x000000020d117211 */ /* 0x080fe400028f0eff */
[CC--:B------:R-:W-:Y:S01]  /*34ea0*/  IADD3 R14, P5, PT, R12.reuse, R3.reuse, RZ ;  /* 0x000000030c0e7210 */ /* 0x0c0fe20007fbe0ff */
[----:B------:R0:W-:Y:S03]  /*34eb0*/  STL.64 [R1+0x750], R18 ;  /* 0x0007501201007387 */ /* 0x0001e60000100a00 */
[----:B------:R-:W-:Y:S01]  /*34ec0*/  LEA.HI.X.SX32 R15, R12, R2, 0x1, P5 ;  /* 0x000000020c0f7211 */ /* 0x000fe200028f0eff */
[----:B------:R2:W-:Y:S01]  /*34ed0*/  STL.64 [R1+0x748], R16 ;  /* 0x0007481001007387 */ /* 0x0005e20000100a00 */
[----:B0-----:R-:W-:-:S02]  /*34ee0*/  IADD3 R18, P1, PT, R6, R3, RZ ;  /* 0x0000000306127210 */ /* 0x001fc40007f3e0ff */
[----:B--2---:R-:W-:Y:S02]  /*34ef0*/  IADD3 R16, P2, PT, R4, R3, RZ ;  /* 0x0000000304107210 */ /* 0x004fe40007f5e0ff */
[-C--:B------:R-:W-:Y:S01]  /*34f00*/  LEA.HI.X.SX32 R19, R6, R2.reuse, 0x1, P1 ;  /* 0x0000000206137211 */ /* 0x080fe200008f0eff */
[----:B------:R-:W-:Y:S01]  /*34f10*/  VIADD R6, R10, UR5 ;  /* 0x000000050a067c36 */ /* 0x000fe20008000000 */
[----:B------:R-:W-:-:S03]  /*34f20*/  LEA.HI.X.SX32 R17, R4, R2, 0x1, P2 ;  /* 0x0000000204117211 */ /* 0x000fc600010f0eff */
[----:B------:R0:W-:Y:S01]  /*34f30*/  STL.64 [R1+0x740], R18 ;  /* 0x0007401201007387 */ /* 0x0001e20000100a00 */
[----:B------:R-:W-:-:S03]  /*34f40*/  VIADD R4, R6, UR5 ;  /* 0x0000000506047c36 */ /* 0x000fc60008000000 */
[----:B------:R2:W-:Y:S04]  /*34f50*/  STL.64 [R1+0x738], R16 ;  /* 0x0007381001007387 */ /* 0x0005e80000100a00 */
[----:B------:R3:W-:Y:S01]  /*34f60*/  STL.64 [R1+0x730], R14 ;  /* 0x0007300e01007387 */ /* 0x0007e20000100a00 */
[-C--:B0-----:R-:W-:Y:S02]  /*34f70*/  IADD3 R18, P1, PT, R9, R3.reuse, RZ ;  /* 0x0000000309127210 */ /* 0x081fe40007f3e0ff */
[-C--:B--2---:R-:W-:Y:S02]  /*34f80*/  IADD3 R16, P2, PT, R7, R3.reuse, RZ ;  /* 0x0000000307107210 */ /* 0x084fe40007f5e0ff */
[----:B------:R-:W-:Y:S01]  /*34f90*/  LEA.HI.X.SX32 R19, R9, R2, 0x1, P1 ;  /* 0x0000000209137211 */ /* 0x000fe200008f0eff */
[----:B------:R-:W-:Y:S01]  /*34fa0*/  VIADD R9, R4, UR5 ;  /* 0x0000000504097c36 */ /* 0x000fe20008000000 */
[----:B---3--:R-:W-:-:S02]  /*34fb0*/  IADD3 R14, P5, PT, R11, R3, RZ ;  /* 0x000000030b0e7210 */ /* 0x008fc40007fbe0ff */
[-C--:B------:R-:W-:Y:S01]  /*34fc0*/  LEA.HI.X.SX32 R17, R7, R2.reuse, 0x1, P2 ;  /* 0x0000000207117211 */ /* 0x080fe200010f0eff */
[----:B------:R-:W-:Y:S01]  /*34fd0*/  STL.64 [R1+0x728], R18 ;  /* 0x0007281201007387 */ /* 0x000fe20000100a00 */
[-C--:B------:R-:W-:Y:S01]  /*34fe0*/  LEA.HI.X.SX32 R15, R11, R2.reuse, 0x1, P5 ;  /* 0x000000020b0f7211 */ /* 0x080fe200028f0eff */
[C---:B------:R-:W-:Y:S01]  /*34ff0*/  VIADD R7, R9.reuse, UR5 ;  /* 0x0000000509077c36 */ /* 0x040fe20008000000 */
[CC--:B------:R-:W-:Y:S01]  /*35000*/  IADD3 R12, P5, PT, R10.reuse, R3.reuse, RZ ;  /* 0x000000030a0c7210 */ /* 0x0c0fe20007fbe0ff */
[----:B------:R0:W-:Y:S03]  /*35010*/  STL.64 [R1+0x720], R16 ;  /* 0x0007201001007387 */ /* 0x0001e60000100a00 */
[----:B------:R-:W-:Y:S01]  /*35020*/  LEA.HI.X.SX32 R13, R10, R2, 0x1, P5 ;  /* 0x000000020a0d7211 */ /* 0x000fe200028f0eff */
[----:B------:R2:W-:Y:S01]  /*35030*/  STL.64 [R1+0x718], R14 ;  /* 0x0007180e01007387 */ /* 0x0005e20000100a00 */
[----:B------:R-:W-:-:S04]  /*35040*/  IADD3 R86, P5, PT, R9, R3, RZ ;  /* 0x0000000309567210 */ /* 0x000fc80007fbe0ff */
[-C--:B------:R-:W-:Y:S02]  /*35050*/  LEA.HI.X.SX32 R87, R9, R2.reuse, 0x1, P5 ;  /* 0x0000000209577211 */ /* 0x080fe400028f0eff */
[CC--:B0-----:R-:W-:Y:S02]  /*35060*/  IADD3 R16, P1, PT, R5.reuse, R3.reuse, RZ ;  /* 0x0000000305107210 */ /* 0x0c1fe40007f3e0ff */
[CC--:B--2---:R-:W-:Y:S02]  /*35070*/  IADD3 R14, P2, PT, R8.reuse, R3.reuse, RZ ;  /* 0x00000003080e7210 */ /* 0x0c4fe40007f5e0ff */
[-C--:B------:R-:W-:Y:S01]  /*35080*/  LEA.HI.X.SX32 R17, R5, R2.reuse, 0x1, P1 ;  /* 0x0000000205117211 */ /* 0x080fe200008f0eff */
[----:B------:R-:W-:Y:S01]  /*35090*/  VIADD R5, R7, UR5 ;  /* 0x0000000507057c36 */ /* 0x000fe20008000000 */
[-C--:B------:R-:W-:Y:S02]  /*350a0*/  LEA.HI.X.SX32 R15, R8, R2.reuse, 0x1, P2 ;  /* 0x00000002080f7211 */ /* 0x080fe400010f0eff */
[-C--:B------:R-:W-:Y:S01]  /*350b0*/  IADD3 R90, P1, PT, R6, R3.reuse, RZ ;  /* 0x00000003065a7210 */ /* 0x080fe20007f3e0ff */
[----:B------:R-:W-:Y:S01]  /*350c0*/  VIADD R8, R5, UR5 ;  /* 0x0000000505087c36 */ /* 0x000fe20008000000 */
[-C--:B------:R-:W-:Y:S01]  /*350d0*/  IADD3 R88, P2, PT, R4, R3.reuse, RZ ;  /* 0x0000000304587210 */ /* 0x080fe20007f5e0ff */
[----:B------:R-:W-:Y:S01]  /*350e0*/  STL.64 [R1+0x710], R16 ;  /* 0x0007101001007387 */ /* 0x000fe20000100a00 */
[-C--:B------:R-:W-:Y:S01]  /*350f0*/  LEA.HI.X.SX32 R91, R6, R2.reuse, 0x1, P1 ;  /* 0x00000002065b7211 */ /* 0x080fe200008f0eff */
[----:B------:R-:W-:Y:S01]  /*35100*/  VIADD R6, R8, UR5 ;  /* 0x0000000508067c36 */ /* 0x000fe20008000000 */
[-C--:B------:R-:W-:Y:S01]  /*35110*/  LEA.HI.X.SX32 R89, R4, R2.reuse, 0x1, P2 ;  /* 0x0000000204597211 */ /* 0x080fe200010f0eff */
[----:B------:R-:W-:Y:S01]  /*35120*/  STL.64 [R1+0x708], R14 ;  /* 0x0007080e01007387 */ /* 0x000fe20000100a00 */
[-C--:B------:R-:W-:Y:S01]  /*35130*/  IADD3 R84, P1, PT, R7, R3.reuse, RZ ;  /* 0x0000000307547210 */ /* 0x080fe20007f3e0ff */
[----:B------:R-:W-:Y:S01]  /*35140*/  VIADD R4, R6, UR5 ;  /* 0x0000000506047c36 */ /* 0x000fe20008000000 */
[-C--:B------:R-:W-:Y:S01]  /*35150*/  IADD3 R82, P2, PT, R5, R3.reuse, RZ ;  /* 0x0000000305527210 */ /* 0x080fe20007f5e0ff */
[----:B------:R-:W-:Y:S01]  /*35160*/  STL.64 [R1+0x700], R12 ;  /* 0x0007000c01007387 */ /* 0x000fe20000100a00 */
[-C--:B------:R-:W-:Y:S01]  /*35170*/  LEA.HI.X.SX32 R85, R7, R2.reuse, 0x1, P1 ;  /* 0x0000000207557211 */ /* 0x080fe200008f0eff */
[----:B------:R-:W-:Y:S01]  /*35180*/  VIADD R7, R4, UR5 ;  /* 0x0000000504077c36 */ /* 0x000fe20008000000 */
[-C--:B------:R-:W-:Y:S01]  /*35190*/  IADD3 R80, P5, PT, R8, R3.reuse, RZ ;  /* 0x0000000308507210 */ /* 0x080fe20007fbe0ff */
[----:B------:R-:W-:Y:S01]  /*351a0*/  STL [R1+0xe58], R90 ;  /* 0x000e585a01007387 */ /* 0x000fe20000100800 */
[-C--:B------:R-:W-:Y:S01]  /*351b0*/  LEA.HI.X.SX32 R83, R5, R2.reuse, 0x1, P2 ;  /* 0x0000000205537211 */ /* 0x080fe200010f0eff */
[----:B------:R-:W-:Y:S01]  /*351c0*/  VIADD R5, R7, UR5 ;  /* 0x0000000507057c36 */ /* 0x000fe20008000000 */
[----:B------:R-:W-:Y:S01]  /*351d0*/  IADD3 R78, P1, PT, R6, R3, RZ ;  /* 0x00000003064e7210 */ /* 0x000fe20007f3e0ff */
[----:B------:R-:W-:Y:S01]  /*351e0*/  STL [R1+0xe54], R91 ;  /* 0x000e545b01007387 */ /* 0x000fe20000100800 */
[----:B------:R-:W-:-:S02]  /*351f0*/  LEA.HI.X.SX32 R81, R8, R2, 0x1, P5 ;  /* 0x0000000208517211 */ /* 0x000fc400028f0eff */
[-C--:B------:R-:W-:Y:S01]  /*35200*/  IADD3 R76, P2, PT, R4, R3.reuse, RZ ;  /* 0x00000003044c7210 */ /* 0x080fe20007f5e0ff */
[----:B------:R-:W-:Y:S01]  /*35210*/  STL [R1+0xe50], R88 ;  /* 0x000e505801007387 */ /* 0x000fe20000100800 */
[-C--:B------:R-:W-:Y:S01]  /*35220*/  LEA.HI.X.SX32 R79, R6, R2.reuse, 0x1, P1 ;  /* 0x00000002064f7211 */ /* 0x080fe200008f0eff */
[----:B------:R-:W-:Y:S01]  /*35230*/  VIADD R6, R5, UR5 ;  /* 0x0000000505067c36 */ /* 0x000fe20008000000 */
        /* <DEDUP_REMOVED lines=11> */
[-C--:B------:R-:W-:Y:S01]  /*352f0*/  LEA.HI.X.SX32 R71, R6, R2.reuse, 0x1, P2 ;  /* 0x0000000206477211 */ /* 0x080fe200010f0eff */
[----:B------:R-:W-:Y:S01]  /*35300*/  STL [R1+0xe48], R84 ;  /* 0x000e485401007387 */ /* 0x000fe20000100800 */
[-C--:B------:R-:W-:Y:S02]  /*35310*/  IADD3 R68, P1, PT, R4, R3.reuse, RZ ;  /* 0x0000000304447210 */ /* 0x080fe40007f3e0ff */
[----:B------:R-:W-:Y:S01]  /*35320*/  ISETP.LT.AND P2, PT, R32, UR19, !P0 ;  /* 0x0000001320007c0c */ /* 0x000fe2000c741270 */
[----:B------:R-:W-:Y:S01]  /*35330*/  STL [R1+0xe44], R85 ;  /* 0x000e445501007387 */ /* 0x000fe20000100800 */
[----:B------:R-:W-:Y:S01]  /*35340*/  LEA.HI.X.SX32 R69, R4, R2, 0x1, P1 ;  /* 0x0000000204457211 */ /* 0x000fe200008f0eff */
[----:B------:R-:W0:Y:S01]  /*35350*/  LDCU UR19, c[0x0][0x39c] ;  /* 0x00007380ff1377ac */ /* 0x000e220008000800 */
[----:B------:R-:W-:Y:S01]  /*35360*/  IADD3 R92, P1, PT, R11, R3, RZ ;  /* 0x000000030b5c7210 */ /* 0x000fe20007f3e0ff */
[----:B------:R-:W-:Y:S01]  /*35370*/  STL [R1+0xe68], R82 ;  /* 0x000e685201007387 */ /* 0x000fe20000100800 */
[C---:B------:R-:W-:Y:S01]  /*35380*/  ISETP.LT.AND P5, PT, R0.reuse, UR13, !P0 ;  /* 0x0000000d00007c0c */ /* 0x040fe2000c7a1270 */
[----:B------:R-:W-:Y:S01]  /*35390*/  VIADD R4, R0, 0x5 ;  /* 0x0000000500047836 */ /* 0x000fe20000000000 */
[----:B------:R-:W2:Y:S01]  /*353a0*/  LDCU UR13, c[0x0][0x39c] ;  /* 0x00007380ff0d77ac */ /* 0x000ea20008000800 */
        /* <DEDUP_REMOVED lines=15> */
[----:B---3--:R-:W3:Y:S01]  /*354a0*/  LDL.LU R3, [R1+0x940] ;  /* 0x0009400001037983 */ /* 0x008ee20000300800 */
[----:B-----5:R-:W-:-:S02]  /*354b0*/  F2FP.SATFINITE.E5M2.F32.PACK_AB_MERGE_C R72, R33, R34, RZ ;  /* 0x000000222148723e */ /* 0x020fc400048060ff */
[----:B---3--:R-:W-:Y:S02]  /*354c0*/  LEA.HI.X.SX32 R93, R3, R2, 0x1, P1 ;  /* 0x00000002035d7211 */ /* 0x008fe400008f0eff */
[----:B------:R-:W-:Y:S01]  /*354d0*/  ISETP.LT.AND P1, PT, R4, UR20, !P0 ;  /* 0x0000001404007c0c */ /* 0x000fe2000c721270 */
[----:B------:R-:W3:Y:S01]  /*354e0*/  LDCU UR20, c[0x0][0x3b8] ;  /* 0x00007700ff1477ac */ /* 0x000ee20008000800 */
[----:B------:R-:W-:Y:S01]  /*354f0*/  PRMT R4, R72, 0x9910, RZ ;  /* 0x0000991048047816 */ /* 0x000fe200000000ff */
[----:B------:R-:W-:Y:S04]  /*35500*/  STL [R1+0xe20], R93 ;  /* 0x000e205d01007387 */ /* 0x000fe80000100800 */
[----:B------:R-:W-:Y:S04]  /*35510*/  STL [R1+0xe1c], R2 ;  /* 0x000e1c0201007387 */ /* 0x000fe80000100800 */
[----:B------:R4:W-:Y:S02]  /*35520*/  STL [R1+0xe7c], R4 ;  /* 0x000e7c0401007387 */ /* 0x0009e40000100800 */
[----:B----4-:R-:W4:Y:S02]  /*35530*/  LDTM.x64 R4, tmem[UR10+0x40] ;  /* 0x0000400a000479ee */ /* 0x010f240008340000 */
[----:B----4-:R-:W-:Y:S01]  /*35540*/  STL.64 [R1+0x558], R26 ;  /* 0x0005581a01007387 */ /* 0x010fe20000100a00 */
[----:B------:R-:W-:-:S02]  /*35550*/  IMAD.MOV.U32 R78, RZ, RZ, R4 ;  /* 0x000000ffff4e7224 */ /* 0x000fc400078e0004 */
[----:B------:R-:W-:Y:S01]  /*35560*/  IMAD.MOV.U32 R79, RZ, RZ, R5 ;  /* 0x000000ffff4f7224 */ /* 0x000fe200078e0005 */
[----:B------:R-:W-:Y:S01]  /*35570*/  STL.64 [R1+0x560], R28 ;  /* 0x0005601c01007387 */ /* 0x000fe20000100a00 */
[----:B------:R-:W-:Y:S02]  /*35580*/  IMAD.MOV.U32 R82, RZ, RZ, R6 ;  /* 0x000000ffff527224 */ /* 0x000fe400078e0006 */
[----:B------:R-:W-:Y:S01]  /*35590*/  IMAD.MOV.U32 R83, RZ, RZ, R7 ;  /* 0x000000ffff537224 */ /* 0x000fe200078e0007 */
[----:B------:R-:W-:Y:S01]  /*355a0*/  STL.64 [R1+0x568], R30 ;  /* 0x0005681e01007387 */ /* 0x000fe20000100a00 */
[----:B------:R-:W-:Y:S02]  /*355b0*/  IMAD.MOV.U32 R86, RZ, RZ, R8 ;  /* 0x000000ffff567224 */ /* 0x000fe400078e0008 */
[----:B------:R-:W-:Y:S01]  /*355c0*/  IMAD.MOV.U32 R87, RZ, RZ, R9 ;  /* 0x000000ffff577224 */ /* 0x000fe200078e0009 */
[----:B------:R-:W-:Y:S01]  /*355d0*/  STL.64 [R1+0x570], R32 ;  /* 0x0005702001007387 */ /* 0x000fe20000100a00 */
        /* <DEDUP_REMOVED lines=23> */
[----:B------:R-:W-:Y:S04]  /*35750*/  STL.64 [R1+0x5b0], R48 ;  /* 0x0005b03001007387 */ /* 0x000fe80000100a00 */
        /* <DEDUP_REMOVED lines=8> */
[----:B------:R4:W-:Y:S02]  /*357e0*/  STL.64 [R1+0x5f8], R66 ;  /* 0x0005f84201007387 */ /* 0x0009e40000100a00 */
[----:B----4-:R-:W4:Y:S02]  /*357f0*/  LDTM.x64 R4, tmem[UR10+0x80] ;  /* 0x0000800a000479ee */ /* 0x010f240008340000 */
[----:B----4-:R4:W-:Y:S04]  /*35800*/  STL.64 [R1+0x400], R4 ;  /* 0x0004000401007387 */ /* 0x0109e80000100a00 */
        /* <DEDUP_REMOVED lines=30> */
[----:B------:R5:W-:Y:S04]  /*359f0*/  STL.64 [R1+0x4f8], R66 ;  /* 0x0004f84201007387 */ /* 0x000be80000100a00 */
[----:B----4-:R-:W4:Y:S02]  /*35a00*/  LDL.LU R4, [R1+0xe7c] ;  /* 0x000e7c0001047983 */ /* 0x010f240000300800 */
[----:B----4-:R-:W-:-:S02]  /*35a10*/  IMAD.MOV.U32 R73, RZ, RZ, R4 ;  /* 0x000000ffff497224 */ /* 0x010fc400078e0004 */
[----:B-----5:R-:W4:Y:S02]  /*35a20*/  LDTM.x64 R4, tmem[UR10+0xc0] ;  /* 0x0000c00a000479ee */ /* 0x020f240008340000 */
[----:B----4-:R-:W-:Y:S04]  /*35a30*/  STL.64 [R1+0x300], R4 ;  /* 0x0003000401007387 */ /* 0x010fe80000100a00 */
        /* <DEDUP_REMOVED lines=98> */
[----:B----4-:R-:W-:Y:S04]  /*36060*/  STL.64 [R1], R4 ;  /* 0x0000000401007387 */ /* 0x010fe80000100a00 */
        /* <DEDUP_REMOVED lines=31> */
[----:B----4-:R-:W4:Y:S01]  /*36260*/  LDTM.x64 R4, tmem[UR10+0x1c0] ;  /* 0x0001c00a000479ee */ /* 0x010f220008340000 */
[----:B------:R-:W-:Y:S01]  /*36270*/  NOP ;  /* 0x0000000000007918 */ /* 0x000fe20000000000 */
[----:B------:R-:W5:Y:S01]  /*36280*/  LDCU UR10, c[0x0][0x39c] ;  /* 0x00007380ff0a77ac */ /* 0x000f620008000800 */
[----:B----4-:R4:W-:Y:S02]  /*36290*/  STL.64 [R1+0xdd0], R4 ;  /* 0x000dd00401007387 */ /* 0x0109e40000100a00 */
[----:B----4-:R-:W-:-:S02]  /*362a0*/  IMAD.MOV.U32 R4, RZ, RZ, R72 ;  /* 0x000000ffff047224 */ /* 0x010fc400078e0048 */
[----:B------:R-:W4:Y:S04]  /*362b0*/  LDL.LU R72, [R1+0xe78] ;  /* 0x000e780001487983 */ /* 0x000f280000300800 */
[----:B------:R-:W2:Y:S04]  /*362c0*/  LDL.LU R5, [R1+0x60c] ;  /* 0x00060c0001057983 */ /* 0x000ea80000300800 */
[----:B------:R0:W-:Y:S04]  /*362d0*/  STL.64 [R1+0xdc8], R6 ;  /* 0x000dc80601007387 */ /* 0x0001e80000100a00 */
[----:B0-----:R-:W2:Y:S01]  /*362e0*/  LDL.LU R7, [R1+0x608] ;  /* 0x0006080001077983 */ /* 0x001ea20000300800 */
[----:B------:R-:W-:-:S03]  /*362f0*/  IMAD.MOV.U32 R6, RZ, RZ, R4 ;  /* 0x000000ffff067224 */ /* 0x000fc600078e0004 */
[----:B------:R0:W-:Y:S04]  /*36300*/  STL.64 [R1+0xdc0], R8 ;  /* 0x000dc00801007387 */ /* 0x0001e80000100a00 */
[----:B0-----:R-:W2:Y:S04]  /*36310*/  LDL.LU R8, [R1+0x614] ;  /* 0x0006140001087983 */ /* 0x001ea80000300800 */
[----:B------:R0:W-:Y:S04]  /*36320*/  STL.64 [R1+0xdb8], R10 ;  /* 0x000db80a01007387 */ /* 0x0001e80000100a00 */
[----:B0-----:R-:W2:Y:S04]  /*36330*/  LDL.LU R11, [R1+0x610] ;  /* 0x00061000010b7983 */ /* 0x001ea80000300800 */
[----:B------:R0:W-:Y:S04]  /*36340*/  STL.64 [R1+0xdb0], R12 ;  /* 0x000db00c01007387 */ /* 0x0001e80000100a00 */
[----:B0-----:R-:W2:Y:S04]  /*36350*/  LDL.LU.64 R12, [R1+0x928] ;  /* 0x00092800010c7983 */ /* 0x001ea80000300a00 */
[----:B------:R0:W-:Y:S04]  /*36360*/  STL.64 [R1+0xda8], R14 ;  /* 0x000da80e01007387 */ /* 0x0001e80000100a00 */
[----:B0-----:R-:W2:Y:S04]  /*36370*/  LDL.LU.64 R14, [R1+0x930] ;  /* 0x00093000010e7983 */ /* 0x001ea80000300a00 */
[----:B------:R0:W-:Y:S04]  /*36380*/  STL.64 [R1+0xda0], R16 ;  /* 0x000da01001007387 */ /* 0x0001e80000100a00 */
[----:B0-----:R-:W2:Y:S04]  /*36390*/  LDL.LU.64 R16, [R1+0x938] ;  /* 0x0009380001107983 */ /* 0x001ea80000300a00 */
[----:B------:R0:W-:Y:S04]  /*363a0*/  STL.64 [R1+0xd98], R18 ;  /* 0x000d981201007387 */ /* 0x0001e80000100a00 */
[----:B0-----:R-:W3:Y:S04]  /*363b0*/  LDL.LU.64 R18, [R1+0x920] ;  /* 0x0009200001127983 */ /* 0x001ee80000300a00 */
        /* <DEDUP_REMOVED lines=13> */
[----:B------:R-:W-:Y:S01]  /*36490*/  STL.64 [R1+0xd28], R46 ;  /* 0x000d282e01007387 */ /* 0x000fe20000100a00 */
[----:B------:R-:W-:-:S03]  /*364a0*/  VIADD R4, R0, 0x6 ;  /* 0x0000000600047836 */ /* 0x000fc60000000000 */
        /* <DEDUP_REMOVED lines=10> */
[----:B--2---:R0:W-:Y:S01]  /*36550*/  @P5 STG.E.U8 desc[UR22][R16.64], R6 ;  /* 0x0000000610005986 */ /* 0x0041e2000c101116 */
[----:B------:R-:W-:Y:S01]  /*36560*/  ISETP.LT.AND P5, PT, R4, UR4, !P0 ;  /* 0x0000000404007c0c */ /* 0x000fe2000c7a1270 */
[----:B------:R-:W2:Y:S01]  /*36570*/  LDCU UR4, c[0x0][0x39c] ;  /* 0x00007380ff0477ac */ /* 0x000ea20008000800 */
[----:B------:R-:W-:-:S05]  /*36580*/  SHF.R.S32.HI R4, RZ, 0x8, R73 ;  /* 0x00000008ff047819 */ /* 0x000fca0000011449 */
[----:B------:R1:W-:Y:S04]  /*36590*/  @P3 STG.E.U8 desc[UR22][R14.64], R4 ;  /* 0x000000040e003986 */ /* 0x0003e8000c101116 */
[----:B0-----:R-:W4:Y:S04]  /*365a0*/  LDL.LU.64 R16, [R1+0x918] ;  /* 0x0009180001107983 */ /* 0x001f280000300a00 */
[----:B------:R-:W5:Y:S04]  /*365b0*/  LDL.LU R73, [R1+0xe74] ;  /* 0x000e740001497983 */ /* 0x000f680000300800 */
[----:B------:R-:W5:Y:S04]  /*365c0*/  LDL.LU R9, [R1+0x618] ;  /* 0x0006180001097983 */ /* 0x000f680000300800 */
[----:B------:R-:W5:Y:S04]  /*365d0*/  LDL.LU R6, [R1+0x61c] ;  /* 0x00061c0001067983 */ /* 0x000f680000300800 */
[----:B-1----:R-:W5:Y:S01]  /*365e0*/  LDL.LU.64 R14, [R1+0x910] ;  /* 0x00091000010e7983 */ /* 0x002f620000300a00 */
[----:B------:R-:W-:Y:S01]  /*365f0*/  F2FP.SATFINITE.E5M2.F32.PACK_AB_MERGE_C R7, R5, R7, RZ ;  /* 0x000000070507723e */ /* 0x000fe200048060ff */
[----:B------:R-:W-:-:S03]  /*36600*/  VIADD R5, R0, 0x7 ;  /* 0x0000000700057836 */ /* 0x000fc60000000000 */
[----:B------:R-:W-:Y:S01]  /*36610*/  PRMT R4, R7, 0x9910, RZ ;  /* 0x0000991007047816 */ /* 0x000fe200000000ff */
[----:B------:R0:W-:Y:S01]  /*36620*/  @P4 STG.E.U8 desc[UR22][R12.64], R7 ;  /* 0x000000070c004986 */ /* 0x0001e2000c101116 */
[----:B------:R-:W-:Y:S01]  /*36630*/  ISETP.LT.AND P3, PT, R5, UR6, !P0 ;  /* 0x0000000605007c0c */ /* 0x000fe2000c761270 */
[----:B------:R-:W1:Y:S01]  /*36640*/  LDCU UR6, c[0x0][0x39c] ;  /* 0x00007380ff0677ac */ /* 0x000e620008000800 */
[----:B------:R-:W-:Y:S01]  /*36650*/  VIADD R5, R0, 0x8 ;  /* 0x0000000800057836 */ /* 0x000fe20000000000 */
[----:B------:R-:W-:Y:S02]  /*36660*/  SHF.R.S32.HI R4, RZ, 0x8, R4 ;  /* 0x00000008ff047819 */ /* 0x000fe40000011404 */
[----:B------:R-:W-:Y:S01]  /*36670*/  F2FP.SATFINITE.E5M2.F32.PACK_AB_MERGE_C R10, R8, R11, RZ ;  /* 0x0000000b080a723e */ /* 0x000fe200048060ff */
[----:B0-----:R-:W5:Y:S01]  /*36680*/  LDL.LU.64 R12, [R1+0x908] ;  /* 0x00090800010c7983 */ /* 0x001f620000300a00 */
[----:B------:R-:W-:Y:S01]  /*36690*/  ISETP.LT.AND P4, PT, R5, UR9, !P0 ;  /* 0x0000000905007c0c */ /* 0x000fe2000c781270 */
[----:B------:R-:W-:Y:S01]  /*366a0*/  VIADD R8, R0, 0x9 ;  /* 0x0000000900087836 */ /* 0x000fe20000000000 */
[----:B------:R-:W0:Y:S01]  /*366b0*/  LDCU UR9, c[0x0][0x39c] ;  /* 0x00007380ff0977ac */ /* 0x000e220008000800 */
[----:B------:R-:W5:Y:S04]  /*366c0*/  LDL.LU R7, [R1+0x620] ;  /* 0x0006200001077983 */ /* 0x000f680000300800 */
[----:B------:R-:W5:Y:S04]  /*366d0*/  LDL.LU R5, [R1+0x624] ;  /* 0x0006240001057983 */ /* 0x000f680000300800 */
[----:B---3--:R3:W-:Y:S01]  /*366e0*/  @P6 STG.E.U8 desc[UR22][R18.64], R4 ;  /* 0x0000000412006986 */ /* 0x0087e2000c101116 */
[----:B--2---:R-:W-:Y:S01]  /*366f0*/  ISETP.LT.AND P6, PT, R8, UR4, !P0 ;  /* 0x0000000408007c0c */ /* 0x004fe2000c7c1270 */
[----:B------:R-:W-:Y:S01]  /*36700*/  VIADD R8, R0, 0xa ;  /* 0x0000000a00087836 */ /* 0x000fe20000000000 */
[----:B------:R-:W2:Y:S01]  /*36710*/  LDCU UR4, c[0x0][0x39c] ;  /* 0x00007380ff0477ac */ /* 0x000ea20008000800 */
[----:B---3--:R-:W3:Y:S01]  /*36720*/  LDL.LU.64 R18, [R1+0x900] ;  /* 0x0009000001127983 */ /* 0x008ee20000300a00 */
[----:B------:R-:W-:-:S04]  /*36730*/  PRMT R4, R10, 0x9910, RZ ;  /* 0x000099100a047816 */ /* 0x000fc800000000ff */
[----:B------:R-:W-:Y:S01]  /*36740*/  SHF.R.S32.HI R4, RZ, 0x8, R4 ;  /* 0x00000008ff047819 */ /* 0x000fe20000011404 */
[----:B----4-:R4:W-:Y:S01]  /*36750*/  @P2 STG.E.U8 desc[UR22][R16.64], R10 ;  /* 0x0000000a10002986 */ /* 0x0109e2000c101116 */
[----:B-1----:R-:W-:Y:S01]  /*36760*/  ISETP.LT.AND P2, PT, R8, UR6, !P0 ;  /* 0x0000000608007c0c */ /* 0x002fe2000c741270 */
[----:B------:R-:W1:Y:S02]  /*36770*/  LDCU UR6, c[0x0][0x39c] ;  /* 0x00007380ff0677ac */ /* 0x000e640008000800 */
[----:B----4-:R-:W4:Y:S04]  /*36780*/  LDL.LU.64 R16, [R1+0x8f8] ;  /* 0x0008f80001107983 */ /* 0x010f280000300a00 */
[----:B------:R-:W4:Y:S04]  /*36790*/  LDL.LU R11, [R1+0x628] ;  /* 0x00062800010b7983 */ /* 0x000f280000300800 */
[----:B------:R-:W4:Y:S04]  /*367a0*/  LDL.LU R8, [R1+0x62c] ;  /* 0x00062c0001087983 */ /* 0x000f280000300800 */
[----:B-----5:R5:W-:Y:S04]  /*367b0*/  @P1 STG.E.U8 desc[UR22][R14.64], R4 ;  /* 0x000000040e001986 */ /* 0x020be8000c101116 */
[----:B-----5:R-:W5:Y:S01]  /*367c0*/  LDL.LU.64 R14, [R1+0x8f0] ;  /* 0x0008f000010e7983 */ /* 0x020f620000300a00 */
[----:B------:R-:W-:Y:S01]  /*367d0*/  F2FP.SATFINITE.E5M2.F32.PACK_AB_MERGE_C R9, R6, R9, RZ ;  /* 0x000000090609723e */ /* 0x000fe200048060ff */
[----:B------:R-:W-:-:S03]  /*367e0*/  VIADD R6, R0, 0xb ;  /* 0x0000000b00067836 */ /* 0x000fc60000000000 */
[----:B------:R-:W-:Y:S01]  /*367f0*/  PRMT R4, R9, 0x9910, RZ ;  /* 0x0000991009047816 */ /* 0x000fe200000000ff */
[----:B------:R1:W-:Y:S01]  /*36800*/  @P5 STG.E.U8 desc[UR22][R12.64], R9 ;  /* 0x000000090c005986 */ /* 0x0003e2000c101116 */
[----:B0-----:R-:W-:Y:S01]  /*36810*/  ISETP.LT.AND P1, PT, R6, UR9, !P0 ;  /* 0x0000000906007c0c */ /* 0x001fe2000c721270 */
[----:B------:R-:W0:Y:S01]  /*36820*/  LDCU UR9, c[0x0][0x39c] ;  /* 0x00007380ff0977ac */ /* 0x000e220008000800 */
[----:B------:R-:W-:Y:S01]  /*36830*/  VIADD R6, R0, 0xc ;  /* 0x0000000c00067836 */ /* 0x000fe20000000000 */
[----:B------:R-:W-:Y:S02]  /*36840*/  SHF.R.S32.HI R4, RZ, 0x8, R4 ;  /* 0x00000008ff047819 */ /* 0x000fe40000011404 */
[----:B------:R-:W-:Y:S01]  /*36850*/  F2FP.SATFINITE.E5M2.F32.PACK_AB_MERGE_C R7, R5, R7, RZ ;  /* 0x000000070507723e */ /* 0x000fe200048060ff */
[----:B-1----:R-:W5:Y:S01]  /*36860*/  LDL.LU.64 R12, [R1+0x8e8] ;  /* 0x0008e800010c7983 */ /* 0x002f620000300a00 */
[----:B--2---:R-:W-:Y:S01]  /*36870*/  ISETP.LT.AND P5, PT, R6, UR4, !P0 ;  /* 0x0000000406007c0c */ /* 0x004fe2000c7a1270 */
[C---:B------:R-:W-:Y:S01]  /*36880*/  VIADD R5, R0.reuse, 0xd ;  /* 0x0000000d00057836 */ /* 0x040fe20000000000 */
[----:B------:R-:W1:Y:S01]  /*36890*/  LDCU UR4, c[0x0][0x39c] ;  /* 0x00007380ff0477ac */ /* 0x000e620008000800 */
[----:B------:R-:W2:Y:S04]  /*368a0*/  LDL.LU R9, [R1+0x630] ;  /* 0x0006300001097983 */ /* 0x000ea80000300800 */
[----:B------:R-:W2:Y:S04]  /*368b0*/  LDL.LU R6, [R1+0x634] ;  /* 0x0006340001067983 */ /* 0x000ea80000300800 */
[----:B---3--:R3:W-:Y:S01]  /*368c0*/  @P3 STG.E.U8 desc[UR22][R18.64], R4 ;  /* 0x0000000412003986 */ /* 0x0087e2000c101116 */
[----:B------:R-:W-:Y:S01]  /*368d0*/  ISETP.LT.AND P3, PT, R5, UR6, !P0 ;  /* 0x0000000605007c0c */ /* 0x000fe2000c761270 */
[----:B------:R-:W-:Y:S01]  /*368e0*/  VIADD R5, R0, 0xe ;  /* 0x0000000e00057836 */ /* 0x000fe20000000000 */
[----:B------:R-:W0:Y:S01]  /*368f0*/  LDCU UR6, c[0x0][0x39c] ;  /* 0x00007380ff0677ac */ /* 0x000e220008000800 */
[----:B---3--:R-:W3:Y:S01]  /*36900*/  LDL.LU.64 R18, [R1+0x8e0] ;  /* 0x0008e00001127983 */ /* 0x008ee20000300a00 */
[----:B------:R-:W-:-:S04]  /*36910*/  PRMT R4, R7, 0x9910, RZ ;  /* 0x0000991007047816 */ /* 0x000fc800000000ff */
[----:B------:R-:W-:Y:S01]  /*36920*/  SHF.R.S32.HI R4, RZ, 0x8, R4 ;  /* 0x00000008ff047819 */ /* 0x000fe20000011404 */
[----:B----4-:R4:W-:Y:S01]  /*36930*/  @P4 STG.E.U8 desc[UR22][R16.64], R7 ;  /* 0x0000000710004986 */ /* 0x0109e2000c101116 */
[----:B0-----:R-:W-:Y:S01]  /*36940*/  ISETP.LT.AND P4, PT, R5, UR9, !P0 ;  /* 0x0000000905007c0c */ /* 0x001fe2000c781270 */
[----:B------:R-:W0:Y:S02]  /*36950*/  LDCU UR9, c[0x0][0x39c] ;  /* 0x00007380ff0977ac */ /* 0x000e240008000800 */
        /* <DEDUP_REMOVED lines=9> */
[----:B-1----:R-:W-:Y:S01]  /*369f0*/  ISETP.LT.AND P6, PT, R8, UR4, !P0 ;  /* 0x0000000408007c0c */ /* 0x002fe2000c7c1270 */
[----:B------:R-:W1:Y:S01]  /*36a00*/  LDCU UR4, c[0x0][0x39c] ;  /* 0x00007380ff0477ac */ /* 0x000e620008000800 */
[----:B------:R-:W-:Y:S01]  /*36a10*/  VIADD R8, R0, 0x10 ;  /* 0x0000001000087836 */ /* 0x000fe20000000000 */
[----:B------:R-:W-:Y:S01]  /*36a20*/  SHF.R.S32.HI R4, RZ, 0x8, R4 ;  /* 0x00000008ff047819 */ /* 0x000fe20000011404 */
[----:B0-----:R-:W5:Y:S03]  /*36a30*/  LDL.LU.64 R12, [R1+0x8c8] ;  /* 0x0008c800010c7983 */ /* 0x001f660000300a00 */
[----:B------:R-:W-:Y:S01]  /*36a40*/  ISETP.LT.AND P2, PT, R8, UR6, !P0 ;  /* 0x0000000608007c0c */ /* 0x000fe2000c741270 */
[----:B------:R-:W0:Y:S01]  /*36a50*/  LDCU UR6, c[0x0][0x39c] ;  /* 0x00007380ff0677ac */ /* 0x000e220008000800 */
[----:B--2---:R-:W-:Y:S01]  /*36a60*/  F2FP.SATFINITE.E5M2.F32.PACK_AB_MERGE_C R9, R6, R9, RZ ;  /* 0x000000090609723e */ /* 0x004fe200048060ff */
[----:B------:R-:W2:Y:S01]  /*36a70*/  LDL.LU R11, [R1+0x640] ;  /* 0x00064000010b7983 */ /* 0x000ea20000300800 */
[----:B------:R-:W-:-:S03]  /*36a80*/  VIADD R6, R0, 0x11 ;  /* 0x0000001100067836 */ /* 0x000fc60000000000 */
        /* <DEDUP_REMOVED lines=23> */
[----:B------:R-:W-:Y:S01]  /*36c00*/  SHF.R.S32.HI R4, RZ, 0x8, R4 ;  /* 0x00000008ff047819 */ /* 0x000fe20000011404 */
[----:B-1----:R-:W5:Y:S03]  /*36c10*/  LDL.LU.64 R12, [R1+0x8a8] ;  /* 0x0008a800010c7983 */ /* 0x002f660000300a00 */
[----:B------:R-:W-:Y:S01]  /*36c20*/  ISETP.LT.AND P4, PT, R5, UR9, !P0 ;  /* 0x0000000905007c0c */ /* 0x000fe2000c781270 */
[----:B------:R-:W1:Y:S01]  /*36c30*/  LDCU UR9, c[0x0][0x39c] ;  /* 0x00007380ff0977ac */ /* 0x000e620008000800 */
        /* <DEDUP_REMOVED lines=290> */
[----:B------:R-:W-:-:S02]  /*37e60*/  VIADD R6, R0, 0x3b ;  /* 0x0000003b00067836 */ /* 0x000fc40000000000 */
[----:B------:R-:W5:Y:S03]  /*37e70*/  LDL.LU.64 R20, [R1+0x768] ;  /* 0x0007680001147983 */ /* 0x000f660000300a00 */
[----:B0-----:R-:W-:Y:S01]  /*37e80*/  ISETP.LT.AND P1, PT, R6, UR9, !P0 ;  /* 0x0000000906007c0c */ /* 0x001fe2000c721270 */
[----:B------:R-:W-:Y:S01]  /*37e90*/  VIADD R6, R0, 0x3c ;  /* 0x0000003c00067836 */ /* 0x000fe20000000000 */
[----:B------:R-:W-:Y:S01]  /*37ea0*/  PRMT R4, R9, 0x9910, RZ ;  /* 0x0000991009047816 */ /* 0x000fe200000000ff */
[----:B------:R0:W-:Y:S01]  /*37eb0*/  @P5 STG.E.U8 desc[UR22][R10.64], R9 ;  /* 0x000000090a005986 */ /* 0x0001e2000c101116 */
[----:B------:R-:W1:Y:S02]  /*37ec0*/  LDCU UR9, c[0x0][0x39c] ;  /* 0x00007380ff0977ac */ /* 0x000e640008000800 */
[----:B------:R-:W-:Y:S02]  /*37ed0*/  ISETP.LT.AND P5, PT, R6, UR4, !P0 ;  /* 0x0000000406007c0c */ /* 0x000fe4000c7a1270 */
[----:B------:R-:W-:Y:S01]  /*37ee0*/  SHF.R.S32.HI R4, RZ, 0x8, R4 ;  /* 0x00000008ff047819 */ /* 0x000fe20000011404 */
[----:B------:R-:W1:Y:S01]  /*37ef0*/  LDCU UR4, c[0x0][0x39c] ;  /* 0x00007380ff0477ac */ /* 0x000e620008000800 */
[----:B--2---:R-:W-:Y:S01]  /*37f00*/  F2FP.SATFINITE.E5M2.F32.PACK_AB_MERGE_C R5, R5, R7, RZ ;  /* 0x000000070505723e */ /* 0x004fe200048060ff */
[----:B0-----:R-:W2:Y:S04]  /*37f10*/  LDL.LU R9, [R1+0x6f0] ;  /* 0x0006f00001097983 */ /* 0x001ea80000300800 */
[----:B------:R-:W2:Y:S01]  /*37f20*/  LDL.LU R6, [R1+0x6f4] ;  /* 0x0006f40001067983 */ /* 0x000ea20000300800 */
[----:B------:R-:W-:-:S03]  /*37f30*/  VIADD R7, R0, 0x3d ;  /* 0x0000003d00077836 */ /* 0x000fc60000000000 */
[----:B------:R-:W2:Y:S04]  /*37f40*/  LDL.LU.64 R10, [R1+0x760] ;  /* 0x00076000010a7983 */ /* 0x000ea80000300a00 */
[----:B---3--:R0:W-:Y:S01]  /*37f50*/  @P3 STG.E.U8 desc[UR22][R18.64], R4 ;  /* 0x0000000412003986 */ /* 0x0081e2000c101116 */
[----:B-1----:R-:W-:Y:S01]  /*37f60*/  ISETP.LT.AND P3, PT, R7, UR6, !P0 ;  /* 0x0000000607007c0c */ /* 0x002fe2000c761270 */
[----:B------:R-:W1:Y:S01]  /*37f70*/  LDCU UR6, c[0x0][0x39c] ;  /* 0x00007380ff0677ac */ /* 0x000e620008000800 */
[----:B0-----:R-:W-:Y:S01]  /*37f80*/  PRMT R4, R5, 0x9910, RZ ;  /* 0x0000991005047816 */ /* 0x001fe200000000ff */
[----:B------:R-:W3:Y:S03]  /*37f90*/  LDL.LU.64 R18, [R1+0x758] ;  /* 0x0007580001127983 */ /* 0x000ee60000300a00 */
[----:B------:R-:W-:Y:S01]  /*37fa0*/  SHF.R.S32.HI R4, RZ, 0x8, R4 ;  /* 0x00000008ff047819 */ /* 0x000fe20000011404 */
[----:B------:R-:W3:Y:S04]  /*37fb0*/  LDL.LU R7, [R1+0x6f8] ;  /* 0x0006f80001077983 */ /* 0x000ee80000300800 */
[----:B----4-:R0:W-:Y:S04]  /*37fc0*/  @P4 STG.E.U8 desc[UR22][R16.64], R5 ;  /* 0x0000000510004986 */ /* 0x0101e8000c101116 */
[----:B0-----:R-:W4:Y:S04]  /*37fd0*/  LDL.LU R5, [R1+0x6fc] ;  /* 0x0006fc0001057983 */ /* 0x001f280000300800 */
[----:B------:R-:W4:Y:S04]  /*37fe0*/  LDL.LU.64 R16, [R1+0x750] ;  /* 0x0007500001107983 */ /* 0x000f280000300a00 */
[----:B-----5:R0:W-:Y:S04]  /*37ff0*/  @P6 STG.E.U8 desc[UR22][R14.64], R4 ;  /* 0x000000040e006986 */ /* 0x0201e8000c101116 */
[----:B0-----:R-:W5:Y:S01]  /*38000*/  LDL.LU.64 R14, [R1+0x748] ;  /* 0x00074800010e7983 */ /* 0x001f620000300a00 */
[----:B------:R-:W-:-:S05]  /*38010*/  VIADD R12, R0, 0x3e ;  /* 0x0000003e000c7836 */ /* 0x000fca0000000000 */
[----:B------:R-:W-:Y:S01]  /*38020*/  ISETP.LT.AND P4, PT, R12, UR9, !P0 ;  /* 0x000000090c007c0c */ /* 0x000fe2000c781270 */
[----:B------:R-:W0:Y:S01]  /*38030*/  LDCU UR9, c[0x0][0x39c] ;  /* 0x00007380ff0977ac */ /* 0x000e220008000800 */
[----:B------:R-:W-:Y:S01]  /*38040*/  F2FP.SATFINITE.E5M2.F32.PACK_AB_MERGE_C R12, R8, R13, RZ ;  /* 0x0000000d080c723e */ /* 0x000fe200048060ff */
[----:B------:R-:W-:-:S05]  /*38050*/  VIADD R8, R0, 0x3f ;  /* 0x0000003f00087836 */ /* 0x000fca0000000000 */
[----:B------:R-:W-:Y:S01]  /*38060*/  ISETP.LT.AND P6, PT, R8, UR4, !P0 ;  /* 0x0000000408007c0c */ /* 0x000fe2000c7c1270 */
[----:B------:R-:W0:Y:S01]  /*38070*/  LDCU UR4, c[0x0][0x39c] ;  /* 0x00007380ff0477ac */ /* 0x000e220008000800 */
[----:B------:R-:W-:Y:S01]  /*38080*/  VIADD R8, R0, 0x40 ;  /* 0x0000004000087836 */ /* 0x000fe20000000000 */
[----:B------:R-:W-:Y:S01]  /*38090*/  PRMT R4, R12, 0x9910, RZ ;  /* 0x000099100c047816 */ /* 0x000fe200000000ff */
[----:B------:R0:W-:Y:S03]  /*380a0*/  @P2 STG.E.U8 desc[UR22][R20.64], R12 ;  /* 0x0000000c14002986 */ /* 0x0001e6000c101116 */
[----:B-1----:R-:W-:Y:S01]  /*380b0*/  ISETP.LT.AND P2, PT, R8, UR6, !P0 ;  /* 0x0000000608007c0c */ /* 0x002fe2000c741270 */
[----:B------:R-:W1:Y:S01]  /*380c0*/  LDCU UR6, c[0x0][0x39c] ;  /* 0x00007380ff0677ac */ /* 0x000e620008000800 */
[----:B------:R-:W-:Y:S02]  /*380d0*/  SHF.R.S32.HI R4, RZ, 0x8, R4 ;  /* 0x00000008ff047819 */ /* 0x000fe40000011404 */
[----:B--2---:R-:W-:Y:S01]  /*380e0*/  F2FP.SATFINITE.E5M2.F32.PACK_AB_MERGE_C R8, R6, R9, RZ ;  /* 0x000000090608723e */ /* 0x004fe200048060ff */
[----:B------:R-:W-:Y:S01]  /*380f0*/  VIADD R6, R0, 0x41 ;  /* 0x0000004100067836 */ /* 0x000fe20000000000 */
[----:B0-----:R-:W2:Y:S04]  /*38100*/  LDL.LU.64 R12, [R1+0x740] ;  /* 0x00074000010c7983 */ /* 0x001ea80000300a00 */
[----:B------:R0:W-:Y:S01]  /*38110*/  @P1 STG.E.U8 desc[UR22][R10.64], R4 ;  /* 0x000000040a001986 */ /* 0x0001e2000c101116 */
[----:B------:R-:W-:Y:S01]  /*38120*/  ISETP.LT.AND P1, PT, R6, UR9, !P0 ;  /* 0x0000000906007c0c */ /* 0x000fe2000c721270 */
[----:B------:R-:W-:Y:S01]  /*38130*/  VIADD R6, R0, 0x42 ;  /* 0x0000004200067836 */ /* 0x000fe20000000000 */
[----:B------:R-:W1:Y:S01]  /*38140*/  LDCU UR9, c[0x0][0x39c] ;  /* 0x00007380ff0977ac */ /* 0x000e620008000800 */
[----:B---3--:R3:W-:Y:S03]  /*38150*/  @P5 STG.E.U8 desc[UR22][R18.64], R8 ;  /* 0x0000000812005986 */ /* 0x0087e6000c101116 */
[----:B------:R-:W-:Y:S01]  /*38160*/  ISETP.LT.AND P5, PT, R6, UR4, !P0 ;  /* 0x0000000406007c0c */ /* 0x000fe2000c7a1270 */
[----:B------:R-:W1:Y:S01]  /*38170*/  LDCU UR4, c[0x0][0x39c] ;  /* 0x00007380ff0477ac */ /* 0x000e620008000800 */
[----:B0-----:R-:W2:Y:S01]  /*38180*/  LDL.LU.64 R10, [R1+0x738] ;  /* 0x00073800010a7983 */ /* 0x001ea20000300a00 */
[----:B------:R-:W-:-:S03]  /*38190*/  PRMT R4, R8, 0x9910, RZ ;  /* 0x0000991008047816 */ /* 0x000fc600000000ff */
[----:B---3--:R-:W3:Y:S01]  /*381a0*/  LDL.LU.64 R8, [R1+0x730] ;  /* 0x0007300001087983 */ /* 0x008ee20000300a00 */
[----:B------:R-:W-:-:S03]  /*381b0*/  SHF.R.S32.HI R4, RZ, 0x8, R4 ;  /* 0x00000008ff047819 */ /* 0x000fc60000011404 */
[----:B------:R-:W3:Y:S01]  /*381c0*/  LDL.LU.64 R18, [R1+0x728] ;  /* 0x0007280001127983 */ /* 0x000ee20000300a00 */
[----:B----4-:R-:W-:-:S03]  /*381d0*/  F2FP.SATFINITE.E5M2.F32.PACK_AB_MERGE_C R6, R5, R7, RZ ;  /* 0x000000070506723e */ /* 0x010fc600048060ff */
[----:B------:R0:W-:Y:S02]  /*381e0*/  @P3 STG.E.U8 desc[UR22][R16.64], R4 ;  /* 0x0000000410003986 */ /* 0x0001e4000c101116 */
[----:B0-----:R-:W-:Y:S02]  /*381f0*/  PRMT R4, R6, 0x9910, RZ ;  /* 0x0000991006047816 */ /* 0x001fe400000000ff */
[----:B------:R-:W4:Y:S04]  /*38200*/  LDL.LU.64 R16, [R1+0x720] ;  /* 0x0007200001107983 */ /* 0x000f280000300a00 */
[----:B-----5:R0:W-:Y:S02]  /*38210*/  @P4 STG.E.U8 desc[UR22][R14.64], R6 ;  /* 0x000000060e004986 */ /* 0x0201e4000c101116 */
[----:B0-----:R-:W-:-:S02]  /*38220*/  F2FP.SATFINITE.E5M2.F32.PACK_AB_MERGE_C R6, R79, R78, RZ ;  /* 0x0000004e4f06723e */ /* 0x001fc400048060ff */
[----:B------:R-:W5:Y:S04]  /*38230*/  LDL.LU R78, [R1+0xe70] ;  /* 0x000e7000014e7983 */ /* 0x000f680000300800 */
[----:B------:R-:W5:Y:S04]  /*38240*/  LDL.LU R79, [R1+0xe6c] ;  /* 0x000e6c00014f7983 */ /* 0x000f680000300800 */
[----:B------:R-:W5:Y:S01]  /*38250*/  LDL.LU.64 R14, [R1+0x718] ;  /* 0x00071800010e7983 */ /* 0x000f620000300a00 */
[----:B------:R-:W-:Y:S01]  /*38260*/  SHF.R.S32.HI R4, RZ, 0x8, R4 ;  /* 0x00000008ff047819 */ /* 0x000fe20000011404 */
[----:B------:R-:W-:-:S04]  /*38270*/  VIADD R5, R0, 0x43 ;  /* 0x0000004300057836 */ /* 0x000fc80000000000 */
[----:B--2---:R0:W-:Y:S01]  /*38280*/  @P6 STG.E.U8 desc[UR22][R12.64], R4 ;  /* 0x000000040c006986 */ /* 0x0041e2000c101116 */
[----:B-1----:R-:W-:Y:S01]  /*38290*/  ISETP.LT.AND P3, PT, R5, UR6, !P0 ;  /* 0x0000000605007c0c */ /* 0x002fe2000c761270 */
[----:B------:R-:W-:Y:S01]  /*382a0*/  VIADD R5, R0, 0x44 ;  /* 0x0000004400057836 */ /* 0x000fe20000000000 */
[----:B------:R-:W1:Y:S01]  /*382b0*/  LDCU UR6, c[0x0][0x39c] ;  /* 0x00007380ff0677ac */ /* 0x000e620008000800 */
[----:B0-----:R-:W-:Y:S01]  /*382c0*/  PRMT R4, R6, 0x9910, RZ ;  /* 0x0000991006047816 */ /* 0x001fe200000000ff */
[----:B------:R-:W2:Y:S03]  /*382d0*/  LDL.LU.64 R12, [R1+0x710] ;  /* 0x00071000010c7983 */ /* 0x000ea60000300a00 */
[----:B------:R-:W-:Y:S01]  /*382e0*/  SHF.R.S32.HI R4, RZ, 0x8, R4 ;  /* 0x00000008ff047819 */ /* 0x000fe20000011404 */
[----:B------:R0:W-:Y:S01]  /*382f0*/  @P2 STG.E.U8 desc[UR22][R10.64], R6 ;  /* 0x000000060a002986 */ /* 0x0001e2000c101116 */
[----:B------:R-:W-:Y:S01]  /*38300*/  ISETP.LT.AND P4, PT, R5, UR9, !P0 ;  /* 0x0000000905007c0c */ /* 0x000fe2000c781270 */
[----:B------:R-:W1:Y:S02]  /*38310*/  LDCU UR9, c[0x0][0x39c] ;  /* 0x00007380ff0977ac */ /* 0x000e640008000800 */
[----:B---3--:R3:W-:Y:S01]  /*38320*/  @P1 STG.E.U8 desc[UR22][R8.64], R4 ;  /* 0x0000000408001986 */ /* 0x0087e2000c101116 */
[----:B0-----:R-:W-:-:S03]  /*38330*/  F2FP.SATFINITE.E5M2.F32.PACK_AB_MERGE_C R6, R83, R82, RZ ;  /* 0x000000525306723e */ /* 0x001fc600048060ff */
[----:B------:R-:W2:Y:S01]  /*38340*/  LDL.LU R82, [R1+0xe68] ;  /* 0x000e680001527983 */ /* 0x000ea20000300800 */
[----:B---3--:R-:W-:-:S03]  /*38350*/  PRMT R4, R6, 0x9910, RZ ;  /* 0x0000991006047816 */ /* 0x008fc600000000ff */
[----:B------:R-:W3:Y:S04]  /*38360*/  LDL.LU R83, [R1+0xe64] ;  /* 0x000e640001537983 */ /* 0x000ee80000300800 */
[----:B------:R-:W3:Y:S01]  /*38370*/  LDL.LU.64 R10, [R1+0x708] ;  /* 0x00070800010a7983 */ /* 0x000ee20000300a00 */
[----:B------:R-:W-:-:S03]  /*38380*/  SHF.R.S32.HI R4, RZ, 0x8, R4 ;  /* 0x00000008ff047819 */ /* 0x000fc60000011404 */
[----:B------:R0:W-:Y:S04]  /*38390*/  @P5 STG.E.U8 desc[UR22][R18.64], R6 ;  /* 0x0000000612005986 */ /* 0x0001e8000c101116 */
[----:B------:R-:W3:Y:S01]  /*383a0*/  LDL.LU.64 R8, [R1+0x700] ;  /* 0x0007000001087983 */ /* 0x000ee20000300a00 */
[----:B0-----:R-:W-:-:S03]  /*383b0*/  F2FP.SATFINITE.E5M2.F32.PACK_AB_MERGE_C R6, R87, R86, RZ ;  /* 0x000000565706723e */ /* 0x001fc600048060ff */
[----:B------:R-:W3:Y:S04]  /*383c0*/  LDL.LU R86, [R1+0xe60] ;  /* 0x000e600001567983 */ /* 0x000ee80000300800 */
[----:B------:R-:W3:Y:S04]  /*383d0*/  LDL.LU R87, [R1+0xe5c] ;  /* 0x000e5c0001577983 */ /* 0x000ee80000300800 */
[----:B----4-:R0:W-:Y:S02]  /*383e0*/  @P3 STG.E.U8 desc[UR22][R16.64], R4 ;  /* 0x0000000410003986 */ /* 0x0101e4000c101116 */
[----:B0-----:R-:W-:-:S02]  /*383f0*/  PRMT R4, R6, 0x9910, RZ ;  /* 0x0000991006047816 */ /* 0x001fc400000000ff */
[----:B-----5:R0:W-:Y:S02]  /*38400*/  @P4 STG.E.U8 desc[UR22][R14.64], R6 ;  /* 0x000000060e004986 */ /* 0x0201e4000c101116 */
[----:B0-----:R-:W-:Y:S02]  /*38410*/  F2FP.SATFINITE.E5M2.F32.PACK_AB_MERGE_C R6, R91, R90, RZ ;  /* 0x0000005a5b06723e */ /* 0x001fe400048060ff */
[----:B------:R-:W4:Y:S04]  /*38420*/  LDL.LU R90, [R1+0xe58] ;  /* 0x000e5800015a7983 */ /* 0x000f280000300800 */
[----:B------:R-:W4:Y:S01]  /*38430*/  LDL.LU R91, [R1+0xe54] ;  /* 0x000e5400015b7983 */ /* 0x000f220000300800 */
[----:B------:R-:W-:-:S05]  /*38440*/  VIADD R5, R0, 0x45 ;  /* 0x0000004500057836 */ /* 0x000fca0000000000 */
[----:B------:R-:W-:Y:S01]  /*38450*/  ISETP.LT.AND P6, PT, R5, UR4, !P0 ;  /* 0x0000000405007c0c */ /* 0x000fe2000c7c1270 */
[----:B------:R-:W0:Y:S01]  /*38460*/  LDCU UR4, c[0x0][0x39c] ;  /* 0x00007380ff0477ac */ /* 0x000e220008000800 */
[----:B------:R-:W-:-:S05]  /*38470*/  VIADD R5, R0, 0x46 ;  /* 0x0000004600057836 */ /* 0x000fca0000000000 */
[----:B-1----:R-:W-:Y:S01]  /*38480*/  ISETP.LT.AND P2, PT, R5, UR6, !P0 ;  /* 0x0000000605007c0c */ /* 0x002fe2000c741270 */
[C---:B------:R-:W-:Y:S01]  /*38490*/  VIADD R5, R0.reuse, 0x47 ;  /* 0x0000004700057836 */ /* 0x040fe20000000000 */
[----:B------:R-:W-:Y:S01]  /*384a0*/  SHF.R.S32.HI R4, RZ, 0x8, R4 ;  /* 0x00000008ff047819 */ /* 0x000fe20000011404 */
[----:B------:R-:W1:Y:S03]  /*384b0*/  LDCU UR6, c[0x0][0x39c] ;  /* 0x00007380ff0677ac */ /* 0x000e660008000800 */
[----:B------:R-:W-:Y:S01]  /*384c0*/  ISETP.LT.AND P1, PT, R5, UR9, !P0 ;  /* 0x0000000905007c0c */ /* 0x000fe2000c721270 */
[----:B------:R-:W-:Y:S01]  /*384d0*/  VIADD R5, R0, 0x48 ;  /* 0x0000004800057836 */ /* 0x000fe20000000000 */
[----:B--2---:R2:W-:Y:S01]  /*384e0*/  @P6 STG.E.U8 desc[UR22][R12.64], R4 ;  /* 0x000000040c006986 */ /* 0x0045e2000c101116 */
[----:B------:R-:W5:Y:S03]  /*384f0*/  LDCU UR9, c[0x0][0x39c] ;  /* 0x00007380ff0977ac */ /* 0x000f660008000800 */
[----:B0-----:R-:W-:Y:S01]  /*38500*/  ISETP.LT.AND P5, PT, R5, UR4, !P0 ;  /* 0x0000000405007c0c */ /* 0x001fe2000c7a1270 */
[----:B------:R-:W0:Y:S01]  /*38510*/  LDCU UR4, c[0x0][0x39c] ;  /* 0x00007380ff0477ac */ /* 0x000e220008000800 */
[----:B---3--:R3:W-:Y:S01]  /*38520*/  @P2 STG.E.U8 desc[UR22][R10.64], R6 ;  /* 0x000000060a002986 */ /* 0x0087e2000c101116 */
[----:B--2---:R-:W-:-:S02]  /*38530*/  PRMT R4, R6, 0x9910, RZ ;  /* 0x0000991006047816 */ /* 0x004fc400000000ff */
[----:B---3--:R-:W-:Y:S02]  /*38540*/  F2FP.SATFINITE.E5M2.F32.PACK_AB_MERGE_C R6, R89, R88, RZ ;  /* 0x000000585906723e */ /* 0x008fe400048060ff */
[----:B------:R-:W2:Y:S01]  /*38550*/  LDL.LU R88, [R1+0xe50] ;  /* 0x000e500001587983 */ /* 0x000ea20000300800 */
[----:B------:R-:W-:-:S03]  /*38560*/  SHF.R.S32.HI R4, RZ, 0x8, R4 ;  /* 0x00000008ff047819 */ /* 0x000fc60000011404 */
[----:B------:R-:W2:Y:S04]  /*38570*/  LDL.LU R89, [R1+0xe4c] ;  /* 0x000e4c0001597983 */ /* 0x000ea80000300800 */
[----:B------:R-:W-:Y:S01]  /*38580*/  @P1 STG.E.U8 desc[UR22][R8.64], R4 ;  /* 0x0000000408001986 */ /* 0x000fe2000c101116 */
[----:B------:R-:W-:-:S03]  /*38590*/  VIADD R5, R0, 0x49 ;  /* 0x0000004900057836 */ /* 0x000fc60000000000 */
[----:B----4-:R3:W-:Y:S02]  /*385a0*/  @P5 STG.E.U8 desc[UR22][R90.64], R6 ;  /* 0x000000065a005986 */ /* 0x0107e4000c101116 */
[----:B---3--:R-:W-:Y:S02]  /*385b0*/  F2FP.SATFINITE.E5M2.F32.PACK_AB_MERGE_C R91, R85, R84, RZ ;  /* 0x00000054555b723e */ /* 0x008fe400048060ff */
[----:B------:R-:W3:Y:S04]  /*385c0*/  LDL.LU R84, [R1+0xe48] ;  /* 0x000e480001547983 */ /* 0x000ee80000300800 */
[----:B------:R-:W3:Y:S01]  /*385d0*/  LDL.LU R85, [R1+0xe44] ;  /* 0x000e440001557983 */ /* 0x000ee20000300800 */
[----:B-1----:R-:W-:Y:S01]  /*385e0*/  ISETP.LT.AND P3, PT, R5, UR6, !P0 ;  /* 0x0000000605007c0c */ /* 0x002fe2000c761270 */
[----:B------:R-:W1:Y:S01]  /*385f0*/  LDCU UR6, c[0x0][0x39c] ;  /* 0x00007380ff0677ac */ /* 0x000e620008000800 */
[----:B------:R-:W-:-:S05]  /*38600*/  VIADD R5, R0, 0x4a ;  /* 0x0000004a00057836 */ /* 0x000fca0000000000 */
[----:B-----5:R-:W-:Y:S01]  /*38610*/  ISETP.LT.AND P4, PT, R5, UR9, !P0 ;  /* 0x0000000905007c0c */ /* 0x020fe2000c781270 */
[----:B------:R-:W4:Y:S01]  /*38620*/  LDCU UR9, c[0x0][0x39c] ;  /* 0x00007380ff0977ac */ /* 0x000f220008000800 */
[----:B------:R-:W-:-:S05]  /*38630*/  VIADD R5, R0, 0x4b ;  /* 0x0000004b00057836 */ /* 0x000fca0000000000 */
[----:B0-----:R-:W-:Y:S01]  /*38640*/  ISETP.LT.AND P6, PT, R5, UR4, !P0 ;  /* 0x0000000405007c0c */ /* 0x001fe2000c7c1270 */
[----:B------:R-:W-:Y:S01]  /*38650*/  VIADD R5, R0, 0x4c ;  /* 0x0000004c00057836 */ /* 0x000fe20000000000 */
[----:B------:R-:W-:Y:S01]  /*38660*/  PRMT R4, R6, 0x9910, RZ ;  /* 0x0000991006047816 */ /* 0x000fe200000000ff */
[----:B------:R-:W0:Y:S03]  /*38670*/  LDCU UR4, c[0x0][0x39c] ;  /* 0x00007380ff0477ac */ /* 0x000e260008000800 */
[----:B-1----:R-:W-:Y:S01]  /*38680*/  ISETP.LT.AND P2, PT, R5, UR6, !P0 ;  /* 0x0000000605007c0c */ /* 0x002fe2000c741270 */
[C---:B------:R-:W-:Y:S01]  /*38690*/  VIADD R5, R0.reuse, 0x4d ;  /* 0x0000004d00057836 */ /* 0x040fe20000000000 */
[----:B------:R-:W-:Y:S01]  /*386a0*/  SHF.R.S32.HI R4, RZ, 0x8, R4 ;  /* 0x00000008ff047819 */ /* 0x000fe20000011404 */
[----:B------:R-:W1:Y:S03]  /*386b0*/  LDCU UR6, c[0x0][0x39c] ;  /* 0x00007380ff0677ac */ /* 0x000e660008000800 */
[----:B----4-:R-:W-:Y:S01]  /*386c0*/  ISETP.LT.AND P1, PT, R5, UR9, !P0 ;  /* 0x0000000905007c0c */ /* 0x010fe2000c721270 */
[----:B------:R-:W4:Y:S01]  /*386d0*/  LDCU UR9, c[0x0][0x39c] ;  /* 0x00007380ff0977ac */ /* 0x000f220008000800 */
[----:B--2---:R2:W-:Y:S04]  /*386e0*/  @P3 STG.E.U8 desc[UR22][R88.64], R4 ;  /* 0x0000000458003986 */ /* 0x0045e8000c101116 */
[----:B------:R5:W-:Y:S01]  /*386f0*/  @P4 STG.E.U8 desc[UR22][R86.64], R91 ;  /* 0x0000005b56004986 */ /* 0x000be2000c101116 */
[----:B--2---:R-:W-:Y:S01]  /*38700*/  VIADD R88, R0, 0x50 ;  /* 0x0000005000587836 */ /* 0x004fe20000000000 */
[----:B------:R-:W-:-:S02]  /*38710*/  PRMT R89, R91, 0x9910, RZ ;  /* 0x000099105b597816 */ /* 0x000fc400000000ff */
[----:B-----5:R-:W-:Y:S02]  /*38720*/  F2FP.SATFINITE.E5M2.F32.PACK_AB_MERGE_C R87, R81, R80, RZ ;  /* 0x000000505157723e */ /* 0x020fe400048060ff */
[----:B------:R-:W2:Y:S01]  /*38730*/  LDL.LU R80, [R1+0xe40] ;  /* 0x000e400001507983 */ /* 0x000ea20000300800 */
[----:B----4-:R-:W-:Y:S01]  /*38740*/  ISETP.LT.AND P4, PT, R88, UR9, !P0 ;  /* 0x0000000958007c0c */ /* 0x010fe2000c781270 */
[C---:B------:R-:W-:Y:S02]  /*38750*/  VIADD R5, R0.reuse, 0x4e ;  /* 0x0000004e00057836 */ /* 0x040fe40000000000 */
[----:B------:R-:W2:Y:S01]  /*38760*/  LDL.LU R81, [R1+0xe3c] ;  /* 0x000e3c0001517983 */ /* 0x000ea20000300800 */
[----:B------:R-:W-:Y:S01]  /*38770*/  SHF.R.S32.HI R88, RZ, 0x8, R89 ;  /* 0x00000008ff587819 */ /* 0x000fe20000011459 */
[----:B------:R-:W-:Y:S01]  /*38780*/  VIADD R90, R0, 0x4f ;  /* 0x0000004f005a7836 */ /* 0x000fe20000000000 */
[----:B------:R-:W4:Y:S03]  /*38790*/  LDCU UR9, c[0x0][0x39c] ;  /* 0x00007380ff0977ac */ /* 0x000f260008000800 */
[----:B---3--:R-:W-:Y:S04]  /*387a0*/  @P6 STG.E.U8 desc[UR22][R84.64], R88 ;  /* 0x0000005854006986 */ /* 0x008fe8000c101116 */
[----:B------:R3:W-:Y:S02]  /*387b0*/  @P2 STG.E.U8 desc[UR22][R82.64], R87 ;  /* 0x0000005752002986 */ /* 0x0007e4000c101116 */
[----:B---3--:R-:W-:-:S02]  /*387c0*/  F2FP.SATFINITE.E5M2.F32.PACK_AB_MERGE_C R83, R77, R76, RZ ;  /* 0x0000004c4d53723e */ /* 0x008fc400048060ff */
[----:B------:R-:W3:Y:S04]  /*387d0*/  LDL.LU R76, [R1+0xe38] ;  /* 0x000e3800014c7983 */ /* 0x000ee80000300800 */
[----:B------:R-:W3:Y:S01]  /*387e0*/  LDL.LU R77, [R1+0xe34] ;  /* 0x000e3400014d7983 */ /* 0x000ee20000300800 */
[----:B0-----:R-:W-:Y:S01]  /*387f0*/  ISETP.LT.AND P5, PT, R5, UR4, !P0 ;  /* 0x0000000405007c0c */ /* 0x001fe2000c7a1270 */
[----:B------:R-:W0:Y:S01]  /*38800*/  LDCU UR4, c[0x0][0x39c] ;  /* 0x00007380ff0477ac */ /* 0x000e220008000800 */
[----:B-1----:R-:W-:Y:S01]  /*38810*/  ISETP.LT.AND P3, PT, R90, UR6, !P0 ;  /* 0x000000065a007c0c */ /* 0x002fe2000c761270 */
[----:B------:R-:W1:Y:S01]  /*38820*/  LDCU UR6, c[0x0][0x39c] ;  /* 0x00007380ff0677ac */ /* 0x000e620008000800 */
[C---:B------:R-:W-:Y:S02]  /*38830*/  VIADD R86, R0.reuse, 0x51 ;  /* 0x0000005100567836 */ /* 0x040fe40000000000 */
[----:B------:R-:W-:Y:S01]  /*38840*/  VIADD R84, R0, 0x52 ;  /* 0x0000005200547836 */ /* 0x000fe20000000000 */
[----:B------:R-:W-:-:S02]  /*38850*/  PRMT R85, R87, 0x9910, RZ ;  /* 0x0000991057557816 */ /* 0x000fc400000000ff */
[----:B0-----:R-:W-:Y:S01]  /*38860*/  ISETP.LT.AND P6, PT, R86, UR4, !P0 ;  /* 0x0000000456007c0c */ /* 0x001fe2000c7c1270 */
[----:B------:R-:W0:Y:S01]  /*38870*/  LDCU UR4, c[0x0][0x39c] ;  /* 0x00007380ff0477ac */ /* 0x000e220008000800 */
[----:B-1----:R-:W-:Y:S01]  /*38880*/  ISETP.LT.AND P2, PT, R84, UR6, !P0 ;  /* 0x0000000654007c0c */ /* 0x002fe2000c741270 */
[----:B------:R-:W1:Y:S01]  /*38890*/  LDCU UR6, c[0x0][0x39c] ;  /* 0x00007380ff0677ac */ /* 0x000e620008000800 */
[----:B------:R-:W-:-:S05]  /*388a0*/  SHF.R.S32.HI R84, RZ, 0x8, R85 ;  /* 0x00000008ff547819 */ /* 0x000fca0000011455 */
[----:B--2---:R2:W-:Y:S04]  /*388b0*/  @P1 STG.E.U8 desc[UR22][R80.64], R84 ;  /* 0x0000005450001986 */ /* 0x0045e8000c101116 */
[----:B------:R5:W-:Y:S01]  /*388c0*/  @P5 STG.E.U8 desc[UR22][R78.64], R83 ;  /* 0x000000534e005986 */ /* 0x000be2000c101116 */
[----:B--2---:R-:W-:Y:S01]  /*388d0*/  VIADD R80, R0, 0x54 ;  /* 0x0000005400507836 */ /* 0x004fe20000000000 */
[----:B------:R-:W-:Y:S02]  /*388e0*/  PRMT R81, R83, 0x9910, RZ ;  /* 0x0000991053517816 */ /* 0x000fe400000000ff */
[----:B-----5:R-:W-:Y:S02]  /*388f0*/  F2FP.SATFINITE.E5M2.F32.PACK_AB_MERGE_C R79, R75, R74, RZ ;  /* 0x0000004a4b4f723e */ /* 0x020fe400048060ff */
[----:B------:R-:W2:Y:S01]  /*38900*/  LDL.LU R74, [R1+0xe30] ;  /* 0x000e3000014a7983 */ /* 0x000ea20000300800 */
[----:B0-----:R-:W-:Y:S01]  /*38910*/  ISETP.LT.AND P5, PT, R80, UR4, !P0 ;  /* 0x0000000450007c0c */ /* 0x001fe2000c7a1270 */
[----:B------:R-:W-:-:S02]  /*38920*/  VIADD R78, R0, 0x55 ;  /* 0x00000055004e7836 */ /* 0x000fc40000000000 */
[----:B------:R-:W2:Y:S01]  /*38930*/  LDL.LU R75, [R1+0xe2c] ;  /* 0x000e2c00014b7983 */ /* 0x000ea20000300800 */
[----:B------:R-:W-:Y:S01]  /*38940*/  SHF.R.S32.HI R80, RZ, 0x8, R81 ;  /* 0x00000008ff507819 */ /* 0x000fe20000011451 */
[----:B------:R-:W0:Y:S04]  /*38950*/  LDCU UR4, c[0x0][0x39c] ;  /* 0x00007380ff0477ac */ /* 0x000e280008000800 */
[----:B---3--:R3:W-:Y:S02]  /*38960*/  @P3 STG.E.U8 desc[UR22][R76.64], R80 ;  /* 0x000000504c003986 */ /* 0x0087e4000c101116 */
[----:B---3--:R-:W-:Y:S02]  /*38970*/  F2FP.SATFINITE.E5M2.F32.PACK_AB_MERGE_C R77, R71, R70, RZ ;  /* 0x00000046474d723e */ /* 0x008fe400048060ff */
[----:B------:R-:W3:Y:S04]  /*38980*/  LDL.LU R70, [R1+0xe28] ;  /* 0x000e280001467983 */ /* 0x000ee80000300800 */
[----:B------:R-:W3:Y:S01]  /*38990*/  LDL.LU R71, [R1+0xe24] ;  /* 0x000e240001477983 */ /* 0x000ee20000300800 */
[----:B------:R-:W-:-:S02]  /*389a0*/  PRMT R76, R79, 0x9910, RZ ;  /* 0x000099104f4c7816 */ /* 0x000fc400000000ff */
[----:B-1----:R-:W-:Y:S01]  /*389b0*/  ISETP.LT.AND P3, PT, R78, UR6, !P0 ;  /* 0x000000064e007c0c */ /* 0x002fe2000c761270 */
[----:B------:R-:W-:Y:S01]  /*389c0*/  VIADD R82, R0, 0x53 ;  /* 0x0000005300527836 */ /* 0x000fe20000000000 */
[----:B------:R-:W1:Y:S01]  /*389d0*/  LDCU UR6, c[0x0][0x39c] ;  /* 0x00007380ff0677ac */ /* 0x000e620008000800 */
[----:B------:R-:W-:Y:S01]  /*389e0*/  IMAD.MOV.U32 R78, RZ, RZ, R76 ;  /* 0x000000ffff4e7224 */ /* 0x000fe200078e004c */
[----:B--2---:R2:W-:Y:S04]  /*389f0*/  @P4 STG.E.U8 desc[UR22][R74.64], R79 ;  /* 0x0000004f4a004986 */ /* 0x0045e8000c101116 */
[----:B--2---:R-:W-:-:S05]  /*38a00*/  SHF.R.S32.HI R75, RZ, 0x8, R78 ;  /* 0x00000008ff4b7819 */ /* 0x004fca000001144e */
[----:B------:R2:W-:Y:S02]  /*38a10*/  @P6 STG.E.U8 desc[UR22][R72.64], R75 ;  /* 0x0000004b48006986 */ /* 0x0005e4000c101116 */
[----:B--2---:R-:W-:Y:S02]  /*38a20*/  VIADD R72, R0, 0x58 ;  /* 0x0000005800487836 */ /* 0x004fe40000000000 */
[----:B---3--:R2:W-:Y:S03]  /*38a30*/  @P2 STG.E.U8 desc[UR22][R70.64], R77 ;  /* 0x0000004d46002986 */ /* 0x0085e6000c101116 */
[----:B0-----:R-:W-:Y:S02]  /*38a40*/  ISETP.LT.AND P2, PT, R72, UR4, !P0 ;  /* 0x0000000448007c0c */ /* 0x001fe4000c741270 */
[----:B----4-:R-:W-:Y:S01]  /*38a50*/  ISETP.LT.AND P1, PT, R82, UR9, !P0 ;  /* 0x0000000952007c0c */ /* 0x010fe2000c721270 */
[----:B------:R-:W0:Y:S01]  /*38a60*/  LDCU UR9, c[0x0][0x39c] ;  /* 0x00007380ff0977ac */ /* 0x000e220008000800 */
[----:B------:R-:W-:-:S02]  /*38a70*/  F2FP.SATFINITE.E5M2.F32.PACK_AB_MERGE_C R72, R2, R93, RZ ;  /* 0x0000005d0248723e */ /* 0x000fc400048060ff */
[----:B------:R-:W3:Y:S01]  /*38a80*/  LDL.LU R93, [R1+0xe20] ;  /* 0x000e2000015d7983 */ /* 0x000ee20000300800 */
[----:B------:R-:W-:Y:S01]  /*38a90*/  VIADD R76, R0, 0x56 ;  /* 0x00000056004c7836 */ /* 0x000fe20000000000 */
[----:B------:R-:W4:Y:S02]  /*38aa0*/  LDCU UR4, c[0x0][0x39c] ;  /* 0x00007380ff0477ac */ /* 0x000f240008000800 */
[----:B------:R-:W5:Y:S01]  /*38ab0*/  LDL.LU R2, [R1+0xe1c] ;  /* 0x000e1c0001027983 */ /* 0x000f620000300800 */
[----:B--2---:R-:W-:-:S03]  /*38ac0*/  VIADD R71, R3, UR5 ;  /* 0x0000000503477c36 */ /* 0x004fc60008000000 */
[----:B------:R-:W2:Y:S04]  /*38ad0*/  LDL.LU R3, [R1+0xe18] ;  /* 0x000e180001037983 */ /* 0x000ea80000300800 */
        /* <DEDUP_REMOVED lines=12> */
[----:B0-----:R-:W-:Y:S01]  /*38ba0*/  ISETP.LT.AND P4, PT, R76, UR9, !P0 ;  /* 0x000000094c007c0c */ /* 0x001fe2000c781270 */
[----:B------:R-:W0:Y:S01]  /*38bb0*/  LDCU UR9, c[0x0][0x39c] ;  /* 0x00007380ff0977ac */ /* 0x000e220008000800 */
[----:B------:R-:W-:Y:S01]  /*38bc0*/  PRMT R76, R77, 0x9910, RZ ;  /* 0x000099104d4c7816 */ /* 0x000fe200000000ff */
[----:B------:R-:W-:Y:S01]  /*38bd0*/  VIADD R74, R0, 0x57 ;  /* 0x00000057004a7836 */ /* 0x000fe20000000000 */
[----:B------:R-:W4:Y:S03]  /*38be0*/  LDL.LU R28, [R1+0x590] ;  /* 0x00059000011c7983 */ /* 0x000f260000300800 */
[----:B------:R-:W-:Y:S01]  /*38bf0*/  IMAD.MOV.U32 R73, RZ, RZ, R76 ;  /* 0x000000ffff497224 */ /* 0x000fe200078e004c */
[----:B------:R-:W-:Y:S01]  /*38c00*/  ISETP.LT.AND P6, PT, R74, UR10, !P0 ;  /* 0x0000000a4a007c0c */ /* 0x000fe2000c7c1270 */
[----:B------:R-:W4:Y:S01]  /*38c10*/  LDL.LU R29, [R1+0x594] ;  /* 0x00059400011d7983 */ /* 0x000f220000300800 */
[----:B------:R-:W0:Y:S02]  /*38c20*/  LDCU UR10, c[0x0][0x39c] ;  /* 0x00007380ff0a77ac */ /* 0x000e240008000800 */
[----:B------:R-:W-:Y:S01]  /*38c30*/  SHF.R.S32.HI R70, RZ, 0x8, R73 ;  /* 0x00000008ff467819 */ /* 0x000fe20000011449 */
[----:B------:R-:W4:Y:S01]  /*38c40*/  LDL.LU R26, [R1+0x598] ;  /* 0x00059800011a7983 */ /* 0x000f220000300800 */
[----:B------:R-:W-:-:S03]  /*38c50*/  PRMT R73, R72, 0x9910, RZ ;  /* 0x0000991048497816 */ /* 0x000fc600000000ff */
[----:B------:R0:W-:Y:S04]  /*38c60*/  @P1 STG.E.U8 desc[UR22][R68.64], R70 ;  /* 0x0000004644001986 */ /* 0x0001e8000c101116 */
[----:B------:R-:W4:Y:S04]  /*38c70*/  LDL.LU R27, [R1+0x59c] ;  /* 0x00059c00011b7983 */ /* 0x000f280000300800 */
[----:B------:R-:W4:Y:S01]  /*38c80*/  LDL.LU R24, [R1+0x5a0] ;  /* 0x0005a00001187983 */ /* 0x000f220000300800 */
[----:B0-----:R-:W-:-:S03]  /*38c90*/  VIADD R70, R0, 0x59 ;  /* 0x0000005900467836 */ /* 0x001fc60000000000 */
        /* <DEDUP_REMOVED lines=21> */
[----:B---3--:R0:W-:Y:S01]  /*38df0*/  @P5 STG.E.U8 desc[UR22][R92.64], R72 ;  /* 0x000000485c005986 */ /* 0x0081e2000c101116 */
[----:B--2---:R-:W-:-:S04]  /*38e00*/  IADD3 R68, P1, PT, R71, R3, RZ ;  /* 0x0000000347447210 */ /* 0x004fc80007f3e0ff */
[C---:B-----5:R-:W-:Y:S01]  /*38e10*/  LEA.HI.X.SX32 R69, R71.reuse, R2, 0x1, P1 ;  /* 0x0000000247457211 */ /* 0x060fe200008f0eff */
[----:B------:R-:W-:Y:S01]  /*38e20*/  VIADD R71, R71, UR5 ;  /* 0x0000000547477c36 */ /* 0x000fe20008000000 */
[----:B0-----:R-:W-:Y:S02]  /*38e30*/  SHF.R.S32.HI R72, RZ, 0x8, R73 ;  /* 0x00000008ff487819 */ /* 0x001fe40000011449 */
[----:B------:R-:W-:Y:S01]  /*38e40*/  ISETP.LT.AND P1, PT, R70, UR9, !P0 ;  /* 0x0000000946007c0c */ /* 0x000fe2000c721270 */
[----:B------:R-:W-:Y:S01]  /*38e50*/  VIADD R70, R0, 0x5a ;  /* 0x0000005a00467836 */ /* 0x000fe20000000000 */
[----:B------:R-:W0:Y:S01]  /*38e60*/  LDCU UR9, c[0x0][0x39c] ;  /* 0x00007380ff0977ac */ /* 0x000e220008000800 */
[----:B------:R2:W-:Y:S03]  /*38e70*/  @P3 STG.E.U8 desc[UR22][R68.64], R72 ;  /* 0x0000004844003986 */ /* 0x0005e6000c101116 */
[----:B-1----:R-:W-:Y:S01]  /*38e80*/  ISETP.LT.AND P5, PT, R70, UR6, !P0 ;  /* 0x0000000646007c0c */ /* 0x002fe2000c7a1270 */
[----:B------:R-:W-:Y:S01]  /*38e90*/  VIADD R70, R0, 0x5b ;  /* 0x0000005b00467836 */ /* 0x000fe20000000000 */
[----:B------:R-:W1:Y:S01]  /*38ea0*/  LDCU UR6, c[0x0][0x39c] ;  /* 0x00007380ff0677ac */ /* 0x000e620008000800 */
[----:B--2---:R-:W-:-:S02]  /*38eb0*/  IADD3 R68, P3, PT, R71, R3, RZ ;  /* 0x0000000347447210 */ /* 0x004fc40007f7e0ff */
[----:B----4-:R-:W-:Y:S02]  /*38ec0*/  F2FP.SATFINITE.E5M2.F32.PACK_AB_MERGE_C R72, R41, R40, RZ ;  /* 0x000000282948723e */ /* 0x010fe400048060ff */
[C---:B------:R-:W-:Y:S01]  /*38ed0*/  LEA.HI.X.SX32 R69, R71.reuse, R2, 0x1, P3 ;  /* 0x0000000247457211 */ /* 0x040fe200018f0eff */
[----:B------:R-:W-:Y:S01]  /*38ee0*/  VIADD R71, R71, UR5 ;  /* 0x0000000547477c36 */ /* 0x000fe20008000000 */
[----:B------:R-:W-:Y:S01]  /*38ef0*/  ISETP.LT.AND P3, PT, R70, UR4, !P0 ;  /* 0x0000000446007c0c */ /* 0x000fe2000c761270 */
[----:B------:R-:W2:Y:S01]  /*38f00*/  LDCU UR4, c[0x0][0x39c] ;  /* 0x00007380ff0477ac */ /* 0x000ea20008000800 */
[----:B------:R-:W-:Y:S01]  /*38f10*/  PRMT R75, R72, 0x9910, RZ ;  /* 0x00009910484b7816 */ /* 0x000fe200000000ff */
[----:B------:R3:W-:Y:S01]  /*38f20*/  @P4 STG.E.U8 desc[UR22][R68.64], R72 ;  /* 0x0000004844004986 */ /* 0x0007e2000c101116 */
[----:B------:R-:W-:Y:S02]  /*38f30*/  IADD3 R70, P4, PT, R71, R3, RZ ;  /* 0x0000000347467210 */ /* 0x000fe40007f9e0ff */
[----:B------:R-:W-:-:S02]  /*38f40*/  SHF.R.S32.HI R75, RZ, 0x8, R75 ;  /* 0x00000008ff4b7819 */ /* 0x000fc4000001144b */
[----:B------:R-:W-:Y:S01]  /*38f50*/  F2FP.SATFINITE.E5M2.F32.PACK_AB_MERGE_C R74, R39, R38, RZ ;  /* 0x00000026274a723e */ /* 0x000fe200048060ff */
[C---:B---3--:R-:W-:Y:S01]  /*38f60*/  VIADD R72, R71.reuse, UR5 ;  /* 0x0000000547487c36 */ /* 0x048fe20008000000 */
[----:B------:R-:W-:-:S04]  /*38f70*/  LEA.HI.X.SX32 R71, R71, R2, 0x1, P4 ;  /* 0x0000000247477211 */ /* 0x000fc800020f0eff */
[----:B------:R-:W-:Y:S01]  /*38f80*/  IADD3 R68, P4, PT, R72, R3, RZ ;  /* 0x0000000348447210 */ /* 0x000fe20007f9e0ff */
[----:B------:R3:W-:Y:S01]  /*38f90*/  @P6 STG.E.U8 desc[UR22][R70.64], R75 ;  /* 0x0000004b46006986 */ /* 0x0007e2000c101116 */
[----:B------:R-:W-:Y:S02]  /*38fa0*/  VIADD R73, R0, 0x5c ;  /* 0x0000005c00497836 */ /* 0x000fe40000000000 */
[----:B------:R-:W-:Y:S02]  /*38fb0*/  LEA.HI.X.SX32 R69, R72, R2, 0x1, P4 ;  /* 0x0000000248457211 */ /* 0x000fe400020f0eff */
[----:B---3--:R-:W-:Y:S01]  /*38fc0*/  PRMT R70, R74, 0x9910, RZ ;  /* 0x000099104a467816 */ /* 0x008fe200000000ff */
[----:B------:R-:W-:Y:S02]  /*38fd0*/  VIADD R71, R72, UR5 ;  /* 0x0000000548477c36 */ /* 0x000fe40008000000 */
[----:B------:R3:W-:Y:S01]  /*38fe0*/  @P2 STG.E.U8 desc[UR22][R68.64], R74 ;  /* 0x0000004a44002986 */ /* 0x0007e2000c101116 */
[----:B-1----:R-:W-:Y:S01]  /*38ff0*/  ISETP.LT.AND P4, PT, R73, UR6, !P0 ;  /* 0x0000000649007c0c */ /* 0x002fe2000c781270 */
[----:B------:R-:W1:Y:S01]  /*39000*/  LDCU UR6, c[0x0][0x39c] ;  /* 0x00007380ff0677ac */ /* 0x000e620008000800 */
[----:B------:R-:W-:-:S02]  /*39010*/  IMAD.MOV.U32 R72, RZ, RZ, R70 ;  /* 0x000000ffff487224 */ /* 0x000fc400078e0046 */
[----:B------:R-:W-:-:S03]  /*39020*/  VIADD R70, R0, 0x5d ;  /* 0x0000005d00467836 */ /* 0x000fc60000000000 */
[----:B------:R-:W-:Y:S02]  /*39030*/  SHF.R.S32.HI R72, RZ, 0x8, R72 ;  /* 0x00000008ff487819 */ /* 0x000fe40000011448 */
[----:B---3--:R-:W-:-:S04]  /*39040*/  IADD3 R68, P2, PT, R71, R3, RZ ;  /* 0x0000000347447210 */ /* 0x008fc80007f5e0ff */
[C---:B------:R-:W-:Y:S01]  /*39050*/  LEA.HI.X.SX32 R69, R71.reuse, R2, 0x1, P2 ;  /* 0x0000000247457211 */ /* 0x040fe200010f0eff */
[----:B------:R-:W-:Y:S01]  /*39060*/  VIADD R71, R71, UR5 ;  /* 0x0000000547477c36 */ /* 0x000fe20008000000 */
[----:B--2---:R-:W-:Y:S01]  /*39070*/  ISETP.LT.AND P2, PT, R70, UR4, !P0 ;  /* 0x0000000446007c0c */ /* 0x004fe2000c741270 */
[----:B------:R-:W2:Y:S02]  /*39080*/  LDCU UR4, c[0x0][0x39c] ;  /* 0x00007380ff0477ac */ /* 0x000ea40008000800 */
[----:B------:R3:W-:Y:S01]  /*39090*/  @P1 STG.E.U8 desc[UR22][R68.64], R72 ;  /* 0x0000004844001986 */ /* 0x0007e2000c101116 */
[----:B------:R-:W-:Y:S02]  /*390a0*/  IADD3 R70, P1, PT, R71, R3, RZ ;  /* 0x0000000347467210 */ /* 0x000fe40007f3e0ff */
[----:B------:R-:W-:Y:S01]  /*390b0*/  F2FP.SATFINITE.E5M2.F32.PACK_AB_MERGE_C R73, R37, R36, RZ ;  /* 0x000000242549723e */ /* 0x000fe200048060ff */
[C---:B---3--:R-:W-:Y:S02]  /*390c0*/  VIADD R68, R0.reuse, 0x5e ;  /* 0x0000005e00447836 */ /* 0x048fe40000000000 */
[C---:B------:R-:W-:Y:S01]  /*390d0*/  VIADD R72, R71.reuse, UR5 ;  /* 0x0000000547487c36 */ /* 0x040fe20008000000 */
[----:B------:R-:W-:Y:S01]  /*390e0*/  LEA.HI.X.SX32 R71, R71, R2, 0x1, P1 ;  /* 0x0000000247477211 */ /* 0x000fe200008f0eff */
[----:B------:R-:W-:Y:S01]  /*390f0*/  VIADD R69, R0, 0x5f ;  /* 0x0000005f00457836 */ /* 0x000fe20000000000 */
[----:B0-----:R-:W-:Y:S01]  /*39100*/  ISETP.LT.AND P1, PT, R68, UR9, !P0 ;  /* 0x0000000944007c0c */ /* 0x001fe2000c721270 */
[----:B------:R-:W0:Y:S01]  /*39110*/  LDCU UR9, c[0x0][0x39c] ;  /* 0x00007380ff0977ac */ /* 0x000e220008000800 */
[----:B------:R-:W-:-:S02]  /*39120*/  PRMT R74, R73, 0x9910, RZ ;  /* 0x00009910494a7816 */ /* 0x000fc400000000ff */
[CC--:B------:R-:W-:Y:S01]  /*39130*/  IADD3 R68, P6, PT, R72.reuse, R3.reuse, RZ ;  /* 0x0000000348447210 */ /* 0x0c0fe20007fde0ff */
[----:B------:R3:W-:Y:S01]  /*39140*/  @P5 STG.E.U8 desc[UR22][R70.64], R73 ;  /* 0x0000004946005986 */ /* 0x0007e2000c101116 */
[----:B-1----:R-:W-:Y:S01]  /*39150*/  ISETP.LT.AND P5, PT, R69, UR6, !P0 ;  /* 0x0000000645007c0c */ /* 0x002fe2000c7a1270 */
[----:B------:R-:W1:Y:S01]  /*39160*/  LDCU UR6, c[0x0][0x39c] ;  /* 0x00007380ff0677ac */ /* 0x000e620008000800 */
[C---:B------:R-:W-:Y:S02]  /*39170*/  LEA.HI.X.SX32 R69, R72.reuse, R2, 0x1, P6 ;  /* 0x0000000248457211 */ /* 0x040fe400030f0eff */
[----:B---3--:R-:W-:Y:S01]  /*39180*/  SHF.R.S32.HI R73, RZ, 0x8, R74 ;  /* 0x00000008ff497819 */ /* 0x008fe2000001144a */
[----:B------:R-:W-:Y:S02]  /*39190*/  VIADD R71, R72, UR5 ;  /* 0x0000000548477c36 */ /* 0x000fe40008000000 */
[----:B------:R-:W-:Y:S02]  /*391a0*/  VIADD R70, R0, 0x60 ;  /* 0x0000006000467836 */ /* 0x000fe40000000000 */
[----:B------:R3:W-:Y:S03]  /*391b0*/  @P3 STG.E.U8 desc[UR22][R68.64], R73 ;  /* 0x0000004944003986 */ /* 0x0007e6000c101116 */
[----:B--2---:R-:W-:Y:S01]  /*391c0*/  ISETP.LT.AND P3, PT, R70, UR4, !P0 ;  /* 0x0000000446007c0c */ /* 0x004fe2000c761270 */
[----:B------:R-:W-:Y:S01]  /*391d0*/  VIADD R72, R0, 0x61 ;  /* 0x0000006100487836 */ /* 0x000fe20000000000 */
[----:B------:R-:W-:Y:S01]  /*391e0*/  F2FP.SATFINITE.E5M2.F32.PACK_AB_MERGE_C R70, R35, R34, RZ ;  /* 0x000000222346723e */ /* 0x000fe200048060ff */
[----:B------:R-:W2:Y:S01]  /*391f0*/  LDCU UR4, c[0x0][0x39c] ;  /* 0x00007380ff0477ac */ /* 0x000ea20008000800 */
[----:B---3--:R-:W-:-:S04]  /*39200*/  IADD3 R68, P6, PT, R71, R3, RZ ;  /* 0x0000000347447210 */ /* 0x008fc80007fde0ff */
[C---:B------:R-:W-:Y:S01]  /*39210*/  LEA.HI.X.SX32 R69, R71.reuse, R2, 0x1, P6 ;  /* 0x0000000247457211 */ /* 0x040fe200030f0eff */
[----:B------:R-:W-:Y:S01]  /*39220*/  VIADD R71, R71, UR5 ;  /* 0x0000000547477c36 */ /* 0x000fe20008000000 */
[----:B------:R-:W-:-:S03]  /*39230*/  PRMT R74, R70, 0x9910, RZ ;  /* 0x00009910464a7816 */ /* 0x000fc600000000ff */
[----:B------:R3:W-:Y:S01]  /*39240*/  @P4 STG.E.U8 desc[UR22][R68.64], R70 ;  /* 0x0000004644004986 */ /* 0x0007e2000c101116 */
[----:B0-----:R-:W-:Y:S01]  /*39250*/  ISETP.LT.AND P6, PT, R72, UR9, !P0 ;  /* 0x0000000948007c0c */ /* 0x001fe2000c7c1270 */
[C---:B------:R-:W-:Y:S01]  /*39260*/  VIADD R72, R71.reuse, UR5 ;  /* 0x0000000547487c36 */ /* 0x040fe20008000000 */
[----:B------:R-:W-:Y:S01]  /*39270*/  SHF.R.S32.HI R74, RZ, 0x8, R74 ;  /* 0x00000008ff4a7819 */ /* 0x000fe2000001144a */
[----:B------:R-:W-:Y:S01]  /*39280*/  VIADD R73, R0, 0x63 ;  /* 0x0000006300497836 */ /* 0x000fe20000000000 */
[----:B------:R-:W0:Y:S01]  /*39290*/  LDCU UR9, c[0x0][0x39c] ;  /* 0x00007380ff0977ac */ /* 0x000e220008000800 */
[----:B---3--:R-:W-:-:S04]  /*392a0*/  IADD3 R70, P4, PT, R71, R3, RZ ;  /* 0x0000000347467210 */ /* 0x008fc80007f9e0ff */
[----:B------:R-:W-:-:S05]  /*392b0*/  LEA.HI.X.SX32 R71, R71, R2, 0x1, P4 ;  /* 0x0000000247477211 */ /* 0x000fca00020f0eff */
[----:B------:R3:W-:Y:S02]  /*392c0*/  @P2 STG.E.U8 desc[UR22][R70.64], R74 ;  /* 0x0000004a46002986 */ /* 0x0007e4000c101116 */
[----:B---3--:R-:W-:Y:S02]  /*392d0*/  F2FP.SATFINITE.E5M2.F32.PACK_AB_MERGE_C R74, R31, R30, RZ ;  /* 0x0000001e1f4a723e */ /* 0x008fe400048060ff */
[----:B------:R-:W3:Y:S04]  /*392e0*/  LDL.LU R30, [R1+0x588] ;  /* 0x00058800011e7983 */ /* 0x000ee80000300800 */
[----:B------:R-:W3:Y:S01]  /*392f0*/  LDL.LU R31, [R1+0x58c] ;  /* 0x00058c00011f7983 */ /* 0x000ee20000300800 */
[----:B------:R-:W-:Y:S01]  /*39300*/  VIADD R69, R0, 0x62 ;  /* 0x0000006200457836 */ /* 0x000fe20000000000 */
[----:B------:R-:W-:-:S02]  /*39310*/  IADD3 R68, P4, PT, R72, R3, RZ ;  /* 0x0000000348447210 */ /* 0x000fc40007f9e0ff */
[----:B------:R-:W-:Y:S01]  /*39320*/  F2FP.SATFINITE.E5M2.F32.PACK_AB_MERGE_C R70, R33, R32, RZ ;  /* 0x000000202146723e */ /* 0x000fe200048060ff */
[C---:B------:R-:W-:Y:S01]  /*39330*/  VIADD R71, R72.reuse, UR5 ;  /* 0x0000000548477c36 */ /* 0x040fe20008000000 */
[----:B-1----:R-:W-:Y:S01]  /*39340*/  ISETP.LT.AND P2, PT, R69, UR6, !P0 ;  /* 0x0000000645007c0c */ /* 0x002fe2000c741270 */
[----:B------:R-:W1:Y:S01]  /*39350*/  LDCU UR6, c[0x0][0x39c] ;  /* 0x00007380ff0677ac */ /* 0x000e620008000800 */
[----:B------:R-:W-:Y:S02]  /*39360*/  LEA.HI.X.SX32 R69, R72, R2, 0x1, P4 ;  /* 0x0000000248457211 */ /* 0x000fe400020f0eff */
[----:B--2---:R-:W-:Y:S01]  /*39370*/  ISETP.LT.AND P4, PT, R73, UR4, !P0 ;  /* 0x0000000449007c0c */ /* 0x004fe2000c781270 */
[----:B------:R-:W2:Y:S01]  /*39380*/  LDCU UR4, c[0x0][0x39c] ;  /* 0x00007380ff0477ac */ /* 0x000ea20008000800 */
[----:B------:R-:W-:Y:S01]  /*39390*/  PRMT R72, R70, 0x9910, RZ ;  /* 0x0000991046487816 */ /* 0x000fe200000000ff */
[----:B------:R4:W-:Y:S01]  /*393a0*/  @P1 STG.E.U8 desc[UR22][R68.64], R70 ;  /* 0x0000004644001986 */ /* 0x0009e2000c101116 */
[----:B------:R-:W-:-:S03]  /*393b0*/  VIADD R73, R0, 0x64 ;  /* 0x0000006400497836 */ /* 0x000fc60000000000 */
[----:B----4-:R-:W-:Y:S01]  /*393c0*/  IMAD.MOV.U32 R69, RZ, RZ, R72 ;  /* 0x000000ffff457224 */ /* 0x010fe200078e0048 */
[C---:B------:R-:W-:Y:S01]  /*393d0*/  IADD3 R70, P1, PT, R71.reuse, R3, RZ ;  /* 0x0000000347467210 */ /* 0x040fe20007f3e0ff */
[----:B------:R-:W-:-:S03]  /*393e0*/  VIADD R72, R71, UR5 ;  /* 0x0000000547487c36 */ /* 0x000fc60008000000 */
[----:B------:R-:W-:Y:S02]  /*393f0*/  LEA.HI.X.SX32 R71, R71, R2, 0x1, P1 ;  /* 0x0000000247477211 */ /* 0x000fe400008f0eff */
[----:B------:R-:W-:Y:S02]  /*39400*/  SHF.R.S32.HI R69, RZ, 0x8, R69 ;  /* 0x00000008ff457819 */ /* 0x000fe40000011445 */
[----:B------:R-:W-:-:S03]  /*39410*/  IADD3 R68, P1, PT, R72, R3, RZ ;  /* 0x0000000348447210 */ /* 0x000fc60007f3e0ff */
[----:B------:R4:W-:Y:S02]  /*39420*/  @P5 STG.E.U8 desc[UR22][R70.64], R69 ;  /* 0x0000004546005986 */ /* 0x0009e4000c101116 */
[C---:B----4-:R-:W-:Y:S01]  /*39430*/  LEA.HI.X.SX32 R69, R72.reuse, R2, 0x1, P1 ;  /* 0x0000000248457211 */ /* 0x050fe200008f0eff */
[----:B------:R-:W-:Y:S01]  /*39440*/  VIADD R71, R72, UR5 ;  /* 0x0000000548477c36 */ /* 0x000fe20008000000 */
[----:B--2---:R-:W-:Y:S01]  /*39450*/  ISETP.LT.AND P1, PT, R73, UR4, !P0 ;  /* 0x0000000449007c0c */ /* 0x004fe2000c721270 */
[----:B------:R-:W2:Y:S01]  /*39460*/  LDCU UR4, c[0x0][0x39c] ;  /* 0x00007380ff0477ac */ /* 0x000ea20008000800 */
[----:B------:R-:W-:Y:S01]  /*39470*/  PRMT R73, R74, 0x9910, RZ ;  /* 0x000099104a497816 */ /* 0x000fe200000000ff */
[----:B------:R4:W-:Y:S01]  /*39480*/  @P3 STG.E.U8 desc[UR22][R68.64], R74 ;  /* 0x0000004a44003986 */ /* 0x0009e2000c101116 */
[C---:B------:R-:W-:Y:S01]  /*39490*/  IADD3 R70, P3, PT, R71.reuse, R3, RZ ;  /* 0x0000000347467210 */ /* 0x040fe20007f7e0ff */
[----:B------:R-:W-:Y:S01]  /*394a0*/  VIADD R72, R71, UR5 ;  /* 0x0000000547487c36 */ /* 0x000fe20008000000 */
[----:B------:R-:W-:-:S02]  /*394b0*/  SHF.R.S32.HI R73, RZ, 0x8, R73 ;  /* 0x00000008ff497819 */ /* 0x000fc40000011449 */
[----:B------:R-:W-:Y:S01]  /*394c0*/  LEA.HI.X.SX32 R71, R71, R2, 0x1, P3 ;  /* 0x0000000247477211 */ /* 0x000fe200018f0eff */
[C---:B----4-:R-:W-:Y:S02]  /*394d0*/  VIADD R68, R0.reuse, 0x65 ;  /* 0x0000006500447836 */ /* 0x050fe40000000000 */
[----:B------:R-:W-:-:S03]  /*394e0*/  VIADD R69, R0, 0x66 ;  /* 0x0000006600457836 */ /* 0x000fc60000000000 */
[----:B0-----:R-:W-:Y:S01]  /*394f0*/  ISETP.LT.AND P3, PT, R68, UR9, !P0 ;  /* 0x0000000944007c0c */ /* 0x001fe2000c761270 */
[----:B------:R0:W-:Y:S01]  /*39500*/  @P6 STG.E.U8 desc[UR22][R70.64], R73 ;  /* 0x0000004946006986 */ /* 0x0001e2000c101116 */
[C---:B------:R-:W-:Y:S01]  /*39510*/  IADD3 R68, P5, PT, R72.reuse, R3, RZ ;  /* 0x0000000348447210 */ /* 0x040fe20007fbe0ff */
[----:B------:R-:W4:Y:S01]  /*39520*/  LDCU UR9, c[0x0][0x39c] ;  /* 0x00007380ff0977ac */ /* 0x000f220008000800 */
[----:B-1----:R-:W-:Y:S02]  /*39530*/  ISETP.LT.AND P6, PT, R69, UR6, !P0 ;  /* 0x0000000645007c0c */ /* 0x002fe4000c7c1270 */
[----:B------:R-:W-:Y:S01]  /*39540*/  LEA.HI.X.SX32 R69, R72, R2, 0x1, P5 ;  /* 0x0000000248457211 */ /* 0x000fe200028f0eff */
[----:B------:R-:W1:Y:S01]  /*39550*/  LDCU UR6, c[0x0][0x39c] ;  /* 0x00007380ff0677ac */ /* 0x000e620008000800 */
[----:B0-----:R-:W-:Y:S02]  /*39560*/  VIADD R70, R0, 0x67 ;  /* 0x0000006700467836 */ /* 0x001fe40000000000 */
[----:B------:R-:W-:-:S03]  /*39570*/  VIADD R71, R72, UR5 ;  /* 0x0000000548477c36 */ /* 0x000fc60008000000 */
[----:B--2---:R-:W-:Y:S01]  /*39580*/  ISETP.LT.AND P5, PT, R70, UR4, !P0 ;  /* 0x0000000446007c0c */ /* 0x004fe2000c7a1270 */
[----:B------:R-:W-:Y:S01]  /*39590*/  VIADD R72, R71, UR5 ;  /* 0x0000000547487c36 */ /* 0x000fe20008000000 */
[----:B------:R-:W0:Y:S01]  /*395a0*/  LDCU UR4, c[0x0][0x39c] ;  /* 0x00007380ff0477ac */ /* 0x000e220008000800 */
[----:B------:R-:W-:Y:S02]  /*395b0*/  F2FP.SATFINITE.E5M2.F32.PACK_AB_MERGE_C R74, R29, R28, RZ ;  /* 0x0000001c1d4a723e */ /* 0x000fe400048060ff */
[----:B---3--:R-:W-:-:S05]  /*395c0*/  F2FP.SATFINITE.E5M2.F32.PACK_AB_MERGE_C R73, R31, R30, RZ ;  /* 0x0000001e1f49723e */ /* 0x008fca00048060ff */
[----:B------:R2:W-:Y:S01]  /*395d0*/  @P2 STG.E.U8 desc[UR22][R68.64], R73 ;  /* 0x0000004944002986 */ /* 0x0005e2000c101116 */
[-C--:B------:R-:W-:Y:S02]  /*395e0*/  IADD3 R70, P2, PT, R71, R3.reuse, RZ ;  /* 0x0000000347467210 */ /* 0x080fe40007f5e0ff */
[----:B------:R-:W-:Y:S02]  /*395f0*/  PRMT R75, R73, 0x9910, RZ ;  /* 0x00009910494b7816 */ /* 0x000fe400000000ff */
[----:B------:R-:W-:Y:S02]  /*39600*/  LEA.HI.X.SX32 R71, R71, R2, 0x1, P2 ;  /* 0x0000000247477211 */ /* 0x000fe400010f0eff */
[----:B------:R-:W-:Y:S02]  /*39610*/  SHF.R.S32.HI R75, RZ, 0x8, R75 ;  /* 0x00000008ff4b7819 */ /* 0x000fe4000001144b */
[----:B--2---:R-:W-:-:S03]  /*39620*/  IADD3 R68, P2, PT, R72, R3, RZ ;  /* 0x0000000348447210 */ /* 0x004fc60007f5e0ff */
[----:B------:R2:W-:Y:S01]  /*39630*/  @P4 STG.E.U8 desc[UR22][R70.64], R75 ;  /* 0x0000004b46004986 */ /* 0x0005e2000c101116 */
[----:B------:R-:W-:-:S05]  /*39640*/  LEA.HI.X.SX32 R69, R72, R2, 0x1, P2 ;  /* 0x0000000248457211 */ /* 0x000fca00010f0eff */
[----:B------:R3:W-:Y:S01]  /*39650*/  @P1 STG.E.U8 desc[UR22][R68.64], R74 ;  /* 0x0000004a44001986 */ /* 0x0007e2000c101116 */
[----:B--2---:R-:W-:Y:S01]  /*39660*/  VIADD R70, R72, UR5 ;  /* 0x0000000548467c36 */ /* 0x004fe20008000000 */
[----:B------:R-:W-:Y:S01]  /*39670*/  PRMT R72, R74, 0x9910, RZ ;  /* 0x000099104a487816 */ /* 0x000fe200000000ff */
[C---:B------:R-:W-:Y:S02]  /*39680*/  VIADD R71, R0.reuse, 0x6a ;  /* 0x0000006a00477836 */ /* 0x040fe40000000000 */
[----:B---3--:R-:W-:Y:S01]  /*39690*/  VIADD R69, R0, 0x69 ;  /* 0x0000006900457836 */ /* 0x008fe20000000000 */
[----:B------:R-:W-:Y:S02]  /*396a0*/  IADD3 R68, P1, PT, R70, R3, RZ ;  /* 0x0000000346447210 */ /* 0x000fe40007f3e0ff */
[----:B------:R-:W-:Y:S02]  /*396b0*/  SHF.R.S32.HI R72, RZ, 0x8, R72 ;  /* 0x00000008ff487819 */ /* 0x000fe40000011448 */
[----:B-1----:R-:W-:Y:S01]  /*396c0*/  ISETP.LT.AND P4, PT, R69, UR6, !P0 ;  /* 0x0000000645007c0c */ /* 0x002fe2000c781270 */
[----:B------:R-:W-:Y:S01]  /*396d0*/  VIADD R73, R0, 0x68 ;  /* 0x0000006800497836 */ /* 0x000fe20000000000 */
[C---:B------:R-:W-:Y:S01]  /*396e0*/  LEA.HI.X.SX32 R69, R70.reuse, R2, 0x1, P1 ;  /* 0x0000000246457211 */ /* 0x040fe200008f0eff */
[----:B------:R-:W1:Y:S01]  /*396f0*/  LDCU UR6, c[0x0][0x39c] ;  /* 0x00007380ff0677ac */ /* 0x000e620008000800 */
[----:B0-----:R-:W-:Y:S01]  /*39700*/  ISETP.LT.AND P1, PT, R71, UR4, !P0 ;  /* 0x0000000447007c0c */ /* 0x001fe2000c721270 */
[----:B------:R-:W-:-:S02]  /*39710*/  VIADD R71, R70, UR5 ;  /* 0x0000000546477c36 */ /* 0x000fc40008000000 */
[----:B------:R0:W-:Y:S01]  /*39720*/  @P3 STG.E.U8 desc[UR22][R68.64], R72 ;  /* 0x0000004844003986 */ /* 0x0001e2000c101116 */
[----:B----4-:R-:W-:Y:S01]  /*39730*/  ISETP.LT.AND P2, PT, R73, UR9, !P0 ;  /* 0x0000000949007c0c */ /* 0x010fe2000c741270 */
[----:B------:R-:W2:Y:S01]  /*39740*/  LDCU UR9, c[0x0][0x39c] ;  /* 0x00007380ff0977ac */ /* 0x000ea20008000800 */
[----:B------:R-:W-:Y:S02]  /*39750*/  IADD3 R70, P3, PT, R71, R3, RZ ;  /* 0x0000000347467210 */ /* 0x000fe40007f7e0ff */
[----:B------:R-:W-:Y:S01]  /*39760*/  F2FP.SATFINITE.E5M2.F32.PACK_AB_MERGE_C R74, R27, R26, RZ ;  /* 0x0000001a1b4a723e */ /* 0x000fe200048060ff */
[----:B------:R-:W3:Y:S01]  /*39770*/  LDCU UR4, c[0x0][0x39c] ;  /* 0x00007380ff0477ac */ /* 0x000ee20008000800 */
[C---:B0-----:R-:W-:Y:S01]  /*39780*/  VIADD R72, R71.reuse, UR5 ;  /* 0x0000000547487c36 */ /* 0x041fe20008000000 */
[----:B------:R-:W-:Y:S02]  /*39790*/  LEA.HI.X.SX32 R71, R71, R2, 0x1, P3 ;  /* 0x0000000247477211 */ /* 0x000fe400018f0eff */
[----:B------:R-:W-:-:S02]  /*397a0*/  PRMT R75, R74, 0x9910, RZ ;  /* 0x000099104a4b7816 */ /* 0x000fc400000000ff */
[C---:B------:R-:W-:Y:S01]  /*397b0*/  IADD3 R68, P3, PT, R72.reuse, R3, RZ ;  /* 0x0000000348447210 */ /* 0x040fe20007f7e0ff */
[----:B------:R0:W-:Y:S03]  /*397c0*/  @P6 STG.E.U8 desc[UR22][R70.64], R74 ;  /* 0x0000004a46006986 */ /* 0x0001e6000c101116 */
[----:B------:R-:W-:Y:S01]  /*397d0*/  LEA.HI.X.SX32 R69, R72, R2, 0x1, P3 ;  /* 0x0000000248457211 */ /* 0x000fe200018f0eff */
[----:B------:R-:W-:Y:S01]  /*397e0*/  VIADD R73, R0, 0x6b ;  /* 0x0000006b00497836 */ /* 0x000fe20000000000 */
[----:B0-----:R-:W-:Y:S01]  /*397f0*/  SHF.R.S32.HI R74, RZ, 0x8, R75 ;  /* 0x00000008ff4a7819 */ /* 0x001fe2000001144b */
[----:B------:R-:W-:Y:S02]  /*39800*/  VIADD R71, R72, UR5 ;  /* 0x0000000548477c36 */ /* 0x000fe40008000000 */
[----:B------:R-:W-:Y:S02]  /*39810*/  VIADD R70, R0, 0x6c ;  /* 0x0000006c00467836 */ /* 0x000fe40000000000 */
[----:B------:R0:W-:Y:S01]  /*39820*/  @P5 STG.E.U8 desc[UR22][R68.64], R74 ;  /* 0x0000004a44005986 */ /* 0x0001e2000c101116 */
[----:B------:R-:W-:-:S02]  /*39830*/  F2FP.SATFINITE.E5M2.F32.PACK_AB_MERGE_C R72, R25, R24, RZ ;  /* 0x000000181948723e */ /* 0x000fc400048060ff */
[----:B--2---:R-:W-:Y:S01]  /*39840*/  ISETP.LT.AND P3, PT, R73, UR9, !P0 ;  /* 0x0000000949007c0c */ /* 0x004fe2000c761270 */
[----:B------:R-:W2:Y:S01]  /*39850*/  LDCU UR9, c[0x0][0x39c] ;  /* 0x00007380ff0977ac */ /* 0x000ea20008000800 */
[----:B-1----:R-:W-:Y:S01]  /*39860*/  ISETP.LT.AND P5, PT, R70, UR6, !P0 ;  /* 0x0000000646007c0c */ /* 0x002fe2000c7a1270 */
[----:B------:R-:W-:Y:S01]  /*39870*/  VIADD R70, R0, 0x6d ;  /* 0x0000006d00467836 */ /* 0x000fe20000000000 */
[----:B------:R-:W-:Y:S01]  /*39880*/  PRMT R73, R72, 0x9910, RZ ;  /* 0x0000991048497816 */ /* 0x000fe200000000ff */
[----:B------:R-:W1:Y:S01]  /*39890*/  LDCU UR6, c[0x0][0x39c] ;  /* 0x00007380ff0677ac */ /* 0x000e620008000800 */
[----:B0-----:R-:W-:-:S04]  /*398a0*/  IADD3 R68, P6, PT, R71, R3, RZ ;  /* 0x0000000347447210 */ /* 0x001fc80007fde0ff */
[CC--:B------:R-:W-:Y:S01]  /*398b0*/  LEA.HI.X.SX32 R69, R71.reuse, R2.reuse, 0x1, P6 ;  /* 0x0000000247457211 */ /* 0x0c0fe200030f0eff */
[----:B------:R-:W-:Y:S01]  /*398c0*/  VIADD R71, R71, UR5 ;  /* 0x0000000547477c36 */ /* 0x000fe20008000000 */
[----:B---3--:R-:W-:Y:S01]  /*398d0*/  ISETP.LT.AND P6, PT, R70, UR4, !P0 ;  /* 0x0000000446007c0c */ /* 0x008fe2000c7c1270 */
[----:B------:R-:W0:Y:S02]  /*398e0*/  LDCU UR4, c[0x0][0x39c] ;  /* 0x00007380ff0477ac */ /* 0x000e240008000800 */
[----:B------:R3:W-:Y:S01]  /*398f0*/  @P2 STG.E.U8 desc[UR22][R68.64], R72 ;  /* 0x0000004844002986 */ /* 0x0007e2000c101116 */
[C---:B------:R-:W-:Y:S01]  /*39900*/  IADD3 R70, P2, PT, R71.reuse, R3, RZ ;  /* 0x0000000347467210 */ /* 0x040fe20007f5e0ff */
[----:B---3--:R-:W-:Y:S02]  /*39910*/  IMAD.MOV.U32 R69, RZ, RZ, R73 ;  /* 0x000000ffff457224 */ /* 0x008fe400078e0049 */
[C---:B------:R-:W-:Y:S01]  /*39920*/  VIADD R72, R71.reuse, UR5 ;  /* 0x0000000547487c36 */ /* 0x040fe20008000000 */
[----:B------:R-:W-:-:S02]  /*39930*/  LEA.HI.X.SX32 R71, R71, R2, 0x1, P2 ;  /* 0x0000000247477211 */ /* 0x000fc400010f0eff */
[----:B------:R-:W-:Y:S02]  /*39940*/  SHF.R.S32.HI R69, RZ, 0x8, R69 ;  /* 0x00000008ff457819 */ /* 0x000fe40000011445 */
[----:B------:R-:W-:Y:S01]  /*39950*/  IADD3 R68, P2, PT, R72, R3, RZ ;  /* 0x0000000348447210 */ /* 0x000fe20007f5e0ff */
[----:B------:R-:W-:Y:S01]  /*39960*/  VIADD R73, R0, 0x6e ;  /* 0x0000006e00497836 */ /* 0x000fe20000000000 */
[----:B------:R-:W-:Y:S01]  /*39970*/  F2FP.SATFINITE.E5M2.F32.PACK_AB_MERGE_C R74, R23, R22, RZ ;  /* 0x00000016174a723e */ /* 0x000fe200048060ff */
[----:B------:R3:W-:Y:S03]  /*39980*/  @P4 STG.E.U8 desc[UR22][R70.64], R69 ;  /* 0x0000004546004986 */ /* 0x0007e6000c101116 */
[----:B-1----:R-:W-:Y:S01]  /*39990*/  ISETP.LT.AND P4, PT, R73, UR6, !P0 ;  /* 0x0000000649007c0c */ /* 0x002fe2000c781270 */
[----:B------:R-:W1:Y:S01]  /*399a0*/  LDCU UR6, c[0x0][0x39c] ;  /* 0x00007380ff0677ac */ /* 0x000e620008000800 */
[----:B------:R-:W-:-:S02]  /*399b0*/  PRMT R73, R74, 0x9910, RZ ;  /* 0x000099104a497816 */ /* 0x000fc400000000ff */
[C---:B---3--:R-:W-:Y:S01]  /*399c0*/  LEA.HI.X.SX32 R69, R72.reuse, R2, 0x1, P2 ;  /* 0x0000000248457211 */ /* 0x048fe200010f0eff */
[----:B------:R-:W-:-:S04]  /*399d0*/  VIADD R71, R72, UR5 ;  /* 0x0000000548477c36 */ /* 0x000fc80008000000 */
[----:B------:R3:W-:Y:S01]  /*399e0*/  @P1 STG.E.U8 desc[UR22][R68.64], R74 ;  /* 0x0000004a44001986 */ /* 0x0007e2000c101116 */
[C---:B------:R-:W-:Y:S01]  /*399f0*/  IADD3 R70, P1, PT, R71.reuse, R3, RZ ;  /* 0x0000000347467210 */ /* 0x040fe20007f3e0ff */
[C---:B------:R-:W-:Y:S01]  /*39a00*/  VIADD R72, R71.reuse, UR5 ;  /* 0x0000000547487c36 */ /* 0x040fe20008000000 */
[----:B------:R-:W-:Y:S02]  /*39a10*/  SHF.R.S32.HI R73, RZ, 0x8, R73 ;  /* 0x00000008ff497819 */ /* 0x000fe40000011449 */
[----:B------:R-:W-:Y:S01]  /*39a20*/  LEA.HI.X.SX32 R71, R71, R2, 0x1, P1 ;  /* 0x0000000247477211 */ /* 0x000fe200008f0eff */
[C---:B---3--:R-:W-:Y:S02]  /*39a30*/  VIADD R68, R0.reuse, 0x6f ;  /* 0x0000006f00447836 */ /* 0x048fe40000000000 */
[----:B------:R-:W-:-:S03]  /*39a40*/  VIADD R69, R0, 0x70 ;  /* 0x0000007000457836 */ /* 0x000fc60000000000 */
[----:B0-----:R-:W-:Y:S01]  /*39a50*/  ISETP.LT.AND P2, PT, R68, UR4, !P0 ;  /* 0x0000000444007c0c */ /* 0x001fe2000c741270 */
[----:B------:R0:W-:Y:S01]  /*39a60*/  @P3 STG.E.U8 desc[UR22][R70.64], R73 ;  /* 0x0000004946003986 */ /* 0x0001e2000c101116 */
[C---:B------:R-:W-:Y:S01]  /*39a70*/  IADD3 R68, P1, PT, R72.reuse, R3, RZ ;  /* 0x0000000348447210 */ /* 0x040fe20007f3e0ff */
[----:B------:R-:W3:Y:S01]  /*39a80*/  LDCU UR4, c[0x0][0x39c] ;  /* 0x00007380ff0477ac */ /* 0x000ee20008000800 */
[----:B------:R-:W-:Y:S02]  /*39a90*/  ISETP.LT.AND P3, PT, R69, UR7, !P0 ;  /* 0x0000000745007c0c */ /* 0x000fe4000c761270 */
[----:B------:R-:W-:Y:S01]  /*39aa0*/  LEA.HI.X.SX32 R69, R72, R2, 0x1, P1 ;  /* 0x0000000248457211 */ /* 0x000fe200008f0eff */
[----:B------:R-:W4:Y:S01]  /*39ab0*/  LDCU UR7, c[0x0][0x39c] ;  /* 0x00007380ff0777ac */ /* 0x000f220008000800 */
[----:B0-----:R-:W-:Y:S01]  /*39ac0*/  VIADD R70, R0, 0x71 ;  /* 0x0000007100467836 */ /* 0x001fe20000000000 */
[----:B------:R-:W-:Y:S01]  /*39ad0*/  F2FP.SATFINITE.E5M2.F32.PACK_AB_MERGE_C R73, R21, R20, RZ ;  /* 0x000000141549723e */ /* 0x000fe200048060ff */
[----:B------:R-:W-:-:S03]  /*39ae0*/  VIADD R71, R72, UR5 ;  /* 0x0000000548477c36 */ /* 0x000fc60008000000 */
[----:B-1----:R-:W-:Y:S01]  /*39af0*/  ISETP.LT.AND P1, PT, R70, UR6, !P0 ;  /* 0x0000000646007c0c */ /* 0x002fe2000c721270 */
[----:B------:R0:W-:Y:S01]  /*39b00*/  @P5 STG.E.U8 desc[UR22][R68.64], R73 ;  /* 0x0000004944005986 */ /* 0x0001e2000c101116 */
[CC--:B------:R-:W-:Y:S01]  /*39b10*/  IADD3 R70, P5, PT, R71.reuse, R3.reuse, RZ ;  /* 0x0000000347467210 */ /* 0x0c0fe20007fbe0ff */
[----:B------:R-:W-:Y:S01]  /*39b20*/  VIADD R72, R71, UR5 ;  /* 0x0000000547487c36 */ /* 0x000fe20008000000 */
[----:B------:R-:W-:Y:S01]  /*39b30*/  PRMT R75, R73, 0x9910, RZ ;  /* 0x00009910494b7816 */ /* 0x000fe200000000ff */
[----:B------:R-:W1:Y:S01]  /*39b40*/  LDCU UR6, c[0x0][0x39c] ;  /* 0x00007380ff0677ac */ /* 0x000e620008000800 */
[----:B------:R-:W-:Y:S02]  /*39b50*/  LEA.HI.X.SX32 R71, R71, R2, 0x1, P5 ;  /* 0x0000000247477211 */ /* 0x000fe400028f0eff */
[----:B------:R-:W-:Y:S02]  /*39b60*/  SHF.R.S32.HI R75, RZ, 0x8, R75 ;  /* 0x00000008ff4b7819 */ /* 0x000fe4000001144b */
[----:B0-----:R-:W-:-:S02]  /*39b70*/  IADD3 R68, P5, PT, R72, R3, RZ ;  /* 0x0000000348447210 */ /* 0x001fc40007fbe0ff */
[----:B------:R-:W-:Y:S02]  /*39b80*/  F2FP.SATFINITE.E5M2.F32.PACK_AB_MERGE_C R74, R19, R18, RZ ;  /* 0x00000012134a723e */ /* 0x000fe400048060ff */
[C---:B------:R-:W-:Y:S01]  /*39b90*/  LEA.HI.X.SX32 R69, R72.reuse, R2, 0x1, P5 ;  /* 0x0000000248457211 */ /* 0x040fe200028f0eff */
[----:B------:R0:W-:Y:S04]  /*39ba0*/  @P6 STG.E.U8 desc[UR22][R70.64], R75 ;  /* 0x0000004b46006986 */ /* 0x0001e8000c101116 */
[----:B------:R5:W-:Y:S01]  /*39bb0*/  @P4 STG.E.U8 desc[UR22][R68.64], R74 ;  /* 0x0000004a44004986 */ /* 0x000be2000c101116 */
[----:B0-----:R-:W-:Y:S01]  /*39bc0*/  VIADD R70, R72, UR5 ;  /* 0x0000000548467c36 */ /* 0x001fe20008000000 */
[----:B------:R-:W-:Y:S01]  /*39bd0*/  PRMT R72, R74, 0x9910, RZ ;  /* 0x000099104a487816 */ /* 0x000fe200000000ff */
[----:B------:R-:W-:-:S02]  /*39be0*/  VIADD R71, R0, 0x74 ;  /* 0x0000007400477836 */ /* 0x000fc40000000000 */
[----:B-----5:R-:W-:Y:S01]  /*39bf0*/  VIADD R69, R0, 0x73 ;  /* 0x0000007300457836 */ /* 0x020fe20000000000 */
[----:B------:R-:W-:Y:S02]  /*39c00*/  IADD3 R68, P4, PT, R70, R3, RZ ;  /* 0x0000000346447210 */ /* 0x000fe40007f9e0ff */
[----:B------:R-:W-:Y:S02]  /*39c10*/  SHF.R.S32.HI R72, RZ, 0x8, R72 ;  /* 0x00000008ff487819 */ /* 0x000fe40000011448 */
[----:B-1----:R-:W-:Y:S01]  /*39c20*/  ISETP.LT.AND P6, PT, R69, UR6, !P0 ;  /* 0x0000000645007c0c */ /* 0x002fe2000c7c1270 */
[----:B------:R-:W-:Y:S01]  /*39c30*/  VIADD R73, R0, 0x72 ;  /* 0x0000007200497836 */ /* 0x000fe20000000000 */
[C---:B------:R-:W-:Y:S01]  /*39c40*/  LEA.HI.X.SX32 R69, R70.reuse, R2, 0x1, P4 ;  /* 0x0000000246457211 */ /* 0x040fe200020f0eff */
[----:B------:R-:W0:Y:S01]  /*39c50*/  LDCU UR6, c[0x0][0x39c] ;  /* 0x00007380ff0677ac */ /* 0x000e220008000800 */
[----:B----4-:R-:W-:Y:S01]  /*39c60*/  ISETP.LT.AND P4, PT, R71, UR7, !P0 ;  /* 0x0000000747007c0c */ /* 0x010fe2000c781270 */
[----:B------:R-:W-:-:S02]  /*39c70*/  VIADD R71, R70, UR5 ;  /* 0x0000000546477c36 */ /* 0x000fc40008000000 */
[----:B------:R1:W-:Y:S01]  /*39c80*/  @P2 STG.E.U8 desc[UR22][R68.64], R72 ;  /* 0x0000004844002986 */ /* 0x0003e2000c101116 */
[----:B---3--:R-:W-:Y:S01]  /*39c90*/  ISETP.LT.AND P5, PT, R73, UR4, !P0 ;  /* 0x0000000449007c0c */ /* 0x008fe2000c7a1270 */
[----:B------:R-:W3:Y:S01]  /*39ca0*/  LDCU UR4, c[0x0][0x39c] ;  /* 0x00007380ff0477ac */ /* 0x000ee20008000800 */
[----:B------:R-:W-:Y:S02]  /*39cb0*/  IADD3 R70, P2, PT, R71, R3, RZ ;  /* 0x0000000347467210 */ /* 0x000fe40007f5e0ff */
[----:B------:R-:W-:Y:S01]  /*39cc0*/  F2FP.SATFINITE.E5M2.F32.PACK_AB_MERGE_C R74, R17, R16, RZ ;  /* 0x00000010114a723e */ /* 0x000fe200048060ff */
[----:B------:R-:W4:Y:S01]  /*39cd0*/  LDCU UR7, c[0x0][0x39c] ;  /* 0x00007380ff0777ac */ /* 0x000f220008000800 */
[C---:B-1----:R-:W-:Y:S01]  /*39ce0*/  VIADD R72, R71.reuse, UR5 ;  /* 0x0000000547487c36 */ /* 0x042fe20008000000 */
[----:B------:R-:W-:Y:S02]  /*39cf0*/  LEA.HI.X.SX32 R71, R71, R2, 0x1, P2 ;  /* 0x0000000247477211 */ /* 0x000fe400010f0eff */
[----:B------:R-:W-:-:S02]  /*39d00*/  PRMT R75, R74, 0x9910, RZ ;  /* 0x000099104a4b7816 */ /* 0x000fc400000000ff */
[CC--:B------:R-:W-:Y:S01]  /*39d10*/  IADD3 R68, P2, PT, R72.reuse, R3.reuse, RZ ;  /* 0x0000000348447210 */ /* 0x0c0fe20007f5e0ff */
[----:B------:R1:W-:Y:S03]  /*39d20*/  @P3 STG.E.U8 desc[UR22][R70.64], R74 ;  /* 0x0000004a46003986 */ /* 0x0003e6000c101116 */
[----:B------:R-:W-:Y:S01]  /*39d30*/  LEA.HI.X.SX32 R69, R72, R2, 0x1, P2 ;  /* 0x0000000248457211 */ /* 0x000fe200010f0eff */
[----:B------:R-:W-:Y:S01]  /*39d40*/  VIADD R73, R0, 0x75 ;  /* 0x0000007500497836 */ /* 0x000fe20000000000 */
[----:B-1----:R-:W-:Y:S01]  /*39d50*/  SHF.R.S32.HI R74, RZ, 0x8, R75 ;  /* 0x00000008ff4a7819 */ /* 0x002fe2000001144b */
[----:B------:R-:W-:Y:S02]  /*39d60*/  VIADD R71, R72, UR5 ;  /* 0x0000000548477c36 */ /* 0x000fe40008000000 */
[----:B------:R-:W-:Y:S02]  /*39d70*/  VIADD R70, R0, 0x76 ;  /* 0x0000007600467836 */ /* 0x000fe40000000000 */
[----:B------:R1:W-:Y:S01]  /*39d80*/  @P1 STG.E.U8 desc[UR22][R68.64], R74 ;  /* 0x0000004a44001986 */ /* 0x0003e2000c101116 */
[----:B---3--:R-:W-:Y:S01]  /*39d90*/  ISETP.LT.AND P2, PT, R73, UR4, !P0 ;  /* 0x0000000449007c0c */ /* 0x008fe2000c741270 */
[----:B------:R-:W3:Y:S01]  /*39da0*/  LDCU UR4, c[0x0][0x39c] ;  /* 0x00007380ff0477ac */ /* 0x000ee20008000800 */
[----:B0-----:R-:W-:Y:S01]  /*39db0*/  ISETP.LT.AND P3, PT, R70, UR6, !P0 ;  /* 0x0000000646007c0c */ /* 0x001fe2000c761270 */
[----:B------:R-:W-:Y:S01]  /*39dc0*/  VIADD R70, R0, 0x77 ;  /* 0x0000007700467836 */ /* 0x000fe20000000000 */
[----:B------:R-:W-:Y:S01]  /*39dd0*/  F2FP.SATFINITE.E5M2.F32.PACK_AB_MERGE_C R72, R15, R14, RZ ;  /* 0x0000000e0f48723e */ /* 0x000fe200048060ff */
[----:B------:R-:W0:Y:S01]  /*39de0*/  LDCU UR6, c[0x0][0x39c] ;  /* 0x00007380ff0677ac */ /* 0x000e220008000800 */
[----:B-1----:R-:W-:-:S04]  /*39df0*/  IADD3 R68, P1, PT, R71, R3, RZ ;  /* 0x0000000347447210 */ /* 0x002fc80007f3e0ff */
[C---:B------:R-:W-:Y:S01]  /*39e00*/  LEA.HI.X.SX32 R69, R71.reuse, R2, 0x1, P1 ;  /* 0x0000000247457211 */ /* 0x040fe200008f0eff */
[----:B------:R-:W-:Y:S01]  /*39e10*/  VIADD R71, R71, UR5 ;  /* 0x0000000547477c36 */ /* 0x000fe20008000000 */
[----:B----4-:R-:W-:Y:S02]  /*39e20*/  ISETP.LT.AND P1, PT, R70, UR7, !P0 ;  /* 0x0000000746007c0c */ /* 0x010fe4000c721270 */
[----:B------:R-:W-:Y:S01]  /*39e30*/  F2FP.SATFINITE.E5M2.F32.PACK_AB_MERGE_C R74, R13, R12, RZ ;  /* 0x0000000c0d4a723e */ /* 0x000fe200048060ff */
[----:B------:R1:W-:Y:S01]  /*39e40*/  @P5 STG.E.U8 desc[UR22][R68.64], R72 ;  /* 0x0000004844005986 */ /* 0x0003e2000c101116 */
[----:B------:R-:W-:Y:S01]  /*39e50*/  PRMT R75, R72, 0x9910, RZ ;  /* 0x00009910484b7816 */ /* 0x000fe200000000ff */
[----:B------:R-:W-:Y:S01]  /*39e60*/  VIADD R73, R0, 0x78 ;  /* 0x0000007800497836 */ /* 0x000fe20000000000 */
[C---:B------:R-:W-:Y:S01]  /*39e70*/  IADD3 R70, P5, PT, R71.reuse, R3, RZ ;  /* 0x0000000347467210 */ /* 0x040fe20007fbe0ff */
[----:B------:R-:W4:Y:S01]  /*39e80*/  LDCU UR7, c[0x0][0x39c] ;  /* 0x00007380ff0777ac */ /* 0x000f220008000800 */
[----:B------:R-:W-:Y:S01]  /*39e90*/  SHF.R.S32.HI R75, RZ, 0x8, R75 ;  /* 0x00000008ff4b7819 */ /* 0x000fe2000001144b */
[C---:B-1----:R-:W-:Y:S01]  /*39ea0*/  VIADD R72, R71.reuse, UR5 ;  /* 0x0000000547487c36 */ /* 0x042fe20008000000 */
[----:B------:R-:W-:-:S04]  /*39eb0*/  LEA.HI.X.SX32 R71, R71, R2, 0x1, P5 ;  /* 0x0000000247477211 */ /* 0x000fc800028f0eff */
[C---:B------:R-:W-:Y:S01]  /*39ec0*/  IADD3 R68, P5, PT, R72.reuse, R3, RZ ;  /* 0x0000000348447210 */ /* 0x040fe20007fbe0ff */
[----:B------:R1:W-:Y:S03]  /*39ed0*/  @P6 STG.E.U8 desc[UR22][R70.64], R75 ;  /* 0x0000004b46006986 */ /* 0x0003e6000c101116 */
[----:B------:R-:W-:Y:S02]  /*39ee0*/  LEA.HI.X.SX32 R69, R72, R2, 0x1, P5 ;  /* 0x0000000248457211 */ /* 0x000fe400028f0eff */
[----:B---3--:R-:W-:Y:S01]  /*39ef0*/  ISETP.LT.AND P5, PT, R73, UR4, !P0 ;  /* 0x0000000449007c0c */ /* 0x008fe2000c7a1270 */
[----:B------:R-:W3:Y:S01]  /*39f00*/  LDCU UR4, c[0x0][0x39c] ;  /* 0x00007380ff0477ac */ /* 0x000ee20008000800 */
[----:B-1----:R-:W-:Y:S01]  /*39f10*/  PRMT R70, R74, 0x9910, RZ ;  /* 0x000099104a467816 */ /* 0x002fe200000000ff */
[----:B------:R-:W-:Y:S01]  /*39f20*/  VIADD R71, R72, UR5 ;  /* 0x0000000548477c36 */ /* 0x000fe20008000000 */
[----:B------:R1:W-:Y:S03]  /*39f30*/  @P4 STG.E.U8 desc[UR22][R68.64], R74 ;  /* 0x0000004a44004986 */ /* 0x0003e6000c101116 */
[----:B------:R-:W-:-:S02]  /*39f40*/  IMAD.MOV.U32 R72, RZ, RZ, R70 ;  /* 0x000000ffff487224 */ /* 0x000fc400078e0046 */
[----:B------:R-:W-:-:S03]  /*39f50*/  VIADD R70, R0, 0x79 ;  /* 0x0000007900467836 */ /* 0x000fc60000000000 */
[----:B------:R-:W-:Y:S02]  /*39f60*/  SHF.R.S32.HI R72, RZ, 0x8, R72 ;  /* 0x00000008ff487819 */ /* 0x000fe40000011448 */
[----:B-1----:R-:W-:-:S04]  /*39f70*/  IADD3 R68, P4, PT, R71, R3, RZ ;  /* 0x0000000347447210 */ /* 0x002fc80007f9e0ff */
[C---:B------:R-:W-:Y:S01]  /*39f80*/  LEA.HI.X.SX32 R69, R71.reuse, R2, 0x1, P4 ;  /* 0x0000000247457211 */ /* 0x040fe200020f0eff */
[----:B------:R-:W-:Y:S01]  /*39f90*/  VIADD R71, R71, UR5 ;  /* 0x0000000547477c36 */ /* 0x000fe20008000000 */
[----:B0-----:R-:W-:Y:S01]  /*39fa0*/  ISETP.LT.AND P4, PT, R70, UR6, !P0 ;  /* 0x0000000646007c0c */ /* 0x001fe2000c781270 */
[----:B------:R-:W0:Y:S02]  /*39fb0*/  LDCU UR6, c[0x0][0x39c] ;  /* 0x00007380ff0677ac */ /* 0x000e240008000800 */
[----:B------:R1:W-:Y:S01]  /*39fc0*/  @P2 STG.E.U8 desc[UR22][R68.64], R72 ;  /* 0x0000004844002986 */ /* 0x0003e2000c101116 */
[----:B------:R-:W-:Y:S02]  /*39fd0*/  IADD3 R70, P2, PT, R71, R3, RZ ;  /* 0x0000000347467210 */ /* 0x000fe40007f5e0ff */
[----:B------:R-:W-:Y:S01]  /*39fe0*/  F2FP.SATFINITE.E5M2.F32.PACK_AB_MERGE_C R73, R11, R10, RZ ;  /* 0x0000000a0b49723e */ /* 0x000fe200048060ff */
[C---:B-1----:R-:W-:Y:S02]  /*39ff0*/  VIADD R68, R0.reuse, 0x7a ;  /* 0x0000007a00447836 */ /* 0x042fe40000000000 */
[C---:B------:R-:W-:Y:S01]  /*3a000*/  VIADD R72, R71.reuse, UR5 ;  /* 0x0000000547487c36 */ /* 0x040fe20008000000 */
[----:B------:R-:W-:Y:S01]  /*3a010*/  LEA.HI.X.SX32 R71, R71, R2, 0x1, P2 ;  /* 0x0000000247477211 */ /* 0x000fe200010f0eff */
[----:B------:R-:W-:Y:S01]  /*3a020*/  VIADD R69, R0, 0x7b ;  /* 0x0000007b00457836 */ /* 0x000fe20000000000 */
[----:B---3--:R-:W-:Y:S01]  /*3a030*/  ISETP.LT.AND P2, PT, R68, UR4, !P0 ;  /* 0x0000000444007c0c */ /* 0x008fe2000c741270 */
[----:B------:R-:W1:Y:S01]  /*3a040*/  LDCU UR4, c[0x0][0x39c] ;  /* 0x00007380ff0477ac */ /* 0x000e620008000800 */
[----:B------:R-:W-:-:S02]  /*3a050*/  PRMT R74, R73, 0x9910, RZ ;  /* 0x00009910494a7816 */ /* 0x000fc400000000ff */
[CC--:B------:R-:W-:Y:S01]  /*3a060*/  IADD3 R68, P6, PT, R72.reuse, R3.reuse, RZ ;  /* 0x0000000348447210 */ /* 0x0c0fe20007fde0ff */
[----:B------:R3:W-:Y:S01]  /*3a070*/  @P3 STG.E.U8 desc[UR22][R70.64], R73 ;  /* 0x0000004946003986 */ /* 0x0007e2000c101116 */
[----:B----4-:R-:W-:Y:S01]  /*3a080*/  ISETP.LT.AND P3, PT, R69, UR7, !P0 ;  /* 0x0000000745007c0c */ /* 0x010fe2000c761270 */
[----:B------:R-:W4:Y:S01]  /*3a090*/  LDCU UR7, c[0x0][0x39c] ;  /* 0x00007380ff0777ac */ /* 0x000f220008000800 */
[C---:B------:R-:W-:Y:S02]  /*3a0a0*/  LEA.HI.X.SX32 R69, R72.reuse, R2, 0x1, P6 ;  /* 0x0000000248457211 */ /* 0x040fe400030f0eff */
[----:B---3--:R-:W-:Y:S01]  /*3a0b0*/  SHF.R.S32.HI R73, RZ, 0x8, R74 ;  /* 0x00000008ff497819 */ /* 0x008fe2000001144a */
[----:B------:R-:W-:Y:S02]  /*3a0c0*/  VIADD R71, R72, UR5 ;  /* 0x0000000548477c36 */ /* 0x000fe40008000000 */
[----:B------:R-:W-:Y:S02]  /*3a0d0*/  VIADD R70, R0, 0x7c ;  /* 0x0000007c00467836 */ /* 0x000fe40000000000 */
[----:B------:R3:W-:Y:S03]  /*3a0e0*/  @P1 STG.E.U8 desc[UR22][R68.64], R73 ;  /* 0x0000004944001986 */ /* 0x0007e6000c101116 */
[----:B0-----:R-:W-:Y:S01]  /*3a0f0*/  ISETP.LT.AND P1, PT, R70, UR6, !P0 ;  /* 0x0000000646007c0c */ /* 0x001fe2000c721270 */
[----:B------:R-:W-:Y:S01]  /*3a100*/  VIADD R72, R0, 0x7d ;  /* 0x0000007d00487836 */ /* 0x000fe20000000000 */
[----:B------:R-:W-:Y:S01]  /*3a110*/  F2FP.SATFINITE.E5M2.F32.PACK_AB_MERGE_C R70, R9, R8, RZ ;  /* 0x000000080946723e */ /* 0x000fe200048060ff */
[----:B------:R-:W0:Y:S01]  /*3a120*/  LDCU UR6, c[0x0][0x39c] ;  /* 0x00007380ff0677ac */ /* 0x000e220008000800 */
[----:B---3--:R-:W-:-:S04]  /*3a130*/  IADD3 R68, P6, PT, R71, R3, RZ ;  /* 0x0000000347447210 */ /* 0x008fc80007fde0ff */
[C---:B------:R-:W-:Y:S01]  /*3a140*/  LEA.HI.X.SX32 R69, R71.reuse, R2, 0x1, P6 ;  /* 0x0000000247457211 */ /* 0x040fe200030f0eff */
[----:B------:R-:W-:Y:S01]  /*3a150*/  VIADD R71, R71, UR5 ;  /* 0x0000000547477c36 */ /* 0x000fe20008000000 */
[----:B------:R-:W-:-:S03]  /*3a160*/  PRMT R74, R70, 0x9910, RZ ;  /* 0x00009910464a7816 */ /* 0x000fc600000000ff */
[----:B------:R3:W-:Y:S01]  /*3a170*/  @P5 STG.E.U8 desc[UR22][R68.64], R70 ;  /* 0x0000004644005986 */ /* 0x0007e2000c101116 */
[----:B-1----:R-:W-:Y:S01]  /*3a180*/  ISETP.LT.AND P5, PT, R72, UR4, !P0 ;  /* 0x0000000448007c0c */ /* 0x002fe2000c7a1270 */
[C---:B------:R-:W-:Y:S01]  /*3a190*/  VIADD R72, R71.reuse, UR5 ;  /* 0x0000000547487c36 */ /* 0x040fe20008000000 */
[----:B------:R-:W-:Y:S01]  /*3a1a0*/  SHF.R.S32.HI R74, RZ, 0x8, R74 ;  /* 0x00000008ff4a7819 */ /* 0x000fe2000001144a */
[----:B------:R-:W1:Y:S01]  /*3a1b0*/  LDCU UR4, c[0x0][0x39c] ;  /* 0x00007380ff0477ac */ /* 0x000e620008000800 */
[----:B---3--:R-:W-:-:S04]  /*3a1c0*/  IADD3 R70, P6, PT, R71, R3, RZ ;  /* 0x0000000347467210 */ /* 0x008fc80007fde0ff */
[----:B------:R-:W-:-:S05]  /*3a1d0*/  LEA.HI.X.SX32 R71, R71, R2, 0x1, P6 ;  /* 0x0000000247477211 */ /* 0x000fca00030f0eff */
[----:B------:R3:W-:Y:S02]  /*3a1e0*/  @P4 STG.E.U8 desc[UR22][R70.64], R74 ;  /* 0x0000004a46004986 */ /* 0x0007e4000c101116 */
[----:B---3--:R-:W-:Y:S02]  /*3a1f0*/  F2FP.SATFINITE.E5M2.F32.PACK_AB_MERGE_C R74, R5, R4, RZ ;  /* 0x00000004054a723e */ /* 0x008fe400048060ff */
[----:B------:R-:W3:Y:S04]  /*3a200*/  LDL.LU R4, [R1+0x5f8] ;  /* 0x0005f80001047983 */ /* 0x000ee80000300800 */
[----:B------:R-:W3:Y:S04]  /*3a210*/  LDL.LU R5, [R1+0x5fc] ;  /* 0x0005fc0001057983 */ /* 0x000ee80000300800 */
[----:B------:R-:W5:Y:S04]  /*3a220*/  LDL.LU R40, [R1+0x400] ;  /* 0x0004000001287983 */ /* 0x000f680000300800 */
[----:B------:R-:W5:Y:S04]  /*3a230*/  LDL.LU R41, [R1+0x404] ;  /* 0x0004040001297983 */ /* 0x000f680000300800 */
        /* <DEDUP_REMOVED lines=14> */
[----:B------:R-:W-:Y:S01]  /*3a320*/  VIADD R69, R0, 0x7e ;  /* 0x0000007e00457836 */ /* 0x000fe20000000000 */
[----:B------:R-:W-:-:S02]  /*3a330*/  IADD3 R68, P6, PT, R72, R3, RZ ;  /* 0x0000000348447210 */ /* 0x000fc40007fde0ff */
[----:B------:R-:W-:Y:S01]  /*3a340*/  F2FP.SATFINITE.E5M2.F32.PACK_AB_MERGE_C R70, R7, R6, RZ ;  /* 0x000000060746723e */ /* 0x000fe200048060ff */
[----:B------:R-:W-:Y:S01]  /*3a350*/  VIADD R71, R72, UR5 ;  /* 0x0000000548477c36 */ /* 0x000fe20008000000 */
[----:B----4-:R-:W-:Y:S01]  /*3a360*/  ISETP.LT.AND P4, PT, R69, UR7, !P0 ;  /* 0x0000000745007c0c */ /* 0x010fe2000c781270 */
[----:B------:R-:W-:Y:S01]  /*3a370*/  VIADD R73, R0, 0x7f ;  /* 0x0000007f00497836 */ /* 0x000fe20000000000 */
[-C--:B------:R-:W-:Y:S01]  /*3a380*/  LEA.HI.X.SX32 R69, R72, R2.reuse, 0x1, P6 ;  /* 0x0000000248457211 */ /* 0x080fe200030f0eff */
[----:B------:R-:W4:Y:S01]  /*3a390*/  LDCU UR7, c[0x0][0x39c] ;  /* 0x00007380ff0777ac */ /* 0x000f220008000800 */
[----:B------:R-:W-:Y:S01]  /*3a3a0*/  PRMT R72, R70, 0x9910, RZ ;  /* 0x0000991046487816 */ /* 0x000fe200000000ff */
[----:B------:R-:W2:Y:S04]  /*3a3b0*/  LDL.LU R24, [R1+0x448] ;  /* 0x0004480001187983 */ /* 0x000ea80000300800 */
[----:B------:R1:W-:Y:S01]  /*3a3c0*/  @P2 STG.E.U8 desc[UR22][R68.64], R70 ;  /* 0x0000004644002986 */ /* 0x0003e2000c101116 */
[----:B0-----:R-:W-:Y:S01]  /*3a3d0*/  ISETP.LT.AND P6, PT, R73, UR6, !P0 ;  /* 0x0000000649007c0c */ /* 0x001fe2000c7c1270 */
[----:B------:R-:W0:Y:S01]  /*3a3e0*/  LDCU UR6, c[0x0][0x39c] ;  /* 0x00007380ff0677ac */ /* 0x000e220008000800 */
[----:B------:R-:W-:Y:S01]  /*3a3f0*/  VIADD R73, R0, 0x80 ;  /* 0x0000008000497836 */ /* 0x000fe20000000000 */
[----:B------:R-:W2:Y:S04]  /*3a400*/  LDL.LU R25, [R1+0x44c] ;  /* 0x00044c0001197983 */ /* 0x000ea80000300800 */
[----:B------:R-:W2:Y:S01]  /*3a410*/  LDL.LU R22, [R1+0x458] ;  /* 0x0004580001167983 */ /* 0x000ea20000300800 */
[----:B-1----:R-:W-:Y:S01]  /*3a420*/  IMAD.MOV.U32 R69, RZ, RZ, R72 ;  /* 0x000000ffff457224 */ /* 0x002fe200078e0048 */
[C---:B------:R-:W-:Y:S01]  /*3a430*/  IADD3 R70, P2, PT, R71.reuse, R3, RZ ;  /* 0x0000000347467210 */ /* 0x040fe20007f5e0ff */
[C---:B------:R-:W-:Y:S01]  /*3a440*/  VIADD R72, R71.reuse, UR5 ;  /* 0x0000000547487c36 */ /* 0x040fe20008000000 */
[----:B------:R-:W2:Y:S02]  /*3a450*/  LDL.LU R23, [R1+0x45c] ;  /* 0x00045c0001177983 */ /* 0x000ea40000300800 */
[----:B------:R-:W-:-:S02]  /*3a460*/  LEA.HI.X.SX32 R71, R71, R2, 0x1, P2 ;  /* 0x0000000247477211 */ /* 0x000fc400010f0eff */
[----:B------:R-:W-:Y:S01]  /*3a470*/  SHF.R.S32.HI R69, RZ, 0x8, R69 ;  /* 0x00000008ff457819 */ /* 0x000fe20000011445 */
[----:B------:R-:W2:Y:S01]  /*3a480*/  LDL.LU R20, [R1+0x468] ;  /* 0x0004680001147983 */ /* 0x000ea20000300800 */
[----:B------:R-:W-:-:S03]  /*3a490*/  IADD3 R68, P2, PT, R72, R3, RZ ;  /* 0x0000000348447210 */ /* 0x000fc60007f5e0ff */
[----:B------:R1:W-:Y:S04]  /*3a4a0*/  @P3 STG.E.U8 desc[UR22][R70.64], R69 ;  /* 0x0000004546003986 */ /* 0x0003e8000c101116 */
[----:B------:R-:W2:Y:S04]  /*3a4b0*/  LDL.LU R21, [R1+0x46c] ;  /* 0x00046c0001157983 */ /* 0x000ea80000300800 */
[----:B------:R-:W2:Y:S01]  /*3a4c0*/  LDL.LU R18, [R1+0x478] ;  /* 0x0004780001127983 */ /* 0x000ea20000300800 */
[CC--:B-1----:R-:W-:Y:S01]  /*3a4d0*/  LEA.HI.X.SX32 R69, R72.reuse, R2.reuse, 0x1, P2 ;  /* 0x0000000248457211 */ /* 0x0c2fe200010f0eff */
[----:B------:R-:W-:Y:S01]  /*3a4e0*/  VIADD R71, R72, UR5 ;  /* 0x0000000548477c36 */ /* 0x000fe20008000000 */
[----:B------:R-:W-:Y:S01]  /*3a4f0*/  ISETP.LT.AND P2, PT, R73, UR4, !P0 ;  /* 0x0000000449007c0c */ /* 0x000fe2000c741270 */
[----:B------:R-:W1:Y:S01]  /*3a500*/  LDCU UR4, c[0x0][0x39c] ;  /* 0x00007380ff0477ac */ /* 0x000e620008000800 */
[----:B------:R-:W-:Y:S01]  /*3a510*/  PRMT R73, R74, 0x9910, RZ ;  /* 0x000099104a497816 */ /* 0x000fe200000000ff */
[----:B------:R0:W-:Y:S01]  /*3a520*/  @P1 STG.E.U8 desc[UR22][R68.64], R74 ;  /* 0x0000004a44001986 */ /* 0x0001e2000c101116 */
[C---:B------:R-:W-:Y:S01]  /*3a530*/  IADD3 R70, P1, PT, R71.reuse, R3, RZ ;  /* 0x0000000347467210 */ /* 0x040fe20007f3e0ff */
[C---:B------:R-:W-:Y:S01]  /*3a540*/  VIADD R72, R71.reuse, UR5 ;  /* 0x0000000547487c36 */ /* 0x040fe20008000000 */
[----:B------:R-:W-:Y:S01]  /*3a550*/  SHF.R.S32.HI R73, RZ, 0x8, R73 ;  /* 0x00000008ff497819 */ /* 0x000fe20000011449 */
[----:B------:R-:W2:Y:S01]  /*3a560*/  LDL.LU R19, [R1+0x47c] ;  /* 0x00047c0001137983 */ /* 0x000ea20000300800 */
[----:B------:R-:W-:-:S03]  /*3a570*/  LEA.HI.X.SX32 R71, R71, R2, 0x1, P1 ;  /* 0x0000000247477211 */ /* 0x000fc600008f0eff */
[----:B------:R-:W2:Y:S01]  /*3a580*/  LDL.LU R16, [R1+0x488] ;  /* 0x0004880001107983 */ /* 0x000ea20000300800 */
[C---:B0-----:R-:W-:Y:S02]  /*3a590*/  VIADD R68, R0.reuse, 0x81 ;  /* 0x0000008100447836 */ /* 0x041fe40000000000 */
[----:B------:R-:W-:Y:S01]  /*3a5a0*/  VIADD R69, R0, 0x82 ;  /* 0x0000008200457836 */ /* 0x000fe20000000000 */
[----:B------:R0:W-:Y:S02]  /*3a5b0*/  @P5 STG.E.U8 desc[UR22][R70.64], R73 ;  /* 0x0000004946005986 */ /* 0x0001e4000c101116 */
[----:B------:R-:W-:Y:S01]  /*3a5c0*/  ISETP.LT.AND P1, PT, R68, UR6, !P0 ;  /* 0x0000000644007c0c */ /* 0x000fe2000c721270 */
[----:B------:R-:W3:Y:S01]  /*3a5d0*/  LDCU UR6, c[0x0][0x39c] ;  /* 0x00007380ff0677ac */ /* 0x000ee20008000800 */
[C---:B------:R-:W-:Y:S01]  /*3a5e0*/  IADD3 R68, P3, PT, R72.reuse, R3, RZ ;  /* 0x0000000348447210 */ /* 0x040fe20007f7e0ff */
[----:B------:R-:W2:Y:S01]  /*3a5f0*/  LDL.LU R17, [R1+0x48c] ;  /* 0x00048c0001117983 */ /* 0x000ea20000300800 */
[----:B----4-:R-:W-:Y:S01]  /*3a600*/  ISETP.LT.AND P5, PT, R69, UR7, !P0 ;  /* 0x0000000745007c0c */ /* 0x010fe2000c7a1270 */
[----:B------:R-:W4:Y:S01]  /*3a610*/  LDCU UR7, c[0x0][0x39c] ;  /* 0x00007380ff0777ac */ /* 0x000f220008000800 */
[----:B------:R-:W-:Y:S01]  /*3a620*/  LEA.HI.X.SX32 R69, R72, R2, 0x1, P3 ;  /* 0x0000000248457211 */ /* 0x000fe200018f0eff */
[----:B------:R-:W2:Y:S01]  /*3a630*/  LDL.LU R14, [R1+0x498] ;  /* 0x00049800010e7983 */ /* 0x000ea20000300800 */
[----:B0-----:R-:W-:-:S03]  /*3a640*/  VIADD R70, R0, 0x83 ;  /* 0x0000008300467836 */ /* 0x001fc60000000000 */
[----:B------:R-:W2:Y:S01]  /*3a650*/  LDL.LU R15, [R1+0x49c] ;  /* 0x00049c00010f7983 */ /* 0x000ea20000300800 */
[----:B------:R-:W-:Y:S01]  /*3a660*/  VIADD R71, R72, UR5 ;  /* 0x0000000548477c36 */ /* 0x000fe20008000000 */
[----:B-1----:R-:W-:-:S03]  /*3a670*/  ISETP.LT.AND P3, PT, R70, UR4, !P0 ;  /* 0x0000000446007c0c */ /* 0x002fc6000c761270 */
[----:B------:R-:W-:Y:S01]  /*3a680*/  VIADD R72, R71, UR5 ;  /* 0x0000000547487c36 */ /* 0x000fe20008000000 */
[----:B------:R-:W0:Y:S01]  /*3a690*/  LDCU UR4, c[0x0][0x39c] ;  /* 0x00007380ff0477ac */ /* 0x000e220008000800 */
[----:B------:R-:W2:Y:S04]  /*3a6a0*/  LDL.LU R12, [R1+0x4a0] ;  /* 0x0004a000010c7983 */ /* 0x000ea80000300800 */
[----:B------:R-:W2:Y:S04]  /*3a6b0*/  LDL.LU R13, [R1+0x4a4] ;  /* 0x0004a400010d7983 */ /* 0x000ea80000300800 */
[----:B------:R-:W2:Y:S04]  /*3a6c0*/  LDL.LU R10, [R1+0x4a8] ;  /* 0x0004a800010a7983 */ /* 0x000ea80000300800 */
[----:B------:R-:W2:Y:S04]  /*3a6d0*/  LDL.LU R11, [R1+0x4ac] ;  /* 0x0004ac00010b7983 */ /* 0x000ea80000300800 */
[----:B------:R-:W2:Y:S04]  /*3a6e0*/  LDL.LU R8, [R1+0x4b0] ;  /* 0x0004b00001087983 */ /* 0x000ea80000300800 */
[----:B------:R-:W2:Y:S01]  /*3a6f0*/  LDL.LU R9, [R1+0x4b4] ;  /* 0x0004b40001097983 */ /* 0x000ea20000300800 */
[----:B---3--:R-:W-:-:S03]  /*3a700*/  F2FP.SATFINITE.E5M2.F32.PACK_AB_MERGE_C R73, R5, R4, RZ ;  /* 0x000000040549723e */ /* 0x008fc600048060ff */
[----:B------:R-:W3:Y:S04]  /*3a710*/  LDL.LU R4, [R1+0x4b8] ;  /* 0x0004b80001047983 */ /* 0x000ee80000300800 */
[----:B------:R1:W-:Y:S01]  /*3a720*/  @P4 STG.E.U8 desc[UR22][R68.64], R73 ;  /* 0x0000004944004986 */ /* 0x0003e2000c101116 */
[-C--:B------:R-:W-:Y:S02]  /*3a730*/  IADD3 R70, P4, PT, R71, R3.reuse, RZ ;  /* 0x0000000347467210 */ /* 0x080fe40007f9e0ff */
[----:B------:R-:W-:Y:S01]  /*3a740*/  PRMT R75, R73, 0x9910, RZ ;  /* 0x00009910494b7816 */ /* 0x000fe200000000ff */
[----:B------:R-:W3:Y:S01]  /*3a750*/  LDL.LU R5, [R1+0x4bc] ;  /* 0x0004bc0001057983 */ /* 0x000ee20000300800 */
[----:B------:R-:W-:Y:S02]  /*3a760*/  LEA.HI.X.SX32 R71, R71, R2, 0x1, P4 ;  /* 0x0000000247477211 */ /* 0x000fe400020f0eff */
[----:B------:R-:W-:Y:S01]  /*3a770*/  SHF.R.S32.HI R75, RZ, 0x8, R75 ;  /* 0x00000008ff4b7819 */ /* 0x000fe2000001144b */
[----:B------:R-:W3:Y:S01]  /*3a780*/  LDL.LU R6, [R1+0x4c0] ;  /* 0x0004c00001067983 */ /* 0x000ee20000300800 */
[----:B-1----:R-:W-:-:S02]  /*3a790*/  IADD3 R68, P4, PT, R72, R3, RZ ;  /* 0x0000000348447210 */ /* 0x002fc40007f9e0ff */
[----:B-----5:R-:W-:Y:S01]  /*3a7a0*/  F2FP.SATFINITE.E5M2.F32.PACK_AB_MERGE_C R74, R41, R40, RZ ;  /* 0x00000028294a723e */ /* 0x020fe200048060ff */
[----:B------:R1:W-:Y:S01]  /*3a7b0*/  @P6 STG.E.U8 desc[UR22][R70.64], R75 ;  /* 0x0000004b46006986 */ /* 0x0003e2000c101116 */
[----:B------:R-:W-:Y:S01]  /*3a7c0*/  LEA.HI.X.SX32 R69, R72, R2, 0x1, P4 ;  /* 0x0000000248457211 */ /* 0x000fe200020f0eff */
[----:B------:R-:W-:Y:S02]  /*3a7d0*/  VIADD R73, R0, 0x84 ;  /* 0x0000008400497836 */ /* 0x000fe40000000000 */
[----:B------:R-:W5:Y:S04]  /*3a7e0*/  LDL.LU R7, [R1+0x4c4] ;  /* 0x0004c40001077983 */ /* 0x000f680000300800 */
[----:B------:R0:W-:Y:S01]  /*3a7f0*/  @P2 STG.E.U8 desc[UR22][R68.64], R74 ;  /* 0x0000004a44002986 */ /* 0x0001e2000c101116 */
[----:B-1----:R-:W-:Y:S01]  /*3a800*/  VIADD R70, R72, UR5 ;  /* 0x0000000548467c36 */ /* 0x002fe20008000000 */
[----:B------:R-:W-:Y:S01]  /*3a810*/  PRMT R72, R74, 0x9910, RZ ;  /* 0x000099104a487816 */ /* 0x000fe200000000ff */
[----:B------:R-:W-:-:S02]  /*3a820*/  VIADD R71, R0, 0x86 ;  /* 0x0000008600477836 */ /* 0x000fc40000000000 */
[----:B0-----:R-:W-:Y:S01]  /*3a830*/  VIADD R69, R0, 0x85 ;  /* 0x0000008500457836 */ /* 0x001fe20000000000 */
[CC--:B------:R-:W-:Y:S02]  /*3a840*/  IADD3 R68, P2, PT, R70.reuse, R3.reuse, RZ ;  /* 0x0000000346447210 */ /* 0x0c0fe40007f5e0ff */
[----:B------:R-:W-:Y:S02]  /*3a850*/  SHF.R.S32.HI R72, RZ, 0x8, R72 ;  /* 0x00000008ff487819 */ /* 0x000fe40000011448 */
[----:B------:R-:W-:Y:S01]  /*3a860*/  ISETP.LT.AND P6, PT, R69, UR6, !P0 ;  /* 0x0000000645007c0c */ /* 0x000fe2000c7c1270 */
[----:B------:R-:W0:Y:S01]  /*3a870*/  LDCU UR6, c[0x0][0x39c] ;  /* 0x00007380ff0677ac */ /* 0x000e220008000800 */
[C---:B------:R-:W-:Y:S02]  /*3a880*/  LEA.HI.X.SX32 R69, R70.reuse, R2, 0x1, P2 ;  /* 0x0000000246457211 */ /* 0x040fe400010f0eff */
[----:B----4-:R-:W-:Y:S01]  /*3a890*/  ISETP.LT.AND P2, PT, R71, UR7, !P0 ;  /* 0x0000000747007c0c */ /* 0x010fe2000c741270 */
[----:B------:R-:W-:Y:S01]  /*3a8a0*/  VIADD R71, R70, UR5 ;  /* 0x0000000546477c36 */ /* 0x000fe20008000000 */
[----:B------:R-:W-:Y:S01]  /*3a8b0*/  ISETP.LT.AND P4, PT, R73, UR4, !P0 ;  /* 0x0000000449007c0c */ /* 0x000fe2000c781270 */
[----:B------:R1:W-:Y:S01]  /*3a8c0*/  @P1 STG.E.U8 desc[UR22][R68.64], R72 ;  /* 0x0000004844001986 */ /* 0x0003e2000c101116 */
[----:B------:R-:W4:Y:S02]  /*3a8d0*/  LDCU UR4, c[0x0][0x39c] ;  /* 0x00007380ff0477ac */ /* 0x000f240008000800 */
[----:B------:R-:W-:-:S02]  /*3a8e0*/  IADD3 R70, P1, PT, R71, R3, RZ ;  /* 0x0000000347467210 */ /* 0x000fc40007f3e0ff */
[----:B--2---:R-:W-:Y:S01]  /*3a8f0*/  F2FP.SATFINITE.E5M2.F32.PACK_AB_MERGE_C R74, R39, R38, RZ ;  /* 0x00000026274a723e */ /* 0x004fe200048060ff */
[----:B------:R-:W2:Y:S01]  /*3a900*/  LDCU UR7, c[0x0][0x39c] ;  /* 0x00007380ff0777ac */ /* 0x000ea20008000800 */
[C---:B-1----:R-:W-:Y:S01]  /*3a910*/  VIADD R72, R71.reuse, UR5 ;  /* 0x0000000547487c36 */ /* 0x042fe20008000000 */
[-C--:B------:R-:W-:Y:S02]  /*3a920*/  LEA.HI.X.SX32 R71, R71, R2.reuse, 0x1, P1 ;  /* 0x0000000247477211 */ /* 0x080fe400008f0eff */
[----:B------:R-:W-:Y:S02]  /*3a930*/  PRMT R75, R74, 0x9910, RZ ;  /* 0x000099104a4b7816 */ /* 0x000fe400000000ff */
[C---:B------:R-:W-:Y:S01]  /*3a940*/  IADD3 R68, P1, PT, R72.reuse, R3, RZ ;  /* 0x0000000348447210 */ /* 0x040fe20007f3e0ff */
[----:B------:R1:W-:Y:S03]  /*3a950*/  @P5 STG.E.U8 desc[UR22][R70.64], R74 ;  /* 0x0000004a46005986 */ /* 0x0003e6000c101116 */
[----:B------:R-:W-:Y:S01]  /*3a960*/  LEA.HI.X.SX32 R69, R72, R2, 0x1, P1 ;  /* 0x0000000248457211 */ /* 0x000fe200008f0eff */
[----:B------:R-:W-:Y:S01]  /*3a970*/  VIADD R73, R0, 0x87 ;  /* 0x0000008700497836 */ /* 0x000fe20000000000 */
[----:B-1----:R-:W-:Y:S01]  /*3a980*/  SHF.R.S32.HI R74, RZ, 0x8, R75 ;  /* 0x00000008ff4a7819 */ /* 0x002fe2000001144b */
[----:B------:R-:W-:-:S02]  /*3a990*/  VIADD R71, R72, UR5 ;  /* 0x0000000548477c36 */ /* 0x000fc40008000000 */
[----:B------:R-:W-:Y:S02]  /*3a9a0*/  VIADD R70, R0, 0x88 ;  /* 0x0000008800467836 */ /* 0x000fe40000000000 */
[----:B------:R1:W-:Y:S01]  /*3a9b0*/  @P3 STG.E.U8 desc[UR22][R68.64], R74 ;  /* 0x0000004a44003986 */ /* 0x0003e2000c101116 */
[----:B----4-:R-:W-:Y:S01]  /*3a9c0*/  ISETP.LT.AND P1, PT, R73, UR4, !P0 ;  /* 0x0000000449007c0c */ /* 0x010fe2000c721270 */
[----:B------:R-:W4:Y:S01]  /*3a9d0*/  LDCU UR4, c[0x0][0x39c] ;  /* 0x00007380ff0477ac */ /* 0x000f220008000800 */
[----:B0-----:R-:W-:Y:S01]  /*3a9e0*/  ISETP.LT.AND P5, PT, R70, UR6, !P0 ;  /* 0x0000000646007c0c */ /* 0x001fe2000c7a1270 */
[----:B------:R-:W-:Y:S01]  /*3a9f0*/  VIADD R70, R0, 0x89 ;  /* 0x0000008900467836 */ /* 0x000fe20000000000 */
[----:B------:R-:W-:Y:S01]  /*3aa00*/  F2FP.SATFINITE.E5M2.F32.PACK_AB_MERGE_C R72, R37, R36, RZ ;  /* 0x000000242548723e */ /* 0x000fe200048060ff */
[----:B------:R-:W0:Y:S01]  /*3aa10*/  LDCU UR6, c[0x0][0x39c] ;  /* 0x00007380ff0677ac */ /* 0x000e220008000800 */
[----:B-1----:R-:W-:-:S04]  /*3aa20*/  IADD3 R68, P3, PT, R71, R3, RZ ;  /* 0x0000000347447210 */ /* 0x002fc80007f7e0ff */
[C---:B------:R-:W-:Y:S01]  /*3aa30*/  LEA.HI.X.SX32 R69, R71.reuse, R2, 0x1, P3 ;  /* 0x0000000247457211 */ /* 0x040fe200018f0eff */
[----:B------:R-:W-:Y:S01]  /*3aa40*/  VIADD R71, R71, UR5 ;  /* 0x0000000547477c36 */ /* 0x000fe20008000000 */
[----:B--2---:R-:W-:Y:S02]  /*3aa50*/  ISETP.LT.AND P3, PT, R70, UR7, !P0 ;  /* 0x0000000746007c0c */ /* 0x004fe4000c761270 */
[----:B------:R-:W-:Y:S01]  /*3aa60*/  F2FP.SATFINITE.E5M2.F32.PACK_AB_MERGE_C R74, R35, R34, RZ ;  /* 0x00000022234a723e */ /* 0x000fe200048060ff */
[----:B------:R1:W-:Y:S01]  /*3aa70*/  @P4 STG.E.U8 desc[UR22][R68.64], R72 ;  /* 0x0000004844004986 */ /* 0x0003e2000c101116 */
[----:B------:R-:W-:Y:S01]  /*3aa80*/  PRMT R75, R72, 0x9910, RZ ;  /* 0x00009910484b7816 */ /* 0x000fe200000000ff */
[----:B------:R-:W-:Y:S01]  /*3aa90*/  VIADD R73, R0, 0x8a ;  /* 0x0000008a00497836 */ /* 0x000fe20000000000 */
[C---:B------:R-:W-:Y:S01]  /*3aaa0*/  IADD3 R70, P4, PT, R71.reuse, R3, RZ ;  /* 0x0000000347467210 */ /* 0x040fe20007f9e0ff */
[----:B------:R-:W2:Y:S01]  /*3aab0*/  LDCU UR7, c[0x0][0x39c] ;  /* 0x00007380ff0777ac */ /* 0x000ea20008000800 */
[----:B------:R-:W-:Y:S01]  /*3aac0*/  SHF.R.S32.HI R75, RZ, 0x8, R75 ;  /* 0x00000008ff4b7819 */ /* 0x000fe2000001144b */
[C---:B-1----:R-:W-:Y:S01]  /*3aad0*/  VIADD R72, R71.reuse, UR5 ;  /* 0x0000000547487c36 */ /* 0x042fe20008000000 */
[----:B------:R-:W-:-:S04]  /*3aae0*/  LEA.HI.X.SX32 R71, R71, R2, 0x1, P4 ;  /* 0x0000000247477211 */ /* 0x000fc800020f0eff */
[C---:B------:R-:W-:Y:S01]  /*3aaf0*/  IADD3 R68, P4, PT, R72.reuse, R3, RZ ;  /* 0x0000000348447210 */ /* 0x040fe20007f9e0ff */
[----:B------:R1:W-:Y:S03]  /*3ab00*/  @P6 STG.E.U8 desc[UR22][R70.64], R75 ;  /* 0x0000004b46006986 */ /* 0x0003e6000c101116 */
[----:B------:R-:W-:Y:S02]  /*3ab10*/  LEA.HI.X.SX32 R69, R72, R2, 0x1, P4 ;  /* 0x0000000248457211 */ /* 0x000fe400020f0eff */
[----:B----4-:R-:W-:Y:S01]  /*3ab20*/  ISETP.LT.AND P4, PT, R73, UR4, !P0 ;  /* 0x0000000449007c0c */ /* 0x010fe2000c781270 */
[----:B------:R-:W4:Y:S01]  /*3ab30*/  LDCU UR4, c[0x0][0x39c] ;  /* 0x00007380ff0477ac */ /* 0x000f220008000800 */
        /* <DEDUP_REMOVED lines=18> */
[----:B----4-:R-:W-:Y:S01]  /*3ac60*/  ISETP.LT.AND P1, PT, R68, UR4, !P0 ;  /* 0x0000000444007c0c */ /* 0x010fe2000c721270 */
[----:B------:R-:W1:Y:S01]  /*3ac70*/  LDCU UR4, c[0x0][0x39c] ;  /* 0x00007380ff0477ac */ /* 0x000e620008000800 */
[----:B------:R-:W-:-:S02]  /*3ac80*/  PRMT R74, R73, 0x9910, RZ ;  /* 0x00009910494a7816 */ /* 0x000fc400000000ff */
[CC--:B------:R-:W-:Y:S01]  /*3ac90*/  IADD3 R68, P6, PT, R72.reuse, R3.reuse, RZ ;  /* 0x0000000348447210 */ /* 0x0c0fe20007fde0ff */
[----:B------:R4:W-:Y:S01]  /*3aca0*/  @P5 STG.E.U8 desc[UR22][R70.64], R73 ;  /* 0x0000004946005986 */ /* 0x0009e2000c101116 */
[----:B--2---:R-:W-:Y:S01]  /*3acb0*/  ISETP.LT.AND P5, PT, R69, UR7, !P0 ;  /* 0x0000000745007c0c */ /* 0x004fe2000c7a1270 */
[----:B------:R-:W2:Y:S01]  /*3acc0*/  LDCU UR7, c[0x0][0x39c] ;  /* 0x00007380ff0777ac */ /* 0x000ea20008000800 */
[C---:B------:R-:W-:Y:S02]  /*3acd0*/  LEA.HI.X.SX32 R69, R72.reuse, R2, 0x1, P6 ;  /* 0x0000000248457211 */ /* 0x040fe400030f0eff */
[----:B----4-:R-:W-:Y:S01]  /*3ace0*/  SHF.R.S32.HI R73, RZ, 0x8, R74 ;  /* 0x00000008ff497819 */ /* 0x010fe2000001144a */
[----:B------:R-:W-:Y:S02]  /*3acf0*/  VIADD R71, R72, UR5 ;  /* 0x0000000548477c36 */ /* 0x000fe40008000000 */
[----:B------:R-:W-:Y:S02]  /*3ad00*/  VIADD R70, R0, 0x8e ;  /* 0x0000008e00467836 */ /* 0x000fe40000000000 */
[----:B------:R4:W-:Y:S03]  /*3ad10*/  @P3 STG.E.U8 desc[UR22][R68.64], R73 ;  /* 0x0000004944003986 */ /* 0x0009e6000c101116 */
[----:B0-----:R-:W-:Y:S01]  /*3ad20*/  ISETP.LT.AND P3, PT, R70, UR6, !P0 ;  /* 0x0000000646007c0c */ /* 0x001fe2000c761270 */
[----:B------:R-:W-:Y:S01]  /*3ad30*/  VIADD R72, R0, 0x8f ;  /* 0x0000008f00487836 */ /* 0x000fe20000000000 */
[----:B------:R-:W-:Y:S01]  /*3ad40*/  F2FP.SATFINITE.E5M2.F32.PACK_AB_MERGE_C R70, R31, R30, RZ ;  /* 0x0000001e1f46723e */ /* 0x000fe200048060ff */
[----:B------:R-:W0:Y:S01]  /*3ad50*/  LDCU UR6, c[0x0][0x39c] ;  /* 0x00007380ff0677ac */ /* 0x000e220008000800 */
[----:B----4-:R-:W-:-:S04]  /*3ad60*/  IADD3 R68, P6, PT, R71, R3, RZ ;  /* 0x0000000347447210 */ /* 0x010fc80007fde0ff */
        /* <DEDUP_REMOVED lines=8> */
[----:B----4-:R-:W-:-:S04]  /*3adf0*/  IADD3 R70, P6, PT, R71, R3, RZ ;  /* 0x0000000347467210 */ /* 0x010fc80007fde0ff */
[----:B------:R-:W-:-:S05]  /*3ae00*/  LEA.HI.X.SX32 R71, R71, R2, 0x1, P6 ;  /* 0x0000000247477211 */ /* 0x000fca00030f0eff */
[----:B------:R4:W-:Y:S02]  /*3ae10*/  @P2 STG.E.U8 desc[UR22][R70.64], R74 ;  /* 0x0000004a46002986 */ /* 0x0009e4000c101116 */
[----:B----4-:R-:W-:Y:S02]  /*3ae20*/  F2FP.SATFINITE.E5M2.F32.PACK_AB_MERGE_C R74, R27, R26, RZ ;  /* 0x0000001a1b4a723e */ /* 0x010fe400048060ff */
[----:B------:R-:W4:Y:S04]  /*3ae30*/  LDL.LU R26, [R1+0x440] ;  /* 0x00044000011a7983 */ /* 0x000f280000300800 */
[----:B------:R-:W4:Y:S01]  /*3ae40*/  LDL.LU R27, [R1+0x444] ;  /* 0x00044400011b7983 */ /* 0x000f220000300800 */
[----:B------:R-:W-:Y:S01]  /*3ae50*/  VIADD R69, R0, 0x90 ;  /* 0x0000009000457836 */ /* 0x000fe20000000000 */
[----:B------:R-:W-:-:S02]  /*3ae60*/  IADD3 R68, P6, PT, R72, R3, RZ ;  /* 0x0000000348447210 */ /* 0x000fc40007fde0ff */
[----:B------:R-:W-:Y:S01]  /*3ae70*/  F2FP.SATFINITE.E5M2.F32.PACK_AB_MERGE_C R70, R29, R28, RZ ;  /* 0x0000001c1d46723e */ /* 0x000fe200048060ff */
[----:B------:R-:W-:Y:S01]  /*3ae80*/  VIADD R71, R72, UR5 ;  /* 0x0000000548477c36 */ /* 0x000fe20008000000 */
[----:B--2---:R-:W-:Y:S01]  /*3ae90*/  ISETP.LT.AND P2, PT, R69, UR7, !P0 ;  /* 0x0000000745007c0c */ /* 0x004fe2000c741270 */
[----:B------:R-:W-:Y:S01]  /*3aea0*/  VIADD R73, R0, 0x91 ;  /* 0x0000009100497836 */ /* 0x000fe20000000000 */
[----:B------:R-:W-:Y:S01]  /*3aeb0*/  LEA.HI.X.SX32 R69, R72, R2, 0x1, P6 ;  /* 0x0000000248457211 */ /* 0x000fe200030f0eff */
[----:B------:R-:W2:Y:S01]  /*3aec0*/  LDCU UR7, c[0x0][0x39c] ;  /* 0x00007380ff0777ac */ /* 0x000ea20008000800 */
[----:B------:R-:W-:-:S03]  /*3aed0*/  PRMT R72, R70, 0x9910, RZ ;  /* 0x0000991046487816 */ /* 0x000fc600000000ff */
[----:B------:R1:W-:Y:S01]  /*3aee0*/  @P1 STG.E.U8 desc[UR22][R68.64], R70 ;  /* 0x0000004644001986 */ /* 0x0003e2000c101116 */
[----:B0-----:R-:W-:Y:S01]  /*3aef0*/  ISETP.LT.AND P6, PT, R73, UR6, !P0 ;  /* 0x0000000649007c0c */ /* 0x001fe2000c7c1270 */
[----:B------:R-:W0:Y:S01]  /*3af00*/  LDCU UR6, c[0x0][0x39c] ;  /* 0x00007380ff0677ac */ /* 0x000e220008000800 */
[----:B-1----:R-:W-:Y:S01]  /*3af10*/  IMAD.MOV.U32 R69, RZ, RZ, R72 ;  /* 0x000000ffff457224 */ /* 0x002fe200078e0048 */
[C---:B------:R-:W-:Y:S01]  /*3af20*/  IADD3 R70, P1, PT, R71.reuse, R3, RZ ;  /* 0x0000000347467210 */ /* 0x040fe20007f3e0ff */
[----:B------:R-:W-:-:S03]  /*3af30*/  VIADD R72, R71, UR5 ;  /* 0x0000000547487c36 */ /* 0x000fc60008000000 */
[-C--:B------:R-:W-:Y:S02]  /*3af40*/  LEA.HI.X.SX32 R71, R71, R2.reuse, 0x1, P1 ;  /* 0x0000000247477211 */ /* 0x080fe400008f0eff */
[----:B------:R-:W-:Y:S02]  /*3af50*/  SHF.R.S32.HI R69, RZ, 0x8, R69 ;  /* 0x00000008ff457819 */ /* 0x000fe40000011445 */
[----:B------:R-:W-:Y:S01]  /*3af60*/  IADD3 R68, P1, PT, R72, R3, RZ ;  /* 0x0000000348447210 */ /* 0x000fe20007f3e0ff */
[----:B------:R-:W-:Y:S02]  /*3af70*/  VIADD R73, R0, 0x92 ;  /* 0x0000009200497836 */ /* 0x000fe40000000000 */
[----:B------:R1:W-:Y:S02]  /*3af80*/  @P5 STG.E.U8 desc[UR22][R70.64], R69 ;  /* 0x0000004546005986 */ /* 0x0003e4000c101116 */
[C---:B-1----:R-:W-:Y:S01]  /*3af90*/  LEA.HI.X.SX32 R69, R72.reuse, R2, 0x1, P1 ;  /* 0x0000000248457211 */ /* 0x042fe200008f0eff */
[----:B------:R-:W-:Y:S01]  /*3afa0*/  VIADD R71, R72, UR5 ;  /* 0x0000000548477c36 */ /* 0x000fe20008000000 */
[----:B------:R-:W-:-:S02]  /*3afb0*/  PRMT R70, R74, 0x9910, RZ ;  /* 0x000099104a467816 */ /* 0x000fc400000000ff */
[----:B------:R-:W-:Y:S01]  /*3afc0*/  ISETP.LT.AND P1, PT, R73, UR4, !P0 ;  /* 0x0000000449007c0c */ /* 0x000fe2000c721270 */
[----:B------:R-:W1:Y:S01]  /*3afd0*/  LDCU UR4, c[0x0][0x39c] ;  /* 0x00007380ff0477ac */ /* 0x000e620008000800 */
[----:B------:R0:W-:Y:S01]  /*3afe0*/  @P3 STG.E.U8 desc[UR22][R68.64], R74 ;  /* 0x0000004a44003986 */ /* 0x0001e2000c101116 */
[----:B------:R-:W-:Y:S02]  /*3aff0*/  IMAD.MOV.U32 R72, RZ, RZ, R70 ;  /* 0x000000ffff487224 */ /* 0x000fe400078e0046 */
[----:B------:R-:W-:-:S03]  /*3b000*/  VIADD R70, R0, 0x93 ;  /* 0x0000009300467836 */ /* 0x000fc60000000000 */
[----:B------:R-:W-:Y:S02]  /*3b010*/  SHF.R.S32.HI R72, RZ, 0x8, R72 ;  /* 0x00000008ff487819 */ /* 0x000fe40000011448 */
[----:B0-----:R-:W-:Y:S02]  /*3b020*/  IADD3 R68, P3, PT, R71, R3, RZ ;  /* 0x0000000347447210 */ /* 0x001fe40007f7e0ff */
[----:B------:R-:W-:Y:S02]  /*3b030*/  F2FP.SATFINITE.E5M2.F32.PACK_AB_MERGE_C R74, R25, R24, RZ ;  /* 0x00000018194a723e */ /* 0x000fe400048060ff */
[----:B------:R-:W3:Y:S01]  /*3b040*/  LDL.LU R24, [R1+0x450] ;  /* 0x0004500001187983 */ /* 0x000ee20000300800 */
[----:B------:R-:W-:-:S03]  /*3b050*/  LEA.HI.X.SX32 R69, R71, R2, 0x1, P3 ;  /* 0x0000000247457211 */ /* 0x000fc600018f0eff */
[----:B------:R-:W3:Y:S01]  /*3b060*/  LDL.LU R25, [R1+0x454] ;  /* 0x0004540001197983 */ /* 0x000ee20000300800 */
[----:B------:R-:W-:Y:S01]  /*3b070*/  VIADD R71, R71, UR5 ;  /* 0x0000000547477c36 */ /* 0x000fe20008000000 */
[----:B------:R-:W-:Y:S02]  /*3b080*/  ISETP.LT.AND P3, PT, R70, UR6, !P0 ;  /* 0x0000000646007c0c */ /* 0x000fe4000c761270 */
[----:B------:R0:W-:Y:S01]  /*3b090*/  @P4 STG.E.U8 desc[UR22][R68.64], R72 ;  /* 0x0000004844004986 */ /* 0x0001e2000c101116 */
[C---:B------:R-:W-:Y:S01]  /*3b0a0*/  VIADD R70, R0.reuse, 0x95 ;  /* 0x0000009500467836 */ /* 0x040fe20000000000 */
[----:B------:R-:W1:Y:S01]  /*3b0b0*/  LDCU UR6, c[0x0][0x39c] ;  /* 0x00007380ff0677ac */ /* 0x000e620008000800 */
[----:B0-----:R-:W-:Y:S01]  /*3b0c0*/  VIADD R69, R0, 0x94 ;  /* 0x0000009400457836 */ /* 0x001fe20000000000 */
[----:B------:R-:W-:-:S04]  /*3b0d0*/  IADD3 R68, P5, PT, R71, R3, RZ ;  /* 0x0000000347447210 */ /* 0x000fc80007fbe0ff */
[----:B--2---:R-:W-:Y:S01]  /*3b0e0*/  ISETP.LT.AND P4, PT, R69, UR7, !P0 ;  /* 0x0000000745007c0c */ /* 0x004fe2000c781270 */
[----:B------:R-:W-:Y:S01]  /*3b0f0*/  VIADD R73, R0, 0x96 ;  /* 0x0000009600497836 */ /* 0x000fe20000000000 */
[C---:B------:R-:W-:Y:S01]  /*3b100*/  LEA.HI.X.SX32 R69, R71.reuse, R2, 0x1, P5 ;  /* 0x0000000247457211 */ /* 0x040fe200028f0eff */
[----:B------:R-:W0:Y:S01]  /*3b110*/  LDCU UR7, c[0x0][0x39c] ;  /* 0x00007380ff0777ac */ /* 0x000e220008000800 */
[----:B-1----:R-:W-:Y:S01]  /*3b120*/  ISETP.LT.AND P5, PT, R70, UR4, !P0 ;  /* 0x0000000446007c0c */ /* 0x002fe2000c7a1270 */
[----:B------:R-:W-:Y:S01]  /*3b130*/  VIADD R71, R71, UR5 ;  /* 0x0000000547477c36 */ /* 0x000fe20008000000 */
[----:B------:R-:W1:Y:S01]  /*3b140*/  LDCU UR4, c[0x0][0x39c] ;  /* 0x00007380ff0477ac */ /* 0x000e620008000800 */
[----:B----4-:R-:W-:-:S04]  /*3b150*/  F2FP.SATFINITE.E5M2.F32.PACK_AB_MERGE_C R70, R27, R26, RZ ;  /* 0x0000001a1b46723e */ /* 0x010fc800048060ff */
[----:B------:R-:W-:Y:S01]  /*3b160*/  PRMT R72, R70, 0x9910, RZ ;  /* 0x0000991046487816 */ /* 0x000fe200000000ff */
[----:B------:R2:W-:Y:S04]  /*3b170*/  @P2 STG.E.U8 desc[UR22][R68.64], R70 ;  /* 0x0000004644002986 */ /* 0x0005e8000c101116 */
[----:B--2---:R-:W-:Y:S01]  /*3b180*/  IMAD.MOV.U32 R69, RZ, RZ, R72 ;  /* 0x000000ffff457224 */ /* 0x004fe200078e0048 */
[C---:B------:R-:W-:Y:S01]  /*3b190*/  IADD3 R70, P2, PT, R71.reuse, R3, RZ ;  /* 0x0000000347467210 */ /* 0x040fe20007f5e0ff */
[----:B------:R-:W-:-:S03]  /*3b1a0*/  VIADD R72, R71, UR5 ;  /* 0x0000000547487c36 */ /* 0x000fc60008000000 */
[----:B------:R-:W-:Y:S02]  /*3b1b0*/  LEA.HI.X.SX32 R71, R71, R2, 0x1, P2 ;  /* 0x0000000247477211 */ /* 0x000fe400010f0eff */
[----:B------:R-:W-:Y:S02]  /*3b1c0*/  SHF.R.S32.HI R69, RZ, 0x8, R69 ;  /* 0x00000008ff457819 */ /* 0x000fe40000011445 */
[----:B------:R-:W-:-:S03]  /*3b1d0*/  IADD3 R68, P2, PT, R72, R3, RZ ;  /* 0x0000000348447210 */ /* 0x000fc60007f5e0ff */
[----:B------:R2:W-:Y:S02]  /*3b1e0*/  @P6 STG.E.U8 desc[UR22][R70.64], R69 ;  /* 0x0000004546006986 */ /* 0x0005e4000c101116 */
[----:B--2---:R-:W-:Y:S02]  /*3b1f0*/  LEA.HI.X.SX32 R69, R72, R2, 0x1, P2 ;  /* 0x0000000248457211 */ /* 0x004fe400010f0eff */
[----:B------:R-:W-:-:S03]  /*3b200*/  PRMT R70, R74, 0x9910, RZ ;  /* 0x000099104a467816 */ /* 0x000fc600000000ff */
[----:B------:R2:W-:Y:S02]  /*3b210*/  @P1 STG.E.U8 desc[UR22][R68.64], R74 ;  /* 0x0000004a44001986 */ /* 0x0005e4000c101116 */
[----:B--2---:R-:W-:Y:S02]  /*3b220*/  F2FP.SATFINITE.E5M2.F32.PACK_AB_MERGE_C R74, R23, R22, RZ ;  /* 0x00000016174a723e */ /* 0x004fe400048060ff */
[----:B------:R-:W2:Y:S04]  /*3b230*/  LDL.LU R22, [R1+0x460] ;  /* 0x0004600001167983 */ /* 0x000ea80000300800 */
[----:B------:R-:W2:Y:S01]  /*3b240*/  LDL.LU R23, [R1+0x464] ;  /* 0x0004640001177983 */ /* 0x000ea20000300800 */
[----:B------:R-:W-:Y:S02]  /*3b250*/  VIADD R71, R72, UR5 ;  /* 0x0000000548477c36 */ /* 0x000fe40008000000 */
[----:B------:R-:W-:-:S03]  /*3b260*/  IMAD.MOV.U32 R72, RZ, RZ, R70 ;  /* 0x000000ffff487224 */ /* 0x000fc600078e0046 */
[CC--:B------:R-:W-:Y:S02]  /*3b270*/  IADD3 R68, P1, PT, R71.reuse, R3.reuse, RZ ;  /* 0x0000000347447210 */ /* 0x0c0fe40007f3e0ff */
[----:B------:R-:W-:Y:S02]  /*3b280*/  SHF.R.S32.HI R72, RZ, 0x8, R72 ;  /* 0x00000008ff487819 */ /* 0x000fe40000011448 */
[C---:B------:R-:W-:Y:S01]  /*3b290*/  LEA.HI.X.SX32 R69, R71.reuse, R2, 0x1, P1 ;  /* 0x0000000247457211 */ /* 0x040fe200008f0eff */
[----:B------:R-:W-:Y:S02]  /*3b2a0*/  VIADD R70, R0, 0x97 ;  /* 0x0000009700467836 */ /* 0x000fe40000000000 */
[----:B------:R-:W-:Y:S02]  /*3b2b0*/  VIADD R71, R71, UR5 ;  /* 0x0000000547477c36 */ /* 0x000fe40008000000 */
[----:B------:R4:W-:Y:S01]  /*3b2c0*/  @P3 STG.E.U8 desc[UR22][R68.64], R72 ;  /* 0x0000004844003986 */ /* 0x0009e2000c101116 */
[----:B------:R-:W-:Y:S01]  /*3b2d0*/  ISETP.LT.AND P1, PT, R70, UR10, !P0 ;  /* 0x0000000a46007c0c */ /* 0x000fe2000c721270 */
[C---:B------:R-:W-:Y:S01]  /*3b2e0*/  VIADD R70, R0.reuse, 0x99 ;  /* 0x0000009900467836 */ /* 0x040fe20000000000 */
[----:B------:R-:W-:Y:S01]  /*3b2f0*/  ISETP.LT.AND P2, PT, R73, UR9, !P0 ;  /* 0x0000000949007c0c */ /* 0x000fe2000c741270 */
[C---:B----4-:R-:W-:Y:S01]  /*3b300*/  VIADD R69, R0.reuse, 0x98 ;  /* 0x0000009800457836 */ /* 0x050fe20000000000 */
[----:B------:R-:W-:Y:S01]  /*3b310*/  IADD3 R68, P6, PT, R71, R3, RZ ;  /* 0x0000000347447210 */ /* 0x000fe20007fde0ff */
[----:B------:R-:W-:Y:S01]  /*3b320*/  VIADD R73, R0, 0x9a ;  /* 0x0000009a00497836 */ /* 0x000fe20000000000 */
[----:B------:R-:W-:Y:S01]  /*3b330*/  F2FP.SATFINITE.E5M2.F32.PACK_AB_MERGE_C R75, R17, R16, RZ ;  /* 0x00000010114b723e */ /* 0x000fe200048060ff */
[----:B------:R-:W4:Y:S01]  /*3b340*/  LDCU UR10, c[0x0][0x39c] ;  /* 0x00007380ff0a77ac */ /* 0x000f220008000800 */
[----:B------:R-:W-:-:S02]  /*3b350*/  ISETP.LT.AND P3, PT, R69, UR6, !P0 ;  /* 0x0000000645007c0c */ /* 0x000fc4000c761270 */
[----:B------:R-:W-:Y:S01]  /*3b360*/  LEA.HI.X.SX32 R69, R71, R2, 0x1, P6 ;  /* 0x0000000247457211 */ /* 0x000fe200030f0eff */
[----:B------:R-:W0:Y:S01]  /*3b370*/  LDCU UR9, c[0x0][0x39c] ;  /* 0x00007380ff0977ac */ /* 0x000e220008000800 */
[----:B------:R-:W-:Y:S02]  /*3b380*/  ISETP.LT.AND P6, PT, R70, UR11, !P0 ;  /* 0x0000000b46007c0c */ /* 0x000fe4000c7c1270 */
[----:B---3--:R-:W-:Y:S01]  /*3b390*/  F2FP.SATFINITE.E5M2.F32.PACK_AB_MERGE_C R70, R25, R24, RZ ;  /* 0x000000181946723e */ /* 0x008fe200048060ff */
[----:B------:R-:W-:Y:S01]  /*3b3a0*/  VIADD R71, R71, UR5 ;  /* 0x0000000547477c36 */ /* 0x000fe20008000000 */
[----:B------:R-:W3:Y:S02]  /*3b3b0*/  LDCU UR6, c[0x0][0x39c] ;  /* 0x00007380ff0677ac */ /* 0x000ee40008000800 */
[----:B------:R-:W-:Y:S01]  /*3b3c0*/  PRMT R72, R70, 0x9910, RZ ;  /* 0x0000991046487816 */ /* 0x000fe200000000ff */
[----:B------:R0:W-:Y:S01]  /*3b3d0*/  @P4 STG.E.U8 desc[UR22][R68.64], R70 ;  /* 0x0000004644004986 */ /* 0x0001e2000c101116 */
[----:B------:R-:W-:Y:S01]  /*3b3e0*/  F2FP.SATFINITE.E5M2.F32.PACK_AB_MERGE_C R77, R15, R14, RZ ;  /* 0x0000000e0f4d723e */ /* 0x000fe200048060ff */
[C---:B------:R-:W-:Y:S01]  /*3b3f0*/  VIADD R78, R0.reuse, 0xac ;  /* 0x000000ac004e7836 */ /* 0x040fe20000000000 */
[----:B------:R-:W-:Y:S01]  /*3b400*/  F2FP.SATFINITE.E5M2.F32.PACK_AB_MERGE_C R81, R13, R12, RZ ;  /* 0x0000000c0d51723e */ /* 0x000fe200048060ff */
[C---:B------:R-:W-:Y:S01]  /*3b410*/  VIADD R82, R0.reuse, 0xae ;  /* 0x000000ae00527836 */ /* 0x040fe20000000000 */
[----:B------:R-:W-:Y:S01]  /*3b420*/  F2FP.SATFINITE.E5M2.F32.PACK_AB_MERGE_C R90, R9, R8, RZ ;  /* 0x00000008095a723e */ /* 0x000fe200048060ff */
[----:B------:R-:W-:Y:S01]  /*3b430*/  VIADD R88, R0, 0xb0 ;  /* 0x000000b000587836 */ /* 0x000fe20000000000 */
[----:B------:R-:W-:Y:S01]  /*3b440*/  F2FP.SATFINITE.E5M2.F32.PACK_AB_MERGE_C R4, R5, R4, RZ ;  /* 0x000000040504723e */ /* 0x000fe200048060ff */
[----:B------:R-:W1:Y:S01]  /*3b450*/  LDCU UR11, c[0x0][0x39c] ;  /* 0x00007380ff0b77ac */ /* 0x000e620008000800 */
[----:B0-----:R-:W-:Y:S01]  /*3b460*/  IMAD.MOV.U32 R69, RZ, RZ, R72 ;  /* 0x000000ffff457224 */ /* 0x001fe200078e0048 */
[C---:B------:R-:W-:Y:S01]  /*3b470*/  IADD3 R70, P4, PT, R71.reuse, R3, RZ ;  /* 0x0000000347467210 */ /* 0x040fe20007f9e0ff */
[----:B------:R-:W-:-:S03]  /*3b480*/  VIADD R72, R71, UR5 ;  /* 0x0000000547487c36 */ /* 0x000fc60008000000 */
[----:B------:R-:W-:Y:S02]  /*3b490*/  LEA.HI.X.SX32 R71, R71, R2, 0x1, P4 ;  /* 0x0000000247477211 */ /* 0x000fe400020f0eff */
[----:B------:R-:W-:Y:S02]  /*3b4a0*/  SHF.R.S32.HI R69, RZ, 0x8, R69 ;  /* 0x00000008ff457819 */ /* 0x000fe40000011445 */
[----:B------:R-:W-:-:S03]  /*3b4b0*/  IADD3 R68, P4, PT, R72, R3, RZ ;  /* 0x0000000348447210 */ /* 0x000fc60007f9e0ff */
[----:B------:R0:W-:Y:S02]  /*3b4c0*/  @P5 STG.E.U8 desc[UR22][R70.64], R69 ;  /* 0x0000004546005986 */ /* 0x0001e4000c101116 */
[C---:B0-----:R-:W-:Y:S01]  /*3b4d0*/  LEA.HI.X.SX32 R69, R72.reuse, R2, 0x1, P4 ;  /* 0x0000000248457211 */ /* 0x041fe200020f0eff */
[----:B------:R-:W-:Y:S01]  /*3b4e0*/  VIADD R71, R72, UR5 ;  /* 0x0000000548477c36 */ /* 0x000fe20008000000 */
[----:B------:R-:W-:-:S03]  /*3b4f0*/  PRMT R70, R74, 0x9910, RZ ;  /* 0x000099104a467816 */ /* 0x000fc600000000ff */
[----:B------:R0:W-:Y:S02]  /*3b500*/  @P2 STG.E.U8 desc[UR22][R68.64], R74 ;  /* 0x0000004a44002986 */ /* 0x0001e4000c101116 */
        /* <DEDUP_REMOVED lines=9> */
[----:B-1----:R-:W-:Y:S02]  /*3b5a0*/  ISETP.LT.AND P2, PT, R70, UR4, !P0 ;  /* 0x0000000446007c0c */ /* 0x002fe4000c741270 */
[----:B------:R0:W-:Y:S01]  /*3b5b0*/  @P1 STG.E.U8 desc[UR22][R68.64], R72 ;  /* 0x0000004844001986 */ /* 0x0001e2000c101116 */
[C---:B------:R-:W-:Y:S01]  /*3b5c0*/  VIADD R70, R0.reuse, 0x9d ;  /* 0x0000009d00467836 */ /* 0x040fe20000000000 */
[----:B------:R-:W-:Y:S01]  /*3b5d0*/  ISETP.LT.AND P4, PT, R73, UR7, !P0 ;  /* 0x0000000749007c0c */ /* 0x000fe2000c781270 */
[----:B------:R-:W1:Y:S01]  /*3b5e0*/  LDCU UR4, c[0x0][0x39c] ;  /* 0x00007380ff0477ac */ /* 0x000e620008000800 */
[C---:B0-----:R-:W-:Y:S01]  /*3b5f0*/  VIADD R69, R0.reuse, 0x9c ;  /* 0x0000009c00457836 */ /* 0x041fe20000000000 */
[----:B------:R-:W-:Y:S01]  /*3b600*/  IADD3 R68, P5, PT, R71, R3, RZ ;  /* 0x0000000347447210 */ /* 0x000fe20007fbe0ff */
[----:B------:R-:W-:Y:S01]  /*3b610*/  VIADD R73, R0, 0x9e ;  /* 0x0000009e00497836 */ /* 0x000fe20000000000 */
[----:B------:R-:W0:Y:S02]  /*3b620*/  LDCU UR7, c[0x0][0x39c] ;  /* 0x00007380ff0777ac */ /* 0x000e240008000800 */
[----:B------:R-:W-:-:S02]  /*3b630*/  ISETP.LT.AND P1, PT, R69, UR12, !P0 ;  /* 0x0000000c45007c0c */ /* 0x000fc4000c721270 */
[C---:B------:R-:W-:Y:S01]  /*3b640*/  LEA.HI.X.SX32 R69, R71.reuse, R2, 0x1, P5 ;  /* 0x0000000247457211 */ /* 0x040fe200028f0eff */
[----:B------:R-:W0:Y:S01]  /*3b650*/  LDCU UR12, c[0x0][0x39c] ;  /* 0x00007380ff0c77ac */ /* 0x000e220008000800 */
[----:B------:R-:W-:Y:S01]  /*3b660*/  ISETP.LT.AND P5, PT, R70, UR13, !P0 ;  /* 0x0000000d46007c0c */ /* 0x000fe2000c7a1270 */
[----:B------:R-:W-:Y:S01]  /*3b670*/  VIADD R71, R71, UR5 ;  /* 0x0000000547477c36 */ /* 0x000fe20008000000 */
[----:B------:R-:W-:Y:S01]  /*3b680*/  PRMT R79, R77, 0x9910, RZ ;  /* 0x000099104d4f7816 */ /* 0x000fe200000000ff */
[----:B------:R-:W0:Y:S01]  /*3b690*/  LDCU UR13, c[0x0][0x3b8] ;  /* 0x00007700ff0d77ac */ /* 0x000e220008000800 */
[----:B--2---:R-:W-:-:S04]  /*3b6a0*/  F2FP.SATFINITE.E5M2.F32.PACK_AB_MERGE_C R70, R23, R22, RZ ;  /* 0x000000161746723e */ /* 0x004fc800048060ff */
        /* <DEDUP_REMOVED lines=14> */
[----:B------:R-:W2:Y:S04]  /*3b790*/  LDL.LU R19, [R1+0x484] ;  /* 0x0004840001137983 */ /* 0x000ea80000300800 */
[----:B------:R-:W2:Y:S04]  /*3b7a0*/  LDL.LU R16, [R1+0x490] ;  /* 0x0004900001107983 */ /* 0x000ea80000300800 */
[----:B------:R-:W2:Y:S01]  /*3b7b0*/  LDL.LU R17, [R1+0x494] ;  /* 0x0004940001117983 */ /* 0x000ea20000300800 */
[----:B------:R-:W-:-:S02]  /*3b7c0*/  VIADD R71, R72, UR5 ;  /* 0x0000000548477c36 */ /* 0x000fc40008000000 */
        /* <DEDUP_REMOVED lines=10> */
[C---:B0-----:R-:W-:Y:S01]  /*3b870*/  VIADD R69, R0.reuse, 0xa0 ;  /* 0x000000a000457836 */ /* 0x041fe20000000000 */
[----:B------:R-:W-:Y:S01]  /*3b880*/  IADD3 R68, P6, PT, R71, R3, RZ ;  /* 0x0000000347447210 */ /* 0x000fe20007fde0ff */
[----:B------:R-:W-:Y:S01]  /*3b890*/  VIADD R73, R0, 0xa2 ;  /* 0x000000a200497836 */ /* 0x000fe20000000000 */
[----:B------:R-:W-:Y:S01]  /*3b8a0*/  PRMT R84, R81, 0x9910, RZ ;  /* 0x0000991051547816 */ /* 0x000fe200000000ff */
[----:B------:R-:W0:Y:S01]  /*3b8b0*/  LDCU UR14, c[0x0][0x39c] ;  /* 0x00007380ff0e77ac */ /* 0x000e220008000800 */
[----:B------:R-:W-:-:S02]  /*3b8c0*/  ISETP.LT.AND P2, PT, R69, UR15, !P0 ;  /* 0x0000000f45007c0c */ /* 0x000fc4000c741270 */
[----:B------:R-:W-:Y:S01]  /*3b8d0*/  LEA.HI.X.SX32 R69, R71, R2, 0x1, P6 ;  /* 0x0000000247457211 */ /* 0x000fe200030f0eff */
[----:B------:R-:W0:Y:S01]  /*3b8e0*/  LDCU UR15, c[0x0][0x39c] ;  /* 0x00007380ff0f77ac */ /* 0x000e220008000800 */
[----:B----4-:R-:W-:Y:S02]  /*3b8f0*/  ISETP.LT.AND P6, PT, R70, UR10, !P0 ;  /* 0x0000000a46007c0c */ /* 0x010fe4000c7c1270 */
[----:B---3--:R-:W-:Y:S01]  /*3b900*/  F2FP.SATFINITE.E5M2.F32.PACK_AB_MERGE_C R70, R21, R20, RZ ;  /* 0x000000141546723e */ /* 0x008fe200048060ff */
[----:B------:R-:W-:Y:S01]  /*3b910*/  VIADD R71, R71, UR5 ;  /* 0x0000000547477c36 */ /* 0x000fe20008000000 */
[----:B------:R-:W-:Y:S01]  /*3b920*/  SHF.R.S32.HI R84, RZ, 0x8, R84 ;  /* 0x00000008ff547819 */ /* 0x000fe20000011454 */
[----:B------:R-:W3:Y:S01]  /*3b930*/  LDCU UR9, c[0x0][0x39c] ;  /* 0x00007380ff0977ac */ /* 0x000ee20008000800 */
[----:B------:R-:W-:Y:S01]  /*3b940*/  PRMT R72, R70, 0x9910, RZ ;  /* 0x0000991046487816 */ /* 0x000fe200000000ff */
[----:B------:R4:W-:Y:S01]  /*3b950*/  @P1 STG.E.U8 desc[UR22][R68.64], R70 ;  /* 0x0000004644001986 */ /* 0x0009e2000c101116 */
[----:B------:R-:W-:Y:S01]  /*3b960*/  PRMT R93, R90, 0x9910, RZ ;  /* 0x000099105a5d7816 */ /* 0x000fe200000000ff */
[----:B------:R-:W0:Y:S02]  /*3b970*/  LDCU UR10, c[0x0][0x3b8] ;  /* 0x00007700ff0a77ac */ /* 0x000e240008000800 */
        /* <DEDUP_REMOVED lines=9> */
[----:B------:R-:W-:-:S03]  /*3ba10*/  PRMT R70, R74, 0x9910, RZ ;  /* 0x000099104a467816 */ /* 0x000fc600000000ff */
[----:B------:R4:W-:Y:S02]  /*3ba20*/  @P3 STG.E.U8 desc[UR22][R68.64], R74 ;  /* 0x0000004a44003986 */ /* 0x0009e4000c101116 */
[----:B------:R-:W-:Y:S02]  /*3ba30*/  IMAD.MOV.U32 R72, RZ, RZ, R70 ;  /* 0x000000ffff487224 */ /* 0x000fe400078e0046 */
[----:B------:R-:W-:-:S03]  /*3ba40*/  VIADD R70, R0, 0xa3 ;  /* 0x000000a300467836 */ /* 0x000fc60000000000 */
[----:B------:R-:W-:Y:S02]  /*3ba50*/  SHF.R.S32.HI R72, RZ, 0x8, R72 ;  /* 0x00000008ff487819 */ /* 0x000fe40000011448 */
[----:B----4-:R-:W-:-:S04]  /*3ba60*/  IADD3 R68, P3, PT, R71, R3, RZ ;  /* 0x0000000347447210 */ /* 0x010fc80007f7e0ff */
[C---:B------:R-:W-:Y:S01]  /*3ba70*/  LEA.HI.X.SX32 R69, R71.reuse, R2, 0x1, P3 ;  /* 0x0000000247457211 */ /* 0x040fe200018f0eff */
[----:B------:R-:W-:Y:S01]  /*3ba80*/  VIADD R71, R71, UR5 ;  /* 0x0000000547477c36 */ /* 0x000fe20008000000 */
[----:B------:R-:W-:-:S03]  /*3ba90*/  ISETP.LT.AND P3, PT, R70, UR6, !P0 ;  /* 0x0000000646007c0c */ /* 0x000fc6000c761270 */
[----:B------:R4:W-:Y:S01]  /*3baa0*/  @P4 STG.E.U8 desc[UR22][R68.64], R72 ;  /* 0x0000004844004986 */ /* 0x0009e2000c101116 */
[C---:B------:R-:W-:Y:S01]  /*3bab0*/  VIADD R70, R0.reuse, 0xa5 ;  /* 0x000000a500467836 */ /* 0x040fe20000000000 */
[----:B------:R-:W-:Y:S01]  /*3bac0*/  ISETP.LT.AND P1, PT, R73, UR16, !P0 ;  /* 0x0000001049007c0c */ /* 0x000fe2000c721270 */
[----:B------:R-:W0:Y:S01]  /*3bad0*/  LDCU UR6, c[0x0][0x3b8] ;  /* 0x00007700ff0677ac */ /* 0x000e220008000800 */
[C---:B----4-:R-:W-:Y:S01]  /*3bae0*/  VIADD R69, R0.reuse, 0xa4 ;  /* 0x000000a400457836 */ /* 0x050fe20000000000 */
[----:B------:R-:W-:Y:S01]  /*3baf0*/  IADD3 R68, P5, PT, R71, R3, RZ ;  /* 0x0000000347447210 */ /* 0x000fe20007fbe0ff */
[----:B------:R-:W-:Y:S01]  /*3bb00*/  VIADD R73, R0, 0xa6 ;  /* 0x000000a600497836 */ /* 0x000fe20000000000 */
[----:B------:R-:W-:Y:S01]  /*3bb10*/  SHF.R.S32.HI R93, RZ, 0x8, R93 ;  /* 0x00000008ff5d7819 */ /* 0x000fe2000001145d */
[----:B------:R-:W4:Y:S01]  /*3bb20*/  LDCU UR16, c[0x0][0x39c] ;  /* 0x00007380ff1077ac */ /* 0x000f220008000800 */
[----:B------:R-:W-:Y:S02]  /*3bb30*/  ISETP.LT.AND P4, PT, R69, UR17, !P0 ;  /* 0x0000001145007c0c */ /* 0x000fe4000c781270 */
[C---:B------:R-:W-:Y:S01]  /*3bb40*/  LEA.HI.X.SX32 R69, R71.reuse, R2, 0x1, P5 ;  /* 0x0000000247457211 */ /* 0x040fe200028f0eff */
[----:B------:R-:W0:Y:S01]  /*3bb50*/  LDCU UR17, c[0x0][0x3b8] ;  /* 0x00007700ff1177ac */ /* 0x000e220008000800 */
[----:B------:R-:W-:Y:S01]  /*3bb60*/  ISETP.LT.AND P5, PT, R70, UR18, !P0 ;  /* 0x0000001246007c0c */ /* 0x000fe2000c7a1270 */
[----:B------:R-:W-:Y:S01]  /*3bb70*/  VIADD R71, R71, UR5 ;  /* 0x0000000547477c36 */ /* 0x000fe20008000000 */
[----:B-----5:R-:W-:Y:S01]  /*3bb80*/  F2FP.SATFINITE.E5M2.F32.PACK_AB_MERGE_C R6, R7, R6, RZ ;  /* 0x000000060706723e */ /* 0x020fe200048060ff */
[----:B------:R-:W5:Y:S02]  /*3bb90*/  LDCU UR18, c[0x0][0x3b8] ;  /* 0x00007700ff1277ac */ /* 0x000f640008000800 */
[----:B------:R-:W-:Y:S01]  /*3bba0*/  VIADD R72, R71, UR5 ;  /* 0x0000000547487c36 */ /* 0x000fe20008000000 */
[----:B--2---:R-:W-:-:S04]  /*3bbb0*/  F2FP.SATFINITE.E5M2.F32.PACK_AB_MERGE_C R70, R19, R18, RZ ;  /* 0x000000121346723e */ /* 0x004fc800048060ff */
[----:B------:R-:W-:Y:S01]  /*3bbc0*/  PRMT R74, R70, 0x9910, RZ ;  /* 0x00009910464a7816 */ /* 0x000fe200000000ff */
[----:B------:R2:W-:Y:S03]  /*3bbd0*/  @P2 STG.E.U8 desc[UR22][R68.64], R70 ;  /* 0x0000004644002986 */ /* 0x0005e6000c101116 */
[----:B------:R-:W-:Y:S02]  /*3bbe0*/  SHF.R.S32.HI R74, RZ, 0x8, R74 ;  /* 0x00000008ff4a7819 */ /* 0x000fe4000001144a */
[----:B--2---:R-:W-:-:S04]  /*3bbf0*/  IADD3 R70, P2, PT, R71, R3, RZ ;  /* 0x0000000347467210 */ /* 0x004fc80007f5e0ff */
[----:B------:R-:W-:Y:S02]  /*3bc00*/  LEA.HI.X.SX32 R71, R71, R2, 0x1, P2 ;  /* 0x0000000247477211 */ /* 0x000fe400010f0eff */
[----:B------:R-:W-:-:S04]  /*3bc10*/  IADD3 R68, P2, PT, R72, R3, RZ ;  /* 0x0000000348447210 */ /* 0x000fc80007f5e0ff */
[C---:B------:R-:W-:Y:S01]  /*3bc20*/  LEA.HI.X.SX32 R69, R72.reuse, R2, 0x1, P2 ;  /* 0x0000000248457211 */ /* 0x040fe200010f0eff */
[----:B------:R2:W-:Y:S04]  /*3bc30*/  @P6 STG.E.U8 desc[UR22][R70.64], R74 ;  /* 0x0000004a46006986 */ /* 0x0005e8000c101116 */
[----:B------:R0:W-:Y:S01]  /*3bc40*/  @P1 STG.E.U8 desc[UR22][R68.64], R75 ;  /* 0x0000004b44001986 */ /* 0x0001e2000c101116 */
[----:B--2---:R-:W-:Y:S01]  /*3bc50*/  VIADD R70, R72, UR5 ;  /* 0x0000000548467c36 */ /* 0x004fe20008000000 */
[----:B------:R-:W-:Y:S01]  /*3bc60*/  PRMT R72, R75, 0x9910, RZ ;  /* 0x000099104b487816 */ /* 0x000fe200000000ff */
[----:B0-----:R-:W-:-:S03]  /*3bc70*/  VIADD R69, R0, 0xa7 ;  /* 0x000000a700457836 */ /* 0x001fc60000000000 */
[----:B------:R-:W-:Y:S01]  /*3bc80*/  IADD3 R68, P6, PT, R70, R3, RZ ;  /* 0x0000000346447210 */ /* 0x000fe20007fde0ff */
[----:B------:R-:W-:Y:S01]  /*3bc90*/  VIADD R71, R0, 0xa8 ;  /* 0x000000a800477836 */ /* 0x000fe20000000000 */
[----:B------:R-:W-:Y:S02]  /*3bca0*/  SHF.R.S32.HI R72, RZ, 0x8, R72 ;  /* 0x00000008ff487819 */ /* 0x000fe40000011448 */
[----:B------:R-:W-:Y:S01]  /*3bcb0*/  ISETP.LT.AND P1, PT, R69, UR7, !P0 ;  /* 0x0000000745007c0c */ /* 0x000fe2000c721270 */
[----:B------:R-:W0:Y:S01]  /*3bcc0*/  LDCU UR7, c[0x0][0x3b8] ;  /* 0x00007700ff0777ac */ /* 0x000e220008000800 */
[C---:B------:R-:W-:Y:S01]  /*3bcd0*/  LEA.HI.X.SX32 R69, R70.reuse, R2, 0x1, P6 ;  /* 0x0000000246457211 */ /* 0x040fe200030f0eff */
[----:B------:R-:W-:-:S04]  /*3bce0*/  VIADD R70, R70, UR5 ;  /* 0x0000000546467c36 */ /* 0x000fc80008000000 */
[----:B------:R2:W-:Y:S01]  /*3bcf0*/  @P3 STG.E.U8 desc[UR22][R68.64], R72 ;  /* 0x0000004844003986 */ /* 0x0005e2000c101116 */
[----:B------:R-:W-:Y:S01]  /*3bd00*/  ISETP.LT.AND P3, PT, R71, UR21, !P0 ;  /* 0x0000001547007c0c */ /* 0x000fe2000c761270 */
[----:B------:R-:W-:Y:S01]  /*3bd10*/  VIADD R71, R0, 0xa9 ;  /* 0x000000a900477836 */ /* 0x000fe20000000000 */
[----:B------:R-:W-:Y:S02]  /*3bd20*/  ISETP.LT.AND P2, PT, R73, UR19, !P0 ;  /* 0x0000001349007c0c */ /* 0x000fe4000c741270 */
[-C--:B--2---:R-:W-:Y:S02]  /*3bd30*/  IADD3 R68, P6, PT, R70, R3.reuse, RZ ;  /* 0x0000000346447210 */ /* 0x084fe40007fde0ff */
[----:B------:R-:W-:Y:S01]  /*3bd40*/  F2FP.SATFINITE.E5M2.F32.PACK_AB_MERGE_C R72, R17, R16, RZ ;  /* 0x000000101148723e */ /* 0x000fe200048060ff */
[----:B------:R-:W-:Y:S01]  /*3bd50*/  VIADD R73, R0, 0xaa ;  /* 0x000000aa00497836 */ /* 0x000fe20000000000 */
[C---:B------:R-:W-:Y:S01]  /*3bd60*/  LEA.HI.X.SX32 R69, R70.reuse, R2, 0x1, P6 ;  /* 0x0000000246457211 */ /* 0x040fe200030f0eff */
[----:B------:R-:W2:Y:S01]  /*3bd70*/  LDCU UR19, c[0x0][0x3b8] ;  /* 0x00007700ff1377ac */ /* 0x000ea20008000800 */
[----:B------:R-:W-:Y:S01]  /*3bd80*/  ISETP.LT.AND P6, PT, R71, UR24, !P0 ;  /* 0x0000001847007c0c */ /* 0x000fe2000c7c1270 */
[----:B------:R-:W-:Y:S01]  /*3bd90*/  VIADD R71, R70, UR5 ;  /* 0x0000000546477c36 */ /* 0x000fe20008000000 */
[----:B------:R-:W-:Y:S01]  /*3bda0*/  PRMT R75, R72, 0x9910, RZ ;  /* 0x00009910484b7816 */ /* 0x000fe200000000ff */
[----:B------:R0:W-:Y:S01]  /*3bdb0*/  @P4 STG.E.U8 desc[UR22][R68.64], R72 ;  /* 0x0000004844004986 */ /* 0x0001e2000c101116 */
[----:B------:R-:W1:Y:S01]  /*3bdc0*/  LDCU UR24, c[0x0][0x3b8] ;  /* 0x00007700ff1877ac */ /* 0x000e620008000800 */
[C---:B------:R-:W-:Y:S01]  /*3bdd0*/  VIADD R70, R71.reuse, UR5 ;  /* 0x0000000547467c36 */ /* 0x040fe20008000000 */
[----:B------:R-:W-:Y:S01]  /*3bde0*/  SHF.R.S32.HI R75, RZ, 0x8, R75 ;  /* 0x00000008ff4b7819 */ /* 0x000fe2000001144b */
[----:B------:R-:W1:Y:S01]  /*3bdf0*/  LDCU UR21, c[0x0][0x3b8] ;  /* 0x00007700ff1577ac */ /* 0x000e620008000800 */
[----:B0-----:R-:W-:-:S04]  /*3be00*/  IADD3 R68, P4, PT, R71, R3, RZ ;  /* 0x0000000347447210 */ /* 0x001fc80007f9e0ff */
[----:B------:R-:W-:-:S05]  /*3be10*/  LEA.HI.X.SX32 R69, R71, R2, 0x1, P4 ;  /* 0x0000000247457211 */ /* 0x000fca00020f0eff */
[----:B------:R0:W-:Y:S01]  /*3be20*/  @P5 STG.E.U8 desc[UR22][R68.64], R75 ;  /* 0x0000004b44005986 */ /* 0x0001e2000c101116 */
[C---:B------:R-:W-:Y:S01]  /*3be30*/  VIADD R72, R70.reuse, UR5 ;  /* 0x0000000546487c36 */ /* 0x040fe20008000000 */
[----:B0-----:R-:W-:-:S04]  /*3be40*/  IADD3 R68, P5, PT, R70, R3, RZ ;  /* 0x0000000346447210 */ /* 0x001fc80007fbe0ff */
[----:B------:R-:W-:-:S05]  /*3be50*/  LEA.HI.X.SX32 R69, R70, R2, 0x1, P5 ;  /* 0x0000000246457211 */ /* 0x000fca00028f0eff */
[----:B------:R0:W-:Y:S01]  /*3be60*/  @P2 STG.E.U8 desc[UR22][R68.64], R77 ;  /* 0x0000004d44002986 */ /* 0x0001e2000c101116 */
[C---:B------:R-:W-:Y:S01]  /*3be70*/  VIADD R71, R72.reuse, UR5 ;  /* 0x0000000548477c36 */ /* 0x040fe20008000000 */
[----:B0-----:R-:W-:-:S04]  /*3be80*/  IADD3 R68, P2, PT, R72, R3, RZ ;  /* 0x0000000348447210 */ /* 0x001fc80007f5e0ff */
[----:B------:R-:W-:Y:S02]  /*3be90*/  LEA.HI.X.SX32 R69, R72, R2, 0x1, P2 ;  /* 0x0000000248457211 */ /* 0x000fe400010f0eff */
[----:B------:R-:W-:-:S05]  /*3bea0*/  SHF.R.S32.HI R72, RZ, 0x8, R79 ;  /* 0x00000008ff487819 */ /* 0x000fca000001144f */
[----:B------:R0:W-:Y:S01]  /*3beb0*/  @P1 STG.E.U8 desc[UR22][R68.64], R72 ;  /* 0x0000004844001986 */ /* 0x0001e2000c101116 */
[C---:B------:R-:W-:Y:S01]  /*3bec0*/  VIADD R74, R71.reuse, UR5 ;  /* 0x00000005474a7c36 */ /* 0x040fe20008000000 */
[----:B0-----:R-:W-:-:S04]  /*3bed0*/  IADD3 R68, P1, PT, R71, R3, RZ ;  /* 0x0000000347447210 */ /* 0x001fc80007f3e0ff */
[----:B------:R-:W-:-:S05]  /*3bee0*/  LEA.HI.X.SX32 R69, R71, R2, 0x1, P1 ;  /* 0x0000000247457211 */ /* 0x000fca00008f0eff */
[----:B------:R0:W-:Y:S01]  /*3bef0*/  @P3 STG.E.U8 desc[UR22][R68.64], R81 ;  /* 0x0000005144003986 */ /* 0x0001e2000c101116 */
[----:B------:R-:W-:Y:S01]  /*3bf00*/  ISETP.LT.AND P4, PT, R73, UR25, !P0 ;  /* 0x0000001949007c0c */ /* 0x000fe2000c781270 */
[----:B------:R-:W-:Y:S02]  /*3bf10*/  VIADD R73, R74, UR5 ;  /* 0x000000054a497c36 */ /* 0x000fe40008000000 */
[----:B------:R-:W-:Y:S01]  /*3bf20*/  VIADD R75, R0, 0xab ;  /* 0x000000ab004b7836 */ /* 0x000fe20000000000 */
[----:B------:R-:W-:Y:S02]  /*3bf30*/  ISETP.LT.AND P2, PT, R78, UR12, !P0 ;  /* 0x0000000c4e007c0c */ /* 0x000fe4000c741270 */
[-C--:B0-----:R-:W-:Y:S01]  /*3bf40*/  IADD3 R68, P3, PT, R74, R3.reuse, RZ ;  /* 0x000000034a447210 */ /* 0x081fe20007f7e0ff */
[----:B------:R-:W-:Y:S01]  /*3bf50*/  VIADD R70, R73, UR5 ;  /* 0x0000000549467c36 */ /* 0x000fe20008000000 */
[----:B------:R-:W-:Y:S01]  /*3bf60*/  ISETP.LT.AND P5, PT, R75, UR26, !P0 ;  /* 0x0000001a4b007c0c */ /* 0x000fe2000c7a1270 */
[----:B------:R-:W-:Y:S01]  /*3bf70*/  VIADD R79, R0, 0xad ;  /* 0x000000ad004f7836 */ /* 0x000fe20000000000 */
[----:B------:R-:W-:Y:S01]  /*3bf80*/  LEA.HI.X.SX32 R69, R74, R2, 0x1, P3 ;  /* 0x000000024a457211 */ /* 0x000fe200018f0eff */
[----:B------:R-:W-:Y:S01]  /*3bf90*/  VIADD R76, R70, UR5 ;  /* 0x00000005464c7c36 */ /* 0x000fe20008000000 */
[----:B------:R-:W0:Y:S03]  /*3bfa0*/  LDCU UR12, c[0x0][0x3b8] ;  /* 0x00007700ff0c77ac */ /* 0x000e260008000800 */
[----:B------:R1:W-:Y:S01]  /*3bfb0*/  @P6 STG.E.U8 desc[UR22][R68.64], R84 ;  /* 0x0000005444006986 */ /* 0x0003e2000c101116 */
[----:B------:R-:W0:Y:S01]  /*3bfc0*/  LDCU UR26, c[0x0][0x3b8] ;  /* 0x00007700ff1a77ac */ /* 0x000e220008000800 */
[----:B------:R-:W0:Y:S01]  /*3bfd0*/  LDCU UR25, c[0x0][0x3b8] ;  /* 0x00007700ff1977ac */ /* 0x000e220008000800 */
[----:B-1----:R-:W-:-:S04]  /*3bfe0*/  IADD3 R68, P6, PT, R73, R3, RZ ;  /* 0x0000000349447210 */ /* 0x002fc80007fde0ff */
[----:B------:R-:W-:Y:S02]  /*3bff0*/  LEA.HI.X.SX32 R69, R73, R2, 0x1, P6 ;  /* 0x0000000249457211 */ /* 0x000fe400030f0eff */
[----:B------:R-:W-:-:S05]  /*3c000*/  F2FP.SATFINITE.E5M2.F32.PACK_AB_MERGE_C R73, R11, R10, RZ ;  /* 0x0000000a0b49723e */ /* 0x000fca00048060ff */
[----:B------:R1:W-:Y:S01]  /*3c010*/  @P4 STG.E.U8 desc[UR22][R68.64], R73 ;  /* 0x0000004944004986 */ /* 0x0003e2000c101116 */
[----:B------:R-:W-:Y:S02]  /*3c020*/  PRMT R87, R73, 0x9910, RZ ;  /* 0x0000991049577816 */ /* 0x000fe400000000ff */
[----:B-1----:R-:W-:-:S04]  /*3c030*/  IADD3 R68, P4, PT, R70, R3, RZ ;  /* 0x0000000346447210 */ /* 0x002fc80007f9e0ff */
[----:B------:R-:W-:Y:S02]  /*3c040*/  LEA.HI.X.SX32 R69, R70, R2, 0x1, P4 ;  /* 0x0000000246457211 */ /* 0x000fe400020f0eff */
[----:B------:R-:W-:-:S05]  /*3c050*/  SHF.R.S32.HI R70, RZ, 0x8, R87 ;  /* 0x00000008ff467819 */ /* 0x000fca0000011457 */
[----:B------:R1:W-:Y:S01]  /*3c060*/  @P5 STG.E.U8 desc[UR22][R68.64], R70 ;  /* 0x0000004644005986 */ /* 0x0003e2000c101116 */
[----:B------:R-:W-:Y:S01]  /*3c070*/  VIADD R75, R76, UR5 ;  /* 0x000000054c4b7c36 */ /* 0x000fe20008000000 */
[----:B------:R-:W-:Y:S02]  /*3c080*/  ISETP.LT.AND P1, PT, R79, UR27, !P0 ;  /* 0x0000001b4f007c0c */ /* 0x000fe4000c721270 */
[----:B------:R-:W-:Y:S02]  /*3c090*/  ISETP.LT.AND P3, PT, R82, UR28, !P0 ;  /* 0x0000001c52007c0c */ /* 0x000fe4000c761270 */
[----:B-1----:R-:W-:Y:S01]  /*3c0a0*/  IADD3 R68, P5, PT, R76, R3, RZ ;  /* 0x000000034c447210 */ /* 0x002fe20007fbe0ff */
[----:B------:R-:W-:Y:S02]  /*3c0b0*/  VIADD R77, R75, UR5 ;  /* 0x000000054b4d7c36 */ /* 0x000fe40008000000 */
[----:B------:R-:W-:Y:S01]  /*3c0c0*/  VIADD R84, R0, 0xaf ;  /* 0x000000af00547836 */ /* 0x000fe20000000000 */
[----:B------:R-:W-:-:S02]  /*3c0d0*/  LEA.HI.X.SX32 R69, R76, R2, 0x1, P5 ;  /* 0x000000024c457211 */ /* 0x000fc400028f0eff */
[----:B------:R-:W-:Y:S01]  /*3c0e0*/  ISETP.LT.AND P4, PT, R88, UR34, !P0 ;  /* 0x0000002258007c0c */ /* 0x000fe2000c781270 */
[----:B------:R-:W-:Y:S01]  /*3c0f0*/  VIADD R78, R77, UR5 ;  /* 0x000000054d4e7c36 */ /* 0x000fe20008000000 */
[----:B------:R-:W-:Y:S01]  /*3c100*/  ISETP.LT.AND P6, PT, R84, UR33, !P0 ;  /* 0x0000002154007c0c */ /* 0x000fe2000c7c1270 */
[----:B------:R1:W-:Y:S01]  /*3c110*/  @P2 STG.E.U8 desc[UR22][R68.64], R90 ;  /* 0x0000005a44002986 */ /* 0x0003e2000c101116 */
[----:B------:R-:W-:Y:S01]  /*3c120*/  VIADD R70, R0, 0xb1 ;  /* 0x000000b100467836 */ /* 0x000fe20000000000 */
[----:B------:R-:W0:Y:S01]  /*3c130*/  LDCU UR33, c[0x0][0x39c] ;  /* 0x00007380ff2177ac */ /* 0x000e220008000800 */
[----:B------:R-:W0:Y:S01]  /*3c140*/  LDCU UR28, c[0x0][0x3b8] ;  /* 0x00007700ff1c77ac */ /* 0x000e220008000800 */
[----:B------:R-:W0:Y:S01]  /*3c150*/  LDCU UR27, c[0x0][0x3b8] ;  /* 0x00007700ff1b77ac */ /* 0x000e220008000800 */
[C---:B-1----:R-:W-:Y:S01]  /*3c160*/  IADD3 R68, P2, PT, R75.reuse, R3, RZ ;  /* 0x000000034b447210 */ /* 0x042fe20007f5e0ff */
[----:B------:R-:W1:Y:S03]  /*3c170*/  LDCU UR34, c[0x0][0x3b8] ;  /* 0x00007700ff2277ac */ /* 0x000e660008000800 */
[----:B------:R-:W-:-:S05]  /*3c180*/  LEA.HI.X.SX32 R69, R75, R2, 0x1, P2 ;  /* 0x000000024b457211 */ /* 0x000fca00010f0eff */
[----:B------:R0:W-:Y:S02]  /*3c190*/  @P1 STG.E.U8 desc[UR22][R68.64], R93 ;  /* 0x0000005d44001986 */ /* 0x0001e4000c101116 */
[----:B0-----:R-:W-:-:S04]  /*3c1a0*/  IADD3 R68, P1, PT, R77, R3, RZ ;  /* 0x000000034d447210 */ /* 0x001fc80007f3e0ff */
[----:B------:R-:W-:-:S05]  /*3c1b0*/  LEA.HI.X.SX32 R69, R77, R2, 0x1, P1 ;  /* 0x000000024d457211 */ /* 0x000fca00008f0eff */
[----:B------:R0:W-:Y:S02]  /*3c1c0*/  @P3 STG.E.U8 desc[UR22][R68.64], R4 ;  /* 0x0000000444003986 */ /* 0x0001e4000c101116 */
[----:B0-----:R-:W-:Y:S02]  /*3c1d0*/  PRMT R69, R4, 0x9910, RZ ;  /* 0x0000991004457816 */ /* 0x001fe400000000ff */
[----:B------:R-:W-:-:S03]  /*3c1e0*/  IADD3 R68, P3, PT, R78, R3, RZ ;  /* 0x000000034e447210 */ /* 0x000fc60007f7e0ff */
[----:B------:R-:W-:Y:S01]  /*3c1f0*/  IMAD.MOV.U32 R4, RZ, RZ, R69 ;  /* 0x000000ffff047224 */ /* 0x000fe200078e0045 */
[----:B------:R-:W-:-:S04]  /*3c200*/  LEA.HI.X.SX32 R69, R78, R2, 0x1, P3 ;  /* 0x000000024e457211 */ /* 0x000fc800018f0eff */
[----:B------:R-:W-:-:S05]  /*3c210*/  SHF.R.S32.HI R4, RZ, 0x8, R4 ;  /* 0x00000008ff047819 */ /* 0x000fca0000011404 */
[----:B------:R0:W-:Y:S04]  /*3c220*/  @P6 STG.E.U8 desc[UR22][R68.64], R4 ;  /* 0x0000000444006986 */ /* 0x0001e8000c101116 */
[----:B0-----:R-:W2:Y:S04]  /*3c230*/  LDL.LU R4, [R1+0x4c8] ;  /* 0x0004c80001047983 */ /* 0x001ea80000300800 */
[----:B------:R-:W2:Y:S01]  /*3c240*/  LDL.LU R5, [R1+0x4cc] ;  /* 0x0004cc0001057983 */ /* 0x000ea20000300800 */
[----:B------:R-:W-:Y:S01]  /*3c250*/  VIADD R72, R78, UR5 ;  /* 0x000000054e487c36 */ /* 0x000fe20008000000 */
[----:B------:R-:W-:-:S02]  /*3c260*/  ISETP.LT.AND P5, PT, R70, UR35, !P0 ;  /* 0x0000002346007c0c */ /* 0x000fc4000c7a1270 */
[----:B------:R-:W3:Y:S01]  /*3c270*/  LDL.LU R11, [R1+0x4d0] ;  /* 0x0004d000010b7983 */ /* 0x000ee20000300800 */
[C---:B------:R-:W-:Y:S01]  /*3c280*/  VIADD R80, R72.reuse, UR5 ;  /* 0x0000000548507c36 */ /* 0x040fe20008000000 */
[----:B------:R-:W-:Y:S01]  /*3c290*/  IADD3 R68, P6, PT, R72, R3, RZ ;  /* 0x0000000348447210 */ /* 0x000fe20007fde0ff */
[----:B------:R-:W-:Y:S01]  /*3c2a0*/  VIADD R70, R0, 0xb2 ;  /* 0x000000b200467836 */ /* 0x000fe20000000000 */
[----:B------:R-:W0:Y:S01]  /*3c2b0*/  LDCU UR35, c[0x0][0x3b8] ;  /* 0x00007700ff2377ac */ /* 0x000e220008000800 */
        /* <DEDUP_REMOVED lines=26> */
[----:B------:R-:W-:-:S03]  /*3c460*/  LEA.HI.X.SX32 R69, R72, R2, 0x1, P6 ;  /* 0x0000000248457211 */ /* 0x000fc600030f0eff */
[----:B------:R-:W-:-:S04]  /*3c470*/  VIADD R13, R8, UR5 ;  /* 0x00000005080d7c36 */ /* 0x000fc80008000000 */
[----:B------:R-:W-:Y:S01]  /*3c480*/  VIADD R72, R13, UR5 ;  /* 0x000000050d487c36 */ /* 0x000fe20008000000 */
[----:B------:R0:W-:Y:S03]  /*3c490*/  @P4 STG.E.U8 desc[UR22][R68.64], R6 ;  /* 0x0000000644004986 */ /* 0x0001e6000c101116 */
[----:B------:R-:W-:-:S04]  /*3c4a0*/  VIADD R12, R72, UR5 ;  /* 0x00000005480c7c36 */ /* 0x000fc80008000000 */
[----:B------:R-:W-:Y:S01]  /*3c4b0*/  VIADD R21, R12, UR5 ;  /* 0x000000050c157c36 */ /* 0x000fe20008000000 */
[----:B0-----:R-:W-:-:S03]  /*3c4c0*/  PRMT R69, R6, 0x9910, RZ ;  /* 0x0000991006457816 */ /* 0x001fc600000000ff */
[----:B------:R-:W-:Y:S01]  /*3c4d0*/  VIADD R20, R21, UR5 ;  /* 0x0000000515147c36 */ /* 0x000fe20008000000 */
[----:B------:R-:W-:Y:S01]  /*3c4e0*/  IADD3 R68, P4, PT, R80, R3, RZ ;  /* 0x0000000350447210 */ /* 0x000fe20007f9e0ff */
[----:B------:R-:W-:-:S03]  /*3c4f0*/  IMAD.MOV.U32 R6, RZ, RZ, R69 ;  /* 0x000000ffff067224 */ /* 0x000fc600078e0045 */
[----:B------:R-:W-:Y:S01]  /*3c500*/  LEA.HI.X.SX32 R69, R80, R2, 0x1, P4 ;  /* 0x0000000250457211 */ /* 0x000fe200020f0eff */
[----:B------:R-:W-:Y:S01]  /*3c510*/  VIADD R60, R20, UR5 ;  /* 0x00000005143c7c36 */ /* 0x000fe20008000000 */
[----:B------:R-:W-:-:S03]  /*3c520*/  SHF.R.S32.HI R80, RZ, 0x8, R6 ;  /* 0x00000008ff507819 */ /* 0x000fc60000011406 */
[----:B------:R-:W-:Y:S01]  /*3c530*/  VIADD R57, R60, UR5 ;  /* 0x000000053c397c36 */ /* 0x000fe20008000000 */
[----:B------:R-:W3:Y:S04]  /*3c540*/  LDL.LU R6, [R1+0x4d4] ;  /* 0x0004d40001067983 */ /* 0x000ee80000300800 */
[----:B------:R0:W-:Y:S01]  /*3c550*/  @P5 STG.E.U8 desc[UR22][R68.64], R80 ;  /* 0x0000005044005986 */ /* 0x0001e2000c101116 */
[----:B------:R-:W-:Y:S01]  /*3c560*/  VIADD R56, R57, UR5 ;  /* 0x0000000539387c36 */ /* 0x000fe20008000000 */
[----:B0-----:R-:W-:-:S04]  /*3c570*/  IADD3 R68, P5, PT, R79, R3, RZ ;  /* 0x000000034f447210 */ /* 0x001fc80007fbe0ff */
[----:B------:R-:W-:Y:S02]  /*3c580*/  LEA.HI.X.SX32 R69, R79, R2, 0x1, P5 ;  /* 0x000000024f457211 */ /* 0x000fe400028f0eff */
[----:B--2---:R-:W-:Y:S01]  /*3c590*/  F2FP.SATFINITE.E5M2.F32.PACK_AB_MERGE_C R79, R5, R4, RZ ;  /* 0x00000004054f723e */ /* 0x004fe200048060ff */
[----:B------:R-:W-:-:S05]  /*3c5a0*/  VIADD R4, R56, UR5 ;  /* 0x0000000538047c36 */ /* 0x000fca0008000000 */
[----:B------:R0:W-:Y:S02]  /*3c5b0*/  STL [R1+0x54c], R4 ;  /* 0x00054c0401007387 */ /* 0x0001e40000100800 */
[----:B0-----:R-:W-:-:S05]  /*3c5c0*/  VIADD R4, R4, UR5 ;  /* 0x0000000504047c36 */ /* 0x001fca0008000000 */
[----:B------:R0:W-:Y:S02]  /*3c5d0*/  STL [R1+0x540], R4 ;  /* 0x0005400401007387 */ /* 0x0001e40000100800 */
[----:B0-----:R-:W-:-:S05]  /*3c5e0*/  VIADD R4, R4, UR5 ;  /* 0x0000000504047c36 */ /* 0x001fca0008000000 */
[----:B------:R0:W-:Y:S02]  /*3c5f0*/  STL [R1+0x544], R4 ;  /* 0x0005440401007387 */ /* 0x0001e40000100800 */
[----:B0-----:R-:W-:-:S05]  /*3c600*/  VIADD R4, R4, UR5 ;  /* 0x0000000504047c36 */ /* 0x001fca0008000000 */
[----:B------:R0:W-:Y:S04]  /*3c610*/  STL [R1+0x53c], R4 ;  /* 0x00053c0401007387 */ /* 0x0001e80000100800 */
[----:B------:R-:W2:Y:S04]  /*3c620*/  LDL.LU R7, [R1+0x4d8] ;  /* 0x0004d80001077983 */ /* 0x000ea80000300800 */
[----:B------:R-:W2:Y:S01]  /*3c630*/  LDL.LU R5, [R1+0x4dc] ;  /* 0x0004dc0001057983 */ /* 0x000ea20000300800 */
[----:B0-----:R-:W-:Y:S01]  /*3c640*/  VIADD R4, R4, UR5 ;  /* 0x0000000504047c36 */ /* 0x001fe20008000000 */
[----:B------:R-:W-:-:S04]  /*3c650*/  ISETP.LT.AND P2, PT, R70, UR36, !P0 ;  /* 0x0000002446007c0c */ /* 0x000fc8000c741270 */
[----:B------:R0:W-:Y:S01]  /*3c660*/  STL [R1+0x538], R4 ;  /* 0x0005380401007387 */ /* 0x0001e20000100800 */
[----:B------:R-:W-:Y:S01]  /*3c670*/  VIADD R70, R0, 0xb3 ;  /* 0x000000b300467836 */ /* 0x000fe20000000000 */
[----:B------:R-:W1:Y:S01]  /*3c680*/  LDCU UR36, c[0x0][0x3b8] ;  /* 0x00007700ff2477ac */ /* 0x000e620008000800 */
[----:B0-----:R-:W-:-:S05]  /*3c690*/  VIADD R4, R4, UR5 ;  /* 0x0000000504047c36 */ /* 0x001fca0008000000 */
[----:B------:R0:W-:Y:S01]  /*3c6a0*/  STL [R1+0x534], R4 ;  /* 0x0005340401007387 */ /* 0x0001e20000100800 */
[----:B------:R-:W-:Y:S01]  /*3c6b0*/  ISETP.LT.AND P1, PT, R70, UR37, !P0 ;  /* 0x0000002546007c0c */ /* 0x000fe2000c721270 */
[----:B0-----:R-:W-:Y:S02]  /*3c6c0*/  VIADD R4, R4, UR5 ;  /* 0x0000000504047c36 */ /* 0x001fe40008000000 */
[----:B------:R0:W-:Y:S01]  /*3c6d0*/  @P2 STG.E.U8 desc[UR22][R68.64], R79 ;  /* 0x0000004f44002986 */ /* 0x0001e2000c101116 */
[----:B------:R-:W-:Y:S01]  /*3c6e0*/  VIADD R70, R0, 0xb4 ;  /* 0x000000b400467836 */ /* 0x000fe20000000000 */
[----:B------:R-:W1:Y:S02]  /*3c6f0*/  LDCU UR37, c[0x0][0x3b8] ;  /* 0x00007700ff2577ac */ /* 0x000e640008000800 */
[----:B------:R4:W-:Y:S01]  /*3c700*/  STL [R1+0x530], R4 ;  /* 0x0005300401007387 */ /* 0x0009e20000100800 */
[----:B0-----:R-:W-:Y:S01]  /*3c710*/  IADD3 R68, P2, PT, R71, R3, RZ ;  /* 0x0000000347447210 */ /* 0x001fe20007f5e0ff */
[----:B----4-:R-:W-:Y:S01]  /*3c720*/  VIADD R4, R4, UR5 ;  /* 0x0000000504047c36 */ /* 0x010fe20008000000 */
[----:B------:R-:W-:-:S02]  /*3c730*/  PRMT R79, R79, 0x9910, RZ ;  /* 0x000099104f4f7816 */ /* 0x000fc400000000ff */
[----:B------:R-:W-:Y:S02]  /*3c740*/  LEA.HI.X.SX32 R69, R71, R2, 0x1, P2 ;  /* 0x0000000247457211 */ /* 0x000fe400010f0eff */
[----:B------:R0:W-:Y:S01]  /*3c750*/  STL [R1+0x524], R4 ;  /* 0x0005240401007387 */ /* 0x0001e20000100800 */
[----:B------:R-:W-:Y:S02]  /*3c760*/  SHF.R.S32.HI R71, RZ, 0x8, R79 ;  /* 0x00000008ff477819 */ /* 0x000fe4000001144f */
[----:B------:R-:W-:Y:S01]  /*3c770*/  ISETP.LT.AND P3, PT, R70, UR38, !P0 ;  /* 0x0000002646007c0c */ /* 0x000fe2000c761270 */
[----:B0-----:R-:W-:Y:S02]  /*3c780*/  VIADD R4, R4, UR5 ;  /* 0x0000000504047c36 */ /* 0x001fe40008000000 */
[----:B------:R0:W-:Y:S01]  /*3c790*/  @P1 STG.E.U8 desc[UR22][R68.64], R71 ;  /* 0x0000004744001986 */ /* 0x0001e2000c101116 */
[----:B------:R-:W-:Y:S01]  /*3c7a0*/  VIADD R70, R0, 0xb5 ;  /* 0x000000b500467836 */ /* 0x000fe20000000000 */
[----:B------:R-:W4:Y:S02]  /*3c7b0*/  LDCU UR38, c[0x0][0x3b8] ;  /* 0x00007700ff2677ac */ /* 0x000f240008000800 */
[----:B------:R1:W-:Y:S02]  /*3c7c0*/  STL [R1+0x52c], R4 ;  /* 0x00052c0401007387 */ /* 0x0003e40000100800 */
[----:B------:R-:W-:-:S02]  /*3c7d0*/  ISETP.LT.AND P6, PT, R70, UR39, !P0 ;  /* 0x0000002746007c0c */ /* 0x000fc4000c7c1270 */
[C---:B0-----:R-:W-:Y:S01]  /*3c7e0*/  IADD3 R68, P1, PT, R81.reuse, R3, RZ ;  /* 0x0000000351447210 */ /* 0x041fe20007f3e0ff */
[----:B-1----:R-:W-:Y:S01]  /*3c7f0*/  VIADD R4, R4, UR5 ;  /* 0x0000000504047c36 */ /* 0x002fe20008000000 */
[----:B------:R-:W0:Y:S02]  /*3c800*/  LDCU UR39, c[0x0][0x3b8] ;  /* 0x00007700ff2777ac */ /* 0x000e240008000800 */
[----:B------:R-:W-:Y:S02]  /*3c810*/  LEA.HI.X.SX32 R69, R81, R2, 0x1, P1 ;  /* 0x0000000251457211 */ /* 0x000fe400008f0eff */
[----:B------:R1:W-:Y:S01]  /*3c820*/  STL [R1+0x520], R4 ;  /* 0x0005200401007387 */ /* 0x0003e20000100800 */
[----:B---3--:R-:W-:-:S05]  /*3c830*/  F2FP.SATFINITE.E5M2.F32.PACK_AB_MERGE_C R71, R6, R11, RZ ;  /* 0x0000000b0647723e */ /* 0x008fca00048060ff */
[----:B------:R3:W-:Y:S01]  /*3c840*/  @P3 STG.E.U8 desc[UR22][R68.64], R71 ;  /* 0x0000004744003986 */ /* 0x0007e2000c101116 */
[----:B-1----:R-:W-:-:S05]  /*3c850*/  VIADD R4, R4, UR5 ;  /* 0x0000000504047c36 */ /* 0x002fca0008000000 */
[----:B------:R1:W-:Y:S01]  /*3c860*/  STL [R1+0x528], R4 ;  /* 0x0005280401007387 */ /* 0x0003e20000100800 */
[----:B---3--:R-:W-:-:S03]  /*3c870*/  PRMT R71, R71, 0x9910, RZ ;  /* 0x0000991047477816 */ /* 0x008fc600000000ff */
[----:B------:R-:W3:Y:S01]  /*3c880*/  LDL.LU R17, [R1+0x4e0] ;  /* 0x0004e00001117983 */ /* 0x000ee20000300800 */
[----:B------:R-:W-:Y:S02]  /*3c890*/  IADD3 R68, P3, PT, R74, R3, RZ ;  /* 0x000000034a447210 */ /* 0x000fe40007f7e0ff */
[----:B------:R-:W-:Y:S01]  /*3c8a0*/  SHF.R.S32.HI R71, RZ, 0x8, R71 ;  /* 0x00000008ff477819 */ /* 0x000fe20000011447 */
[----:B------:R-:W3:Y:S01]  /*3c8b0*/  LDL.LU R15, [R1+0x4e4] ;  /* 0x0004e400010f7983 */ /* 0x000ee20000300800 */
[----:B-1----:R-:W-:Y:S01]  /*3c8c0*/  VIADD R4, R4, UR5 ;  /* 0x0000000504047c36 */ /* 0x002fe20008000000 */
[----:B------:R-:W-:-:S04]  /*3c8d0*/  LEA.HI.X.SX32 R69, R74, R2, 0x1, P3 ;  /* 0x000000024a457211 */ /* 0x000fc800018f0eff */
[----:B------:R1:W-:Y:S04]  /*3c8e0*/  STL [R1+0x51c], R4 ;  /* 0x00051c0401007387 */ /* 0x0003e80000100800 */
[----:B------:R2:W-:Y:S01]  /*3c8f0*/  @P6 STG.E.U8 desc[UR22][R68.64], R71 ;  /* 0x0000004744006986 */ /* 0x0005e2000c101116 */
[----:B-1----:R-:W-:-:S05]  /*3c900*/  VIADD R4, R4, UR5 ;  /* 0x0000000504047c36 */ /* 0x002fca0008000000 */
[----:B------:R1:W-:Y:S01]  /*3c910*/  STL [R1+0x518], R4 ;  /* 0x0005180401007387 */ /* 0x0003e20000100800 */
[----:B--2---:R-:W-:Y:S01]  /*3c920*/  F2FP.SATFINITE.E5M2.F32.PACK_AB_MERGE_C R71, R5, R7, RZ ;  /* 0x000000070547723e */ /* 0x004fe200048060ff */
[----:B------:R-:W-:-:S04]  /*3c930*/  VIADD R5, R4, UR5 ;  /* 0x0000000504057c36 */ /* 0x000fc80008000000 */
[----:B-1----:R-:W-:-:S04]  /*3c940*/  VIADD R4, R5, UR5 ;  /* 0x0000000505047c36 */ /* 0x002fc80008000000 */
[----:B------:R-:W-:-:S05]  /*3c950*/  VIADD R6, R4, UR5 ;  /* 0x0000000504067c36 */ /* 0x000fca0008000000 */
[----:B------:R1:W-:Y:S02]  /*3c960*/  STL [R1+0x50c], R6 ;  /* 0x00050c0601007387 */ /* 0x0003e40000100800 */
[----:B-1----:R-:W-:-:S05]  /*3c970*/  VIADD R6, R6, UR5 ;  /* 0x0000000506067c36 */ /* 0x002fca0008000000 */
[----:B------:R1:W-:Y:S02]  /*3c980*/  STL [R1+0x508], R6 ;  /* 0x0005080601007387 */ /* 0x0003e40000100800 */
[----:B-1----:R-:W-:-:S04]  /*3c990*/  VIADD R6, R6, UR5 ;  /* 0x0000000506067c36 */ /* 0x002fc80008000000 */
[----:B------:R-:W-:Y:S01]  /*3c9a0*/  VIADD R14, R6, UR5 ;  /* 0x00000005060e7c36 */ /* 0x000fe20008000000 */
[----:B------:R1:W-:Y:S04]  /*3c9b0*/  STL [R1+0x504], R6 ;  /* 0x0005040601007387 */ /* 0x0003e80000100800 */
[----:B------:R-:W2:Y:S04]  /*3c9c0*/  LDL.LU R10, [R1+0x4e8] ;  /* 0x0004e800010a7983 */ /* 0x000ea80000300800 */
[----:B------:R-:W2:Y:S04]  /*3c9d0*/  LDL.LU R11, [R1+0x4ec] ;  /* 0x0004ec00010b7983 */ /* 0x000ea80000300800 */
[----:B-1----:R-:W2:Y:S04]  /*3c9e0*/  LDL.LU R6, [R1+0x4f0] ;  /* 0x0004f00001067983 */ /* 0x002ea80000300800 */
[----:B------:R1:W-:Y:S04]  /*3c9f0*/  STL [R1+0x500], R14 ;  /* 0x0005000e01007387 */ /* 0x0003e80000100800 */
[----:B------:R-:W2:Y:S01]  /*3ca00*/  LDL.LU R7, [R1+0x4f4] ;  /* 0x0004f40001077983 */ /* 0x000ea20000300800 */
[----:B-1----:R-:W-:-:S05]  /*3ca10*/  VIADD R14, R14, UR5 ;  /* 0x000000050e0e7c36 */ /* 0x002fca0008000000 */
[----:B------:R1:W-:Y:S02]  /*3ca20*/  STL [R1+0x4dc], R14 ;  /* 0x0004dc0e01007387 */ /* 0x0003e40000100800 */
[----:B-1----:R-:W-:-:S05]  /*3ca30*/  VIADD R14, R14, UR5 ;  /* 0x000000050e0e7c36 */ /* 0x002fca0008000000 */
[----:B------:R1:W-:Y:S02]  /*3ca40*/  STL [R1+0x4e0], R14 ;  /* 0x0004e00e01007387 */ /* 0x0003e40000100800 */
[----:B-1----:R-:W-:-:S05]  /*3ca50*/  VIADD R14, R14, UR5 ;  /* 0x000000050e0e7c36 */ /* 0x002fca0008000000 */
[----:B------:R1:W-:Y:S04]  /*3ca60*/  STL [R1+0x4d4], R14 ;  /* 0x0004d40e01007387 */ /* 0x0003e80000100800 */
[----:B------:R-:W-:Y:S01]  /*3ca70*/  STL.64 [R1+0xe10], R4 ;  /* 0x000e100401007387 */ /* 0x000fe20000100a00 */
[----:B-1----:R-:W-:-:S05]  /*3ca80*/  VIADD R14, R14, UR5 ;  /* 0x000000050e0e7c36 */ /* 0x002fca0008000000 */
[----:B------:R1:W-:Y:S02]  /*3ca90*/  STL [R1+0x4d8], R14 ;  /* 0x0004d80e01007387 */ /* 0x0003e40000100800 */
[----:B-1----:R-:W-:-:S04]  /*3caa0*/  VIADD R14, R14, UR5 ;  /* 0x000000050e0e7c36 */ /* 0x002fc80008000000 */
[----:B------:R-:W-:Y:S01]  /*3cab0*/  VIADD R4, R14, UR5 ;  /* 0x000000050e047c36 */ /* 0x000fe20008000000 */
[----:B------:R-:W-:Y:S04]  /*3cac0*/  STL [R1+0x4d0], R14 ;  /* 0x0004d00e01007387 */ /* 0x000fe80000100800 */
[----:B------:R1:W-:Y:S02]  /*3cad0*/  STL [R1+0x4cc], R4 ;  /* 0x0004cc0401007387 */ /* 0x0003e40000100800 */
[----:B-1----:R-:W-:-:S05]  /*3cae0*/  VIADD R4, R4, UR5 ;  /* 0x0000000504047c36 */ /* 0x002fca0008000000 */
[----:B------:R-:W-:Y:S01]  /*3caf0*/  STL [R1+0x4c8], R4 ;  /* 0x0004c80401007387 */ /* 0x000fe20000100800 */
[----:B------:R-:W-:Y:S01]  /*3cb00*/  VIADD R70, R0, 0xb6 ;  /* 0x000000b600467836 */ /* 0x000fe20000000000 */
[----:B--2---:R-:W-:Y:S02]  /*3cb10*/  F2FP.SATFINITE.E5M2.F32.PACK_AB_MERGE_C R79, R7, R6, RZ ;  /* 0x00000006074f723e */ /* 0x004fe400048060ff */
[----:B------:R-:W2:Y:S04]  /*3cb20*/  LDL.LU R6, [R1+0x4f8] ;  /* 0x0004f80001067983 */ /* 0x000ea80000300800 */
[----:B------:R-:W2:Y:S01]  /*3cb30*/  LDL.LU R7, [R1+0x4fc] ;  /* 0x0004fc0001077983 */ /* 0x000ea20000300800 */
[----:B------:R-:W-:Y:S01]  /*3cb40*/  ISETP.LT.AND P4, PT, R70, UR40, !P0 ;  /* 0x0000002846007c0c */ /* 0x000fe2000c781270 */
[----:B------:R-:W-:Y:S01]  /*3cb50*/  VIADD R70, R0, 0xb7 ;  /* 0x000000b700467836 */ /* 0x000fe20000000000 */
[C---:B------:R-:W-:Y:S01]  /*3cb60*/  IADD3 R68, P6, PT, R83.reuse, R3, RZ ;  /* 0x0000000353447210 */ /* 0x040fe20007fde0ff */
[----:B------:R-:W-:Y:S01]  /*3cb70*/  VIADD R67, R4, UR5 ;  /* 0x0000000504437c36 */ /* 0x000fe20008000000 */
[----:B------:R-:W1:Y:S02]  /*3cb80*/  LDCU UR40, c[0x0][0x3b8] ;  /* 0x00007700ff2877ac */ /* 0x000e640008000800 */
[----:B------:R-:W-:Y:S01]  /*3cb90*/  ISETP.LT.AND P5, PT, R70, UR50, !P0 ;  /* 0x0000003246007c0c */ /* 0x000fe2000c7a1270 */
[C---:B------:R-:W-:Y:S01]  /*3cba0*/  VIADD R70, R0.reuse, 0xb8 ;  /* 0x000000b800467836 */ /* 0x040fe20000000000 */
[----:B------:R-:W-:Y:S01]  /*3cbb0*/  LEA.HI.X.SX32 R69, R83, R2, 0x1, P6 ;  /* 0x0000000253457211 */ /* 0x000fe200030f0eff */
[----:B------:R-:W-:Y:S01]  /*3cbc0*/  VIADD R5, R0, 0xc3 ;  /* 0x000000c300057836 */ /* 0x000fe20000000000 */
[----:B------:R-:W0:Y:S02]  /*3cbd0*/  LDCU UR50, c[0x0][0x3b8] ;  /* 0x00007700ff3277ac */ /* 0x000e240008000800 */
[----:B------:R-:W-:Y:S01]  /*3cbe0*/  ISETP.LT.AND P2, PT, R70, UR51, !P0 ;  /* 0x0000003346007c0c */ /* 0x000fe2000c741270 */
[----:B------:R-:W-:Y:S01]  /*3cbf0*/  VIADD R70, R0, 0xb9 ;  /* 0x000000b900467836 */ /* 0x000fe20000000000 */
[----:B------:R1:W-:Y:S01]  /*3cc00*/  @P4 STG.E.U8 desc[UR22][R68.64], R71 ;  /* 0x0000004744004986 */ /* 0x0003e2000c101116 */
[----:B------:R-:W-:Y:S01]  /*3cc10*/  VIADD R66, R67, UR5 ;  /* 0x0000000543427c36 */ /* 0x000fe20008000000 */
[----:B------:R-:W0:Y:S02]  /*3cc20*/  LDCU UR51, c[0x0][0x3b8] ;  /* 0x00007700ff3377ac */ /* 0x000e240008000800 */
[----:B------:R-:W-:Y:S01]  /*3cc30*/  ISETP.LT.AND P1, PT, R70, UR52, !P0 ;  /* 0x0000003446007c0c */ /* 0x000fe2000c721270 */
[----:B------:R-:W-:Y:S01]  /*3cc40*/  VIADD R70, R0, 0xba ;  /* 0x000000ba00467836 */ /* 0x000fe20000000000 */
[----:B------:R-:W0:Y:S01]  /*3cc50*/  LDCU UR52, c[0x0][0x3b8] ;  /* 0x00007700ff3477ac */ /* 0x000e220008000800 */
[----:B-1----:R-:W-:-:S02]  /*3cc60*/  PRMT R71, R71, 0x9910, RZ ;  /* 0x0000991047477816 */ /* 0x002fc400000000ff */
[CC--:B------:R-:W-:Y:S02]  /*3cc70*/  IADD3 R68, P4, PT, R82.reuse, R3.reuse, RZ ;  /* 0x0000000352447210 */ /* 0x0c0fe40007f9e0ff */
[----:B------:R-:W-:Y:S02]  /*3cc80*/  SHF.R.S32.HI R71, RZ, 0x8, R71 ;  /* 0x00000008ff477819 */ /* 0x000fe40000011447 */
[----:B------:R-:W-:Y:S02]  /*3cc90*/  LEA.HI.X.SX32 R69, R82, R2, 0x1, P4 ;  /* 0x0000000252457211 */ /* 0x000fe400020f0eff */
[----:B------:R-:W-:Y:S01]  /*3cca0*/  ISETP.LT.AND P3, PT, R70, UR16, !P0 ;  /* 0x0000001046007c0c */ /* 0x000fe2000c761270 */
[----:B------:R-:W-:Y:S01]  /*3ccb0*/  VIADD R70, R0, 0xbb ;  /* 0x000000bb00467836 */ /* 0x000fe20000000000 */
[----:B------:R-:W1:Y:S01]  /*3ccc0*/  LDCU UR16, c[0x0][0x3b8] ;  /* 0x00007700ff1077ac */ /* 0x000e620008000800 */
[----:B------:R0:W-:Y:S03]  /*3ccd0*/  @P5 STG.E.U8 desc[UR22][R68.64], R71 ;  /* 0x0000004744005986 */ /* 0x0001e6000c101116 */
[----:B------:R-:W-:Y:S01]  /*3cce0*/  ISETP.LT.AND P6, PT, R70, UR15, !P0 ;  /* 0x0000000f46007c0c */ /* 0x000fe2000c7c1270 */
[----:B------:R-:W-:Y:S01]  /*3ccf0*/  VIADD R70, R0, 0xbc ;  /* 0x000000bc00467836 */ /* 0x000fe20000000000 */
[----:B------:R-:W1:Y:S01]  /*3cd00*/  LDCU UR15, c[0x0][0x3b8] ;  /* 0x00007700ff0f77ac */ /* 0x000e620008000800 */
[----:B0-----:R-:W-:-:S02]  /*3cd10*/  IADD3 R68, P5, PT, R85, R3, RZ ;  /* 0x0000000355447210 */ /* 0x001fc40007fbe0ff */
[----:B---3--:R-:W-:Y:S02]  /*3cd20*/  F2FP.SATFINITE.E5M2.F32.PACK_AB_MERGE_C R71, R15, R17, RZ ;  /* 0x000000110f47723e */ /* 0x008fe400048060ff */
[----:B------:R-:W-:Y:S02]  /*3cd30*/  LEA.HI.X.SX32 R69, R85, R2, 0x1, P5 ;  /* 0x0000000255457211 */ /* 0x000fe400028f0eff */
[----:B------:R-:W-:Y:S01]  /*3cd40*/  ISETP.LT.AND P4, PT, R70, UR14, !P0 ;  /* 0x0000000e46007c0c */ /* 0x000fe2000c781270 */
[----:B------:R-:W-:Y:S01]  /*3cd50*/  VIADD R70, R0, 0xbd ;  /* 0x000000bd00467836 */ /* 0x000fe20000000000 */
[----:B------:R-:W0:Y:S01]  /*3cd60*/  LDCU UR14, c[0x0][0x39c] ;  /* 0x00007380ff0e77ac */ /* 0x000e220008000800 */
[----:B------:R3:W-:Y:S03]  /*3cd70*/  @P2 STG.E.U8 desc[UR22][R68.64], R71 ;  /* 0x0000004744002986 */ /* 0x0007e6000c101116 */
[----:B------:R-:W-:Y:S01]  /*3cd80*/  ISETP.LT.AND P5, PT, R70, UR11, !P0 ;  /* 0x0000000b46007c0c */ /* 0x000fe2000c7a1270 */
[----:B------:R-:W-:Y:S01]  /*3cd90*/  VIADD R70, R0, 0xbe ;  /* 0x000000be00467836 */ /* 0x000fe20000000000 */
[----:B------:R-:W0:Y:S01]  /*3cda0*/  LDCU UR11, c[0x0][0x3b8] ;  /* 0x00007700ff0b77ac */ /* 0x000e220008000800 */
[----:B---3--:R-:W-:-:S02]  /*3cdb0*/  PRMT R71, R71, 0x9910, RZ ;  /* 0x0000991047477816 */ /* 0x008fc400000000ff */
[CC--:B------:R-:W-:Y:S02]  /*3cdc0*/  IADD3 R68, P2, PT, R84.reuse, R3.reuse, RZ ;  /* 0x0000000354447210 */ /* 0x0c0fe40007f5e0ff */
[----:B------:R-:W-:Y:S02]  /*3cdd0*/  SHF.R.S32.HI R71, RZ, 0x8, R71 ;  /* 0x00000008ff477819 */ /* 0x000fe40000011447 */
[----:B------:R-:W-:Y:S02]  /*3cde0*/  LEA.HI.X.SX32 R69, R84, R2, 0x1, P2 ;  /* 0x0000000254457211 */ /* 0x000fe400010f0eff */
[----:B------:R-:W-:Y:S01]  /*3cdf0*/  ISETP.LT.AND P2, PT, R70, UR9, !P0 ;  /* 0x0000000946007c0c */ /* 0x000fe2000c741270 */
[----:B------:R-:W-:Y:S01]  /*3ce00*/  VIADD R70, R0, 0x1ff ;  /* 0x000001ff00467836 */ /* 0x000fe20000000000 */
[----:B------:R-:W3:Y:S01]  /*3ce10*/  LDCU UR9, c[0x0][0x39c] ;  /* 0x00007380ff0977ac */ /* 0x000ee20008000800 */
[----:B------:R0:W-:Y:S02]  /*3ce20*/  @P1 STG.E.U8 desc[UR22][R68.64], R71 ;  /* 0x0000004744001986 */ /* 0x0001e4000c101116 */
[----:B0-----:R-:W-:-:S04]  /*3ce30*/  IADD3 R68, P1, PT, R73, R3, RZ ;  /* 0x0000000349447210 */ /* 0x001fc80007f3e0ff */
[----:B------:R-:W-:Y:S02]  /*3ce40*/  LEA.HI.X.SX32 R69, R73, R2, 0x1, P1 ;  /* 0x0000000249457211 */ /* 0x000fe400008f0eff */
[----:B------:R-:W-:Y:S01]  /*3ce50*/  ISETP.LT.AND P1, PT, R70, UR4, !P0 ;  /* 0x0000000446007c0c */ /* 0x000fe2000c721270 */
[----:B------:R-:W0:Y:S01]  /*3ce60*/  LDCU UR4, c[0x0][0x39c] ;  /* 0x00007380ff0477ac */ /* 0x000e220008000800 */
[----:B------:R-:W-:-:S04]  /*3ce70*/  F2FP.SATFINITE.E5M2.F32.PACK_AB_MERGE_C R70, R11, R10, RZ ;  /* 0x0000000a0b46723e */ /* 0x000fc800048060ff */
[----:B------:R-:W-:Y:S01]  /*3ce80*/  PRMT R74, R70, 0x9910, RZ ;  /* 0x00009910464a7816 */ /* 0x000fe200000000ff */
[----:B------:R0:W-:Y:S01]  /*3ce90*/  @P3 STG.E.U8 desc[UR22][R68.64], R70 ;  /* 0x0000004644003986 */ /* 0x0001e2000c101116 */
[----:B------:R-:W-:Y:S02]  /*3cea0*/  VIADD R73, R0, 0xbf ;  /* 0x000000bf00497836 */ /* 0x000fe40000000000 */
[----:B------:R-:W-:Y:S02]  /*3ceb0*/  SHF.R.S32.HI R74, RZ, 0x8, R74 ;  /* 0x00000008ff4a7819 */ /* 0x000fe4000001144a */
[----:B0-----:R-:W-:-:S04]  /*3cec0*/  IADD3 R70, P3, PT, R86, R3, RZ ;  /* 0x0000000356467210 */ /* 0x001fc80007f7e0ff */
[----:B------:R-:W-:Y:S02]  /*3ced0*/  LEA.HI.X.SX32 R71, R86, R2, 0x1, P3 ;  /* 0x0000000256477211 */ /* 0x000fe400018f0eff */
[----:B------:R-:W-:-:S04]  /*3cee0*/  IADD3 R68, P3, PT, R87, R3, RZ ;  /* 0x0000000357447210 */ /* 0x000fc80007f7e0ff */
[----:B------:R-:W-:Y:S02]  /*3cef0*/  LEA.HI.X.SX32 R69, R87, R2, 0x1, P3 ;  /* 0x0000000257457211 */ /* 0x000fe400018f0eff */
[----:B------:R-:W-:Y:S01]  /*3cf00*/  ISETP.LT.AND P3, PT, R73, UR4, !P0 ;  /* 0x0000000449007c0c */ /* 0x000fe2000c761270 */
[----:B------:R-:W0:Y:S01]  /*3cf10*/  LDCU UR4, c[0x0][0x39c] ;  /* 0x00007380ff0477ac */ /* 0x000e220008000800 */
[----:B------:R1:W-:Y:S04]  /*3cf20*/  @P6 STG.E.U8 desc[UR22][R70.64], R74 ;  /* 0x0000004a46006986 */ /* 0x0003e8000c101116 */
[----:B------:R3:W-:Y:S01]  /*3cf30*/  @P4 STG.E.U8 desc[UR22][R68.64], R79 ;  /* 0x0000004f44004986 */ /* 0x0007e2000c101116 */
[----:B-1----:R-:W-:Y:S02]  /*3cf40*/  PRMT R71, R79, 0x9910, RZ ;  /* 0x000099104f477816 */ /* 0x002fe400000000ff */
[----:B---3--:R-:W-:-:S02]  /*3cf50*/  IADD3 R68, P4, PT, R89, R3, RZ ;  /* 0x0000000359447210 */ /* 0x008fc40007f9e0ff */
[----:B------:R-:W-:Y:S02]  /*3cf60*/  SHF.R.S32.HI R71, RZ, 0x8, R71 ;  /* 0x00000008ff477819 */ /* 0x000fe40000011447 */
[----:B------:R-:W-:-:S05]  /*3cf70*/  LEA.HI.X.SX32 R69, R89, R2, 0x1, P4 ;  /* 0x0000000259457211 */ /* 0x000fca00020f0eff */
[----:B------:R1:W-:Y:S02]  /*3cf80*/  @P5 STG.E.U8 desc[UR22][R68.64], R71 ;  /* 0x0000004744005986 */ /* 0x0003e4000c101116 */
[----:B-1----:R-:W-:Y:S01]  /*3cf90*/  VIADD R69, R0, 0xc1 ;  /* 0x000000c100457836 */ /* 0x002fe20000000000 */
[----:B------:R-:W-:-:S04]  /*3cfa0*/  IADD3 R68, P6, PT, R88, R3, RZ ;  /* 0x0000000358447210 */ /* 0x000fc80007fde0ff */
[----:B0-----:R-:W-:Y:S01]  /*3cfb0*/  ISETP.LT.AND P5, PT, R69, UR4, !P0 ;  /* 0x0000000445007c0c */ /* 0x001fe2000c7a1270 */
[----:B------:R-:W-:Y:S01]  /*3cfc0*/  VIADD R70, R0, 0xc0 ;  /* 0x000000c000467836 */ /* 0x000fe20000000000 */
[-C--:B------:R-:W-:Y:S01]  /*3cfd0*/  LEA.HI.X.SX32 R69, R88, R2.reuse, 0x1, P6 ;  /* 0x0000000258457211 */ /* 0x080fe200030f0eff */
[----:B------:R-:W-:Y:S01]  /*3cfe0*/  VIADD R65, R66, UR5 ;  /* 0x0000000542417c36 */ /* 0x000fe20008000000 */
[C---:B------:R-:W-:Y:S01]  /*3cff0*/  IADD3 R18, P6, PT, R76.reuse, R3, RZ ;  /* 0x000000034c127210 */ /* 0x040fe20007fde0ff */
[----:B------:R-:W0:Y:S03]  /*3d000*/  LDCU UR4, c[0x0][0x3b8] ;  /* 0x00007700ff0477ac */ /* 0x000e260008000800 */
[----:B------:R-:W-:Y:S02]  /*3d010*/  LEA.HI.X.SX32 R19, R76, R2, 0x1, P6 ;  /* 0x000000024c137211 */ /* 0x000fe400030f0eff */
[----:B--2---:R-:W-:-:S02]  /*3d020*/  F2FP.SATFINITE.E5M2.F32.PACK_AB_MERGE_C R71, R7, R6, RZ ;  /* 0x000000060747723e */ /* 0x004fc400048060ff */
[----:B------:R-:W-:-:S03]  /*3d030*/  IADD3 R6, P6, PT, R90, R3, RZ ;  /* 0x000000035a067210 */ /* 0x000fc60007fde0ff */
[----:B------:R1:W-:Y:S01]  /*3d040*/  @P2 STG.E.U8 desc[UR22][R68.64], R71 ;  /* 0x0000004744002986 */ /* 0x0003e2000c101116 */
[CC--:B------:R-:W-:Y:S02]  /*3d050*/  IADD3 R16, P2, PT, R91.reuse, R3.reuse, RZ ;  /* 0x000000035b107210 */ /* 0x0c0fe40007f5e0ff */
[-C--:B------:R-:W-:Y:S02]  /*3d060*/  LEA.HI.X.SX32 R7, R90, R2.reuse, 0x1, P6 ;  /* 0x000000025a077211 */ /* 0x080fe400030f0eff */
[-C--:B------:R-:W-:Y:S02]  /*3d070*/  LEA.HI.X.SX32 R17, R91, R2.reuse, 0x1, P2 ;  /* 0x000000025b117211 */ /* 0x080fe400010f0eff */
[CC--:B------:R-:W-:Y:S02]  /*3d080*/  IADD3 R10, P6, PT, R75.reuse, R3.reuse, RZ ;  /* 0x000000034b0a7210 */ /* 0x0c0fe40007fde0ff */
[----:B------:R-:W-:Y:S02]  /*3d090*/  IADD3 R14, P2, PT, R92, R3, RZ ;  /* 0x000000035c0e7210 */ /* 0x000fe40007f5e0ff */
[----:B------:R-:W-:-:S02]  /*3d0a0*/  LEA.HI.X.SX32 R11, R75, R2, 0x1, P6 ;  /* 0x000000024b0b7211 */ /* 0x000fc400030f0eff */
[-C--:B------:R-:W-:Y:S02]  /*3d0b0*/  LEA.HI.X.SX32 R15, R92, R2.reuse, 0x1, P2 ;  /* 0x000000025c0f7211 */ /* 0x080fe400010f0eff */
[CC--:B------:R-:W-:Y:S02]  /*3d0c0*/  IADD3 R90, P6, PT, R24.reuse, R3.reuse, RZ ;  /* 0x00000003185a7210 */ /* 0x0c0fe40007fde0ff */
[CC--:B------:R-:W-:Y:S02]  /*3d0d0*/  IADD3 R92, P2, PT, R93.reuse, R3.reuse, RZ ;  /* 0x000000035d5c7210 */ /* 0x0c0fe40007f5e0ff */
[-C--:B------:R-:W-:Y:S02]  /*3d0e0*/  LEA.HI.X.SX32 R91, R24, R2.reuse, 0x1, P6 ;  /* 0x00000002185b7211 */ /* 0x080fe400030f0eff */
[----:B------:R-:W-:Y:S02]  /*3d0f0*/  LEA.HI.X.SX32 R93, R93, R2, 0x1, P2 ;  /* 0x000000025d5d7211 */ /* 0x000fe400010f0eff */
[----:B------:R-:W-:-:S02]  /*3d100*/  IADD3 R86, P6, PT, R77, R3, RZ ;  /* 0x000000034d567210 */ /* 0x000fc40007fde0ff */
[-C--:B------:R-:W-:Y:S02]  /*3d110*/  IADD3 R88, P2, PT, R23, R3.reuse, RZ ;  /* 0x0000000317587210 */ /* 0x080fe40007f5e0ff */
[-C--:B------:R-:W-:Y:S02]  /*3d120*/  LEA.HI.X.SX32 R87, R77, R2.reuse, 0x1, P6 ;  /* 0x000000024d577211 */ /* 0x080fe400030f0eff */
[-C--:B------:R-:W-:Y:S02]  /*3d130*/  LEA.HI.X.SX32 R89, R23, R2.reuse, 0x1, P2 ;  /* 0x0000000217597211 */ /* 0x080fe400010f0eff */
[-C--:B------:R-:W-:Y:S02]  /*3d140*/  IADD3 R82, P6, PT, R78, R3.reuse, RZ ;  /* 0x000000034e527210 */ /* 0x080fe40007fde0ff */
[----:B------:R-:W-:Y:S02]  /*3d150*/  IADD3 R84, P2, PT, R22, R3, RZ ;  /* 0x0000000316547210 */ /* 0x000fe40007f5e0ff */
[----:B------:R-:W-:-:S02]  /*3d160*/  LEA.HI.X.SX32 R83, R78, R2, 0x1, P6 ;  /* 0x000000024e537211 */ /* 0x000fc400030f0eff */
[-C--:B------:R-:W-:Y:S02]  /*3d170*/  LEA.HI.X.SX32 R85, R22, R2.reuse, 0x1, P2 ;  /* 0x0000000216557211 */ /* 0x080fe400010f0eff */
[CC--:B------:R-:W-:Y:S02]  /*3d180*/  IADD3 R78, P6, PT, R8.reuse, R3.reuse, RZ ;  /* 0x00000003084e7210 */ /* 0x0c0fe40007fde0ff */
[CC--:B------:R-:W-:Y:S02]  /*3d190*/  IADD3 R80, P2, PT, R9.reuse, R3.reuse, RZ ;  /* 0x0000000309507210 */ /* 0x0c0fe40007f5e0ff */
[-C--:B------:R-:W-:Y:S02]  /*3d1a0*/  LEA.HI.X.SX32 R79, R8, R2.reuse, 0x1, P6 ;  /* 0x00000002084f7211 */ /* 0x080fe400030f0eff */
[----:B------:R-:W-:Y:S01]  /*3d1b0*/  LEA.HI.X.SX32 R81, R9, R2, 0x1, P2 ;  /* 0x0000000209517211 */ /* 0x000fe200010f0eff */
[----:B------:R-:W2:Y:S04]  /*3d1c0*/  LDL.LU R8, [R1+0x300] ;  /* 0x0003000001087983 */ /* 0x000ea80000300800 */
[----:B------:R-:W2:Y:S01]  /*3d1d0*/  LDL.LU R9, [R1+0x304] ;  /* 0x0003040001097983 */ /* 0x000ea20000300800 */
[----:B------:R-:W-:-:S02]  /*3d1e0*/  IADD3 R74, P6, PT, R72, R3, RZ ;  /* 0x00000003484a7210 */ /* 0x000fc40007fde0ff */
[CC--:B------:R-:W-:Y:S02]  /*3d1f0*/  IADD3 R76, P2, PT, R13.reuse, R3.reuse, RZ ;  /* 0x000000030d4c7210 */ /* 0x0c0fe40007f5e0ff */
[-C--:B------:R-:W-:Y:S02]  /*3d200*/  LEA.HI.X.SX32 R75, R72, R2.reuse, 0x1, P6 ;  /* 0x00000002484b7211 */ /* 0x080fe400030f0eff */
[CC--:B------:R-:W-:Y:S02]  /*3d210*/  IADD3 R72, P6, PT, R12.reuse, R3.reuse, RZ ;  /* 0x000000030c487210 */ /* 0x0c0fe40007fde0ff */
[-C--:B------:R-:W-:Y:S02]  /*3d220*/  LEA.HI.X.SX32 R77, R13, R2.reuse, 0x1, P2 ;  /* 0x000000020d4d7211 */ /* 0x080fe400010f0eff */
[----:B------:R-:W-:Y:S02]  /*3d230*/  LEA.HI.X.SX32 R73, R12, R2, 0x1, P6 ;  /* 0x000000020c497211 */ /* 0x000fe400030f0eff */
[----:B------:R-:W3:Y:S04]  /*3d240*/  LDL.LU R12, [R1+0x308] ;  /* 0x00030800010c7983 */ /* 0x000ee80000300800 */
[----:B------:R-:W3:Y:S01]  /*3d250*/  LDL.LU R13, [R1+0x30c] ;  /* 0x00030c00010d7983 */ /* 0x000ee20000300800 */
[----:B------:R-:W-:Y:S01]  /*3d260*/  ISETP.LT.AND P4, PT, R70, UR9, !P0 ;  /* 0x0000000946007c0c */ /* 0x000fe2000c781270 */
[----:B-1----:R-:W-:Y:S01]  /*3d270*/  VIADD R68, R0, 0xc2 ;  /* 0x000000c200447836 */ /* 0x002fe20000000000 */
[----:B------:R-:W-:Y:S01]  /*3d280*/  IADD3 R70, P6, PT, R21, R3, RZ ;  /* 0x0000000315467210 */ /* 0x000fe20007fde0ff */
[----:B------:R-:W-:Y:S01]  /*3d290*/  VIADD R64, R65, UR5 ;  /* 0x0000000541407c36 */ /* 0x000fe20008000000 */
[----:B------:R-:W-:Y:S01]  /*3d2a0*/  PRMT R69, R71, 0x9910, RZ ;  /* 0x0000991047457816 */ /* 0x000fe200000000ff */
[----:B------:R-:W1:Y:S01]  /*3d2b0*/  LDCU UR9, c[0x0][0x3b8] ;  /* 0x00007700ff0977ac */ /* 0x000e620008000800 */
[----:B------:R-:W-:-:S02]  /*3d2c0*/  ISETP.LT.AND P2, PT, R68, UR14, !P0 ;  /* 0x0000000e44007c0c */ /* 0x000fc4000c741270 */
[-C--:B------:R-:W-:Y:S01]  /*3d2d0*/  LEA.HI.X.SX32 R71, R21, R2.reuse, 0x1, P6 ;  /* 0x0000000215477211 */ /* 0x080fe200030f0eff */
[----:B------:R-:W-:Y:S01]  /*3d2e0*/  IMAD.MOV.U32 R4, RZ, RZ, R69 ;  /* 0x000000ffff047224 */ /* 0x000fe200078e0045 */
[----:B------:R-:W-:Y:S01]  /*3d2f0*/  IADD3 R68, P6, PT, R20, R3, RZ ;  /* 0x0000000314447210 */ /* 0x000fe20007fde0ff */
[----:B------:R-:W-:Y:S01]  /*3d300*/  VIADD R53, R64, UR5 ;  /* 0x0000000540357c36 */ /* 0x000fe20008000000 */
[----:B------:R-:W0:Y:S02]  /*3d310*/  LDCU UR14, c[0x0][0x3b8] ;  /* 0x00007700ff0e77ac */ /* 0x000e240008000800 */
[----:B------:R-:W-:Y:S02]  /*3d320*/  LEA.HI.X.SX32 R69, R20, R2, 0x1, P6 ;  /* 0x0000000214457211 */ /* 0x000fe400030f0eff */
[----:B------:R-:W-:Y:S01]  /*3d330*/  ISETP.LT.AND P6, PT, R5, UR33, !P0 ;  /* 0x0000002105007c0c */ /* 0x000fe2000c7c1270 */
[----:B------:R-:W-:Y:S01]  /*3d340*/  VIADD R52, R53, UR5 ;  /* 0x0000000535347c36 */ /* 0x000fe20008000000 */
[----:B------:R-:W-:Y:S01]  /*3d350*/  SHF.R.S32.HI R5, RZ, 0x8, R4 ;  /* 0x00000008ff057819 */ /* 0x000fe20000011404 */
[----:B------:R-:W-:Y:S01]  /*3d360*/  VIADD R4, R0, 0xc4 ;  /* 0x000000c400047836 */ /* 0x000fe20000000000 */
[----:B------:R-:W0:Y:S03]  /*3d370*/  LDCU UR33, c[0x0][0x3b8] ;  /* 0x00007700ff2177ac */ /* 0x000e260008000800 */
[----:B------:R1:W-:Y:S01]  /*3d380*/  @P3 STG.E.U8 desc[UR22][R18.64], R5 ;  /* 0x0000000512003986 */ /* 0x0003e2000c101116 */
[----:B------:R-:W-:Y:S01]  /*3d390*/  ISETP.LT.AND P3, PT, R4, UR77, !P0 ;  /* 0x0000004d04007c0c */ /* 0x000fe2000c761270 */
[----:B------:R-:W-:Y:S01]  /*3d3a0*/  VIADD R55, R52, UR5 ;  /* 0x0000000534377c36 */ /* 0x000fe20008000000 */
[----:B------:R-:W0:Y:S01]  /*3d3b0*/  LDCU UR77, c[0x0][0x3b8] ;  /* 0x00007700ff4d77ac */ /* 0x000e220008000800 */
[----:B-1----:R-:W-:-:S02]  /*3d3c0*/  VIADD R5, R0, 0xc5 ;  /* 0x000000c500057836 */ /* 0x002fc40000000000 */
        /* <DEDUP_REMOVED lines=13> */
[----:B--2---:R-:W-:-:S04]  /*3d4a0*/  F2FP.SATFINITE.E5M2.F32.PACK_AB_MERGE_C R8, R9, R8, RZ ;  /* 0x000000080908723e */ /* 0x004fc800048060ff */
[----:B------:R-:W-:Y:S01]  /*3d4b0*/  PRMT R4, R8, 0x9910, RZ ;  /* 0x0000991008047816 */ /* 0x000fe200000000ff */
[----:B------:R1:W-:Y:S01]  /*3d4c0*/  @P4 STG.E.U8 desc[UR22][R16.64], R8 ;  /* 0x0000000810004986 */ /* 0x0003e2000c101116 */
[----:B------:R-:W-:Y:S01]  /*3d4d0*/  ISETP.LT.AND P4, PT, R5, UR76, !P0 ;  /* 0x0000004c05007c0c */ /* 0x000fe2000c781270 */
[----:B------:R-:W-:Y:S01]  /*3d4e0*/  VIADD R43, R29, UR5 ;  /* 0x000000051d2b7c36 */ /* 0x000fe20008000000 */
[----:B------:R-:W-:Y:S01]  /*3d4f0*/  SHF.R.S32.HI R5, RZ, 0x8, R4 ;  /* 0x00000008ff057819 */ /* 0x000fe20000011404 */
[----:B------:R-:W2:Y:S01]  /*3d500*/  LDCU UR76, c[0x0][0x3b8] ;  /* 0x00007700ff4c77ac */ /* 0x000ea20008000800 */
[----:B-1----:R-:W2:Y:S04]  /*3d510*/  LDL.LU R8, [R1+0x310] ;  /* 0x0003100001087983 */ /* 0x002ea80000300800 */
[----:B------:R-:W2:Y:S04]  /*3d520*/  LDL.LU R9, [R1+0x314] ;  /* 0x0003140001097983 */ /* 0x000ea80000300800 */
[----:B------:R1:W-:Y:S04]  /*3d530*/  @P5 STG.E.U8 desc[UR22][R6.64], R5 ;  /* 0x0000000506005986 */ /* 0x0003e8000c101116 */
[----:B-1----:R-:W4:Y:S04]  /*3d540*/  LDL.LU R6, [R1+0x318] ;  /* 0x0003180001067983 */ /* 0x002f280000300800 */
[----:B------:R-:W4:Y:S01]  /*3d550*/  LDL.LU R7, [R1+0x31c] ;  /* 0x00031c0001077983 */ /* 0x000f220000300800 */
        /* <DEDUP_REMOVED lines=14> */
[----:B------:R-:W1:Y:S03]  /*3d640*/  LDCU UR5, c[0x0][0x39c] ;  /* 0x00007380ff0577ac */ /* 0x000e660008000800 */
[----:B------:R-:W-:Y:S01]  /*3d650*/  VIADD R21, R36, UR75 ;  /* 0x0000004b24157c36 */ /* 0x000fe20008000000 */
[----:B------:R-:W0:Y:S01]  /*3d660*/  LDCU UR75, c[0x0][0x39c] ;  /* 0x00007380ff4b77ac */ /* 0x000e220008000800 */
[C---:B------:R-:W-:Y:S01]  /*3d670*/  VIADD R4, R0.reuse, 0xc6 ;  /* 0x000000c600047836 */ /* 0x040fe20000000000 */
[----:B---3--:R-:W-:Y:S01]  /*3d680*/  F2FP.SATFINITE.E5M2.F32.PACK_AB_MERGE_C R12, R13, R12, RZ ;  /* 0x0000000c0d0c723e */ /* 0x008fe200048060ff */
[----:B------:R-:W-:-:S04]  /*3d690*/  VIADD R5, R0, 0xc7 ;  /* 0x000000c700057836 */ /* 0x000fc80000000000 */
[----:B------:R-:W-:Y:S01]  /*3d6a0*/  @P2 STG.E.U8 desc[UR22][R14.64], R12 ;  /* 0x0000000c0e002986 */ /* 0x000fe2000c101116 */
[----:B-1----:R-:W-:Y:S01]  /*3d6b0*/  ISETP.LT.AND P5, PT, R4, UR5, !P0 ;  /* 0x0000000504007c0c */ /* 0x002fe2000c7a1270 */
[----:B------:R-:W-:Y:S01]  /*3d6c0*/  VIADD R33, R21, UR48 ;  /* 0x0000003015217c36 */ /* 0x000fe20008000000 */
[----:B------:R-:W-:Y:S01]  /*3d6d0*/  PRMT R4, R12, 0x9910, RZ ;  /* 0x000099100c047816 */ /* 0x000fe200000000ff */
[----:B------:R-:W1:Y:S01]  /*3d6e0*/  LDCU UR48, c[0x0][0x39c] ;  /* 0x00007380ff3077ac */ /* 0x000e620008000800 */
[----:B0-----:R-:W-:Y:S02]  /*3d6f0*/  ISETP.LT.AND P2, PT, R5, UR75, !P0 ;  /* 0x0000004b05007c0c */ /* 0x001fe4000c741270 */
[----:B------:R-:W-:Y:S02]  /*3d700*/  SHF.R.S32.HI R5, RZ, 0x8, R4 ;  /* 0x00000008ff057819 */ /* 0x000fe40000011404 */
[----:B--2---:R-:W-:-:S03]  /*3d710*/  F2FP.SATFINITE.E5M2.F32.PACK_AB_MERGE_C R8, R9, R8, RZ ;  /* 0x000000080908723e */ /* 0x004fc600048060ff */
[----:B------:R0:W-:Y:S01]  /*3d720*/  @P6 STG.E.U8 desc[UR22][R10.64], R5 ;  /* 0x000000050a006986 */ /* 0x0001e2000c101116 */
[----:B------:R-:W-:Y:S01]  /*3d730*/  VIADD R19, R33, UR20 ;  /* 0x0000001421137c36 */ /* 0x000fe20008000000 */
[----:B------:R-:W2:Y:S01]  /*3d740*/  LDCU UR5, c[0x0][0x39c] ;  /* 0x00007380ff0577ac */ /* 0x000ea20008000800 */
[----:B------:R-:W3:Y:S01]  /*3d750*/  LDCU UR75, c[0x0][0x3b8] ;  /* 0x00007700ff4b77ac */ /* 0x000ee20008000800 */
[----:B0-----:R-:W3:Y:S01]  /*3d760*/  LDL.LU R10, [R1+0x328] ;  /* 0x00032800010a7983 */ /* 0x001ee20000300800 */
[----:B------:R-:W-:Y:S01]  /*3d770*/  VIADD R4, R0, 0xc8 ;  /* 0x000000c800047836 */ /* 0x000fe20000000000 */
[----:B------:R-:W0:Y:S02]  /*3d780*/  LDCU UR20, c[0x0][0x3b8] ;  /* 0x00007700ff1477ac */ /* 0x000e240008000800 */
[----:B------:R-:W3:Y:S04]  /*3d790*/  LDL.LU R11, [R1+0x32c] ;  /* 0x00032c00010b7983 */ /* 0x000ee80000300800 */
[----:B------:R-:W3:Y:S04]  /*3d7a0*/  LDL.LU R12, [R1+0x320] ;  /* 0x00032000010c7983 */ /* 0x000ee80000300800 */
[----:B------:R-:W3:Y:S01]  /*3d7b0*/  LDL.LU R13, [R1+0x324] ;  /* 0x00032400010d7983 */ /* 0x000ee20000300800 */
[----:B-1----:R-:W-:Y:S01]  /*3d7c0*/  ISETP.LT.AND P6, PT, R4, UR48, !P0 ;  /* 0x0000003004007c0c */ /* 0x002fe2000c7c1270 */
[----:B------:R-:W1:Y:S01]  /*3d7d0*/  LDCU UR48, c[0x0][0x39c] ;  /* 0x00007380ff3077ac */ /* 0x000e620008000800 */
[----:B------:R-:W-:Y:S01]  /*3d7e0*/  PRMT R4, R8, 0x9910, RZ ;  /* 0x0000991008047816 */ /* 0x000fe200000000ff */
[----:B------:R0:W-:Y:S04]  /*3d7f0*/  @P3 STG.E.U8 desc[UR22][R92.64], R8 ;  /* 0x000000085c003986 */ /* 0x0001e8000c101116 */
[----:B------:R-:W5:Y:S01]  /*3d800*/  LDL.LU R9, [R1+0x330] ;  /* 0x0003300001097983 */ /* 0x000f620000300800 */
[----:B0-----:R-:W-:Y:S01]  /*3d810*/  IMAD.MOV.U32 R93, RZ, RZ, R4 ;  /* 0x000000ffff5d7224 */ /* 0x001fe200078e0004 */
[----:B----4-:R-:W-:-:S02]  /*3d820*/  F2FP.SATFINITE.E5M2.F32.PACK_AB_MERGE_C R4, R7, R6, RZ ;  /* 0x000000060704723e */ /* 0x010fc400048060ff */
[----:B------:R-:W5:Y:S04]  /*3d830*/  LDL.LU R7, [R1+0x334] ;  /* 0x0003340001077983 */ /* 0x000f680000300800 */
[----:B------:R-:W4:Y:S04]  /*3d840*/  LDL.LU R8, [R1+0x338] ;  /* 0x0003380001087983 */ /* 0x000f280000300800 */
[----:B------:R-:W4:Y:S01]  /*3d850*/  LDL.LU R6, [R1+0x33c] ;  /* 0x00033c0001067983 */ /* 0x000f220000300800 */
[----:B------:R-:W-:Y:S01]  /*3d860*/  SHF.R.S32.HI R93, RZ, 0x8, R93 ;  /* 0x00000008ff5d7819 */ /* 0x000fe2000001145d */
[----:B------:R-:W-:-:S02]  /*3d870*/  VIADD R92, R0, 0xca ;  /* 0x000000ca005c7836 */ /* 0x000fc40000000000 */
[----:B------:R-:W4:Y:S04]  /*3d880*/  LDL.LU R59, [R1+0x340] ;  /* 0x00034000013b7983 */ /* 0x000f280000300800 */
[----:B------:R-:W4:Y:S04]  /*3d890*/  LDL.LU R54, [R1+0x344] ;  /* 0x0003440001367983 */ /* 0x000f280000300800 */
[----:B------:R0:W-:Y:S01]  /*3d8a0*/  @P4 STG.E.U8 desc[UR22][R90.64], R93 ;  /* 0x0000005d5a004986 */ /* 0x0001e2000c101116 */
[----:B-1----:R-:W-:Y:S01]  /*3d8b0*/  ISETP.LT.AND P4, PT, R92, UR48, !P0 ;  /* 0x000000305c007c0c */ /* 0x002fe2000c781270 */
[----:B------:R-:W-:Y:S01]  /*3d8c0*/  VIADD R31, R19, UR49 ;  /* 0x00000031131f7c36 */ /* 0x000fe20008000000 */
[----:B------:R-:W1:Y:S01]  /*3d8d0*/  LDCU UR48, c[0x0][0x39c] ;  /* 0x00007380ff3077ac */ /* 0x000e620008000800 */
[----:B------:R-:W4:Y:S01]  /*3d8e0*/  LDL.LU R92, [R1+0x54c] ;  /* 0x00054c00015c7983 */ /* 0x000f220000300800 */
[----:B------:R-:W-:Y:S01]  /*3d8f0*/  VIADD R5, R0, 0xc9 ;  /* 0x000000c900057836 */ /* 0x000fe20000000000 */
[----:B------:R-:W1:Y:S02]  /*3d900*/  LDCU UR49, c[0x0][0x3b8] ;  /* 0x00007700ff3177ac */ /* 0x000e640008000800 */
[----:B0-----:R-:W4:Y:S01]  /*3d910*/  LDL.LU R93, [R1+0x540] ;  /* 0x00054000015d7983 */ /* 0x001f220000300800 */
[----:B------:R-:W-:Y:S01]  /*3d920*/  VIADD R18, R31, UR32 ;  /* 0x000000201f127c36 */ /* 0x000fe20008000000 */
[----:B------:R-:W-:Y:S01]  /*3d930*/  PRMT R91, R4, 0x9910, RZ ;  /* 0x00009910045b7816 */ /* 0x000fe200000000ff */
[----:B------:R-:W-:Y:S01]  /*3d940*/  VIADD R90, R0, 0xcb ;  /* 0x000000cb005a7836 */ /* 0x000fe20000000000 */
[----:B------:R0:W-:Y:S01]  /*3d950*/  @P5 STG.E.U8 desc[UR22][R88.64], R4 ;  /* 0x0000000458005986 */ /* 0x0001e2000c101116 */
[----:B------:R-:W-:Y:S01]  /*3d960*/  VIADD R20, R18, UR73 ;  /* 0x0000004912147c36 */ /* 0x000fe20008000000 */
[----:B--2---:R-:W-:Y:S01]  /*3d970*/  ISETP.LT.AND P3, PT, R5, UR5, !P0 ;  /* 0x0000000505007c0c */ /* 0x004fe2000c761270 */
[----:B------:R-:W2:Y:S02]  /*3d980*/  LDCU UR5, c[0x0][0x39c] ;  /* 0x00007380ff0577ac */ /* 0x000ea40008000800 */
[----:B------:R-:W-:Y:S01]  /*3d990*/  VIADD R17, R20, UR19 ;  /* 0x0000001314117c36 */ /* 0x000fe20008000000 */
[----:B------:R-:W1:Y:S01]  /*3d9a0*/  LDCU UR19, c[0x0][0x39c] ;  /* 0x00007380ff1377ac */ /* 0x000e620008000800 */
[----:B------:R-:W1:Y:S01]  /*3d9b0*/  LDCU UR32, c[0x0][0x3b8] ;  /* 0x00007700ff2077ac */ /* 0x000e620008000800 */
[----:B0-----:R-:W-:Y:S01]  /*3d9c0*/  SHF.R.S32.HI R89, RZ, 0x8, R91 ;  /* 0x00000008ff597819 */ /* 0x001fe2000001145b */
[----:B------:R-:W-:-:S02]  /*3d9d0*/  VIADD R15, R17, UR74 ;  /* 0x0000004a110f7c36 */ /* 0x000fc40008000000 */
[----:B------:R-:W-:Y:S01]  /*3d9e0*/  VIADD R88, R0, 0xcc ;  /* 0x000000cc00587836 */ /* 0x000fe20000000000 */
[----:B------:R-:W0:Y:S01]  /*3d9f0*/  LDCU UR73, c[0x0][0x3b8] ;  /* 0x00007700ff4977ac */ /* 0x000e220008000800 */
[----:B------:R1:W-:Y:S01]  /*3da00*/  @P2 STG.E.U8 desc[UR22][R86.64], R89 ;  /* 0x0000005956002986 */ /* 0x0003e2000c101116 */
[----:B------:R-:W-:Y:S01]  /*3da10*/  VIADD R14, R15, UR31 ;  /* 0x0000001f0f0e7c36 */ /* 0x000fe20008000000 */
[----:B------:R-:W0:Y:S03]  /*3da20*/  LDCU UR74, c[0x0][0x3b8] ;  /* 0x00007700ff4a77ac */ /* 0x000e260008000800 */
[----:B------:R-:W-:Y:S01]  /*3da30*/  VIADD R16, R14, UR47 ;  /* 0x0000002f0e107c36 */ /* 0x000fe20008000000 */
[----:B--2---:R-:W-:Y:S01]  /*3da40*/  ISETP.LT.AND P5, PT, R90, UR5, !P0 ;  /* 0x000000055a007c0c */ /* 0x004fe2000c7a1270 */
[----:B------:R-:W2:Y:S01]  /*3da50*/  LDCU UR47, c[0x0][0x39c] ;  /* 0x00007380ff2f77ac */ /* 0x000ea20008000800 */
[----:B-1----:R-:W-:Y:S01]  /*3da60*/  ISETP.LT.AND P2, PT, R88, UR19, !P0 ;  /* 0x0000001358007c0c */ /* 0x002fe2000c741270 */
[----:B------:R-:W1:Y:S01]  /*3da70*/  LDCU UR5, c[0x0][0x3b8] ;  /* 0x00007700ff0577ac */ /* 0x000e620008000800 */
[----:B------:R-:W-:Y:S01]  /*3da80*/  VIADD R86, R0, 0xcd ;  /* 0x000000cd00567836 */ /* 0x000fe20000000000 */
[----:B------:R-:W0:Y:S01]  /*3da90*/  LDCU UR31, c[0x0][0x3b8] ;  /* 0x00007700ff1f77ac */ /* 0x000e220008000800 */
[----:B------:R-:W0:Y:S01]  /*3daa0*/  LDCU UR19, c[0x0][0x3b8] ;  /* 0x00007700ff1377ac */ /* 0x000e220008000800 */
[----:B---3--:R-:W-:-:S04]  /*3dab0*/  F2FP.SATFINITE.E5M2.F32.PACK_AB_MERGE_C R87, R13, R12, RZ ;  /* 0x0000000c0d57723e */ /* 0x008fc800048060ff */
[----:B------:R-:W-:Y:S01]  /*3dac0*/  PRMT R88, R87, 0x9910, RZ ;  /* 0x0000991057587816 */ /* 0x000fe200000000ff */
[----:B------:R3:W-:Y:S01]  /*3dad0*/  @P6 STG.E.U8 desc[UR22][R84.64], R87 ;  /* 0x0000005754006986 */ /* 0x0007e2000c101116 */
[----:B------:R-:W-:Y:S01]  /*3dae0*/  VIADD R13, R16, UR71 ;  /* 0x00000047100d7c36 */ /* 0x000fe20008000000 */
[----:B------:R-:W-:Y:S01]  /*3daf0*/  ISETP.LT.AND P6, PT, R86, UR48, !P0 ;  /* 0x0000003056007c0c */ /* 0x000fe2000c7c1270 */
[----:B------:R-:W0:Y:S01]  /*3db00*/  LDCU UR48, c[0x0][0x39c] ;  /* 0x00007380ff3077ac */ /* 0x000e220008000800 */
[----:B------:R-:W-:Y:S01]  /*3db10*/  F2FP.SATFINITE.E5M2.F32.PACK_AB_MERGE_C R86, R11, R10, RZ ;  /* 0x0000000a0b56723e */ /* 0x000fe200048060ff */
[----:B------:R-:W-:Y:S01]  /*3db20*/  VIADD R11, R13, UR30 ;  /* 0x0000001e0d0b7c36 */ /* 0x000fe20008000000 */
[----:B------:R-:W0:Y:S01]  /*3db30*/  LDCU UR30, c[0x0][0x39c] ;  /* 0x00007380ff1e77ac */ /* 0x000e220008000800 */
[----:B---3--:R-:W-:Y:S01]  /*3db40*/  IMAD.MOV.U32 R85, RZ, RZ, R88 ;  /* 0x000000ffff557224 */ /* 0x008fe200078e0058 */
[----:B------:R-:W3:Y:S04]  /*3db50*/  LDCU UR71, c[0x0][0x3b8] ;  /* 0x00007700ff4777ac */ /* 0x000ee80008000800 */
[----:B------:R-:W-:-:S05]  /*3db60*/  SHF.R.S32.HI R85, RZ, 0x8, R85 ;  /* 0x00000008ff557819 */ /* 0x000fca0000011455 */
[----:B------:R0:W-:Y:S04]  /*3db70*/  @P3 STG.E.U8 desc[UR22][R82.64], R85 ;  /* 0x0000005552003986 */ /* 0x0001e8000c101116 */
[----:B------:R1:W-:Y:S01]  /*3db80*/  @P4 STG.E.U8 desc[UR22][R80.64], R86 ;  /* 0x0000005650004986 */ /* 0x0003e2000c101116 */
[----:B0-----:R-:W-:-:S04]  /*3db90*/  PRMT R83, R86, 0x9910, RZ ;  /* 0x0000991056537816 */ /* 0x001fc800000000ff */
[----:B-1----:R-:W-:Y:S01]  /*3dba0*/  SHF.R.S32.HI R81, RZ, 0x8, R83 ;  /* 0x00000008ff517819 */ /* 0x002fe20000011453 */
[----:B------:R-:W-:-:S04]  /*3dbb0*/  VIADD R80, R0, 0xd0 ;  /* 0x000000d000507836 */ /* 0x000fc80000000000 */
[----:B------:R5:W-:Y:S01]  /*3dbc0*/  @P5 STG.E.U8 desc[UR22][R78.64], R81 ;  /* 0x000000514e005986 */ /* 0x000be2000c101116 */
[----:B------:R-:W-:Y:S01]  /*3dbd0*/  ISETP.LT.AND P5, PT, R80, UR30, !P0 ;  /* 0x0000001e50007c0c */ /* 0x000fe2000c7a1270 */
[----:B------:R-:W-:Y:S01]  /*3dbe0*/  VIADD R10, R11, UR72 ;  /* 0x000000480b0a7c36 */ /* 0x000fe20008000000 */
[----:B------:R-:W0:Y:S01]  /*3dbf0*/  LDCU UR72, c[0x0][0x39c] ;  /* 0x00007380ff4877ac */ /* 0x000e220008000800 */
[----:B-----5:R-:W-:Y:S01]  /*3dc00*/  F2FP.SATFINITE.E5M2.F32.PACK_AB_MERGE_C R79, R7, R9, RZ ;  /* 0x00000009074f723e */ /* 0x020fe200048060ff */
[----:B------:R-:W-:Y:S01]  /*3dc10*/  VIADD R82, R0, 0xcf ;  /* 0x000000cf00527836 */ /* 0x000fe20000000000 */
[----:B----4-:R-:W-:Y:S01]  /*3dc20*/  F2FP.SATFINITE.E5M2.F32.PACK_AB_MERGE_C R54, R54, R59, RZ ;  /* 0x0000003b3636723e */ /* 0x010fe200048060ff */
[C---:B------:R-:W-:Y:S01]  /*3dc30*/  VIADD R84, R0.reuse, 0xce ;  /* 0x000000ce00547836 */ /* 0x040fe20000000000 */
[----:B------:R-:W-:Y:S01]  /*3dc40*/  PRMT R80, R79, 0x9910, RZ ;  /* 0x000099104f507816 */ /* 0x000fe200000000ff */
[----:B------:R1:W-:Y:S01]  /*3dc50*/  @P2 STG.E.U8 desc[UR22][R76.64], R79 ;  /* 0x0000004f4c002986 */ /* 0x0003e2000c101116 */
[----:B------:R-:W-:Y:S01]  /*3dc60*/  VIADD R78, R0, 0xd1 ;  /* 0x000000d1004e7836 */ /* 0x000fe20000000000 */
[----:B------:R-:W4:Y:S02]  /*3dc70*/  LDCU UR30, c[0x0][0x39c] ;  /* 0x00007380ff1e77ac */ /* 0x000f240008000800 */
[----:B-1----:R-:W-:-:S05]  /*3dc80*/  IMAD.MOV.U32 R77, RZ, RZ, R80 ;  /* 0x000000ffff4d7224 */ /* 0x002fca00078e0050 */
[----:B------:R-:W-:-:S05]  /*3dc90*/  SHF.R.S32.HI R77, RZ, 0x8, R77 ;  /* 0x00000008ff4d7819 */ /* 0x000fca000001144d */
[----:B------:R1:W-:Y:S01]  /*3dca0*/  @P6 STG.E.U8 desc[UR22][R74.64], R77 ;  /* 0x0000004d4a006986 */ /* 0x0003e2000c101116 */
[----:B------:R-:W-:Y:S02]  /*3dcb0*/  ISETP.LT.AND P4, PT, R82, UR48, !P0 ;  /* 0x0000003052007c0c */ /* 0x000fe4000c781270 */
[----:B--2---:R-:W-:Y:S01]  /*3dcc0*/  ISETP.LT.AND P3, PT, R84, UR47, !P0 ;  /* 0x0000002f54007c0c */ /* 0x004fe2000c761270 */
[----:B------:R-:W-:Y:S01]  /*3dcd0*/  VIADD R12, R10, UR13 ;  /* 0x0000000d0a0c7c36 */ /* 0x000fe20008000000 */
[----:B0-----:R-:W-:Y:S01]  /*3dce0*/  ISETP.LT.AND P2, PT, R78, UR72, !P0 ;  /* 0x000000484e007c0c */ /* 0x001fe2000c741270 */
[----:B------:R-:W-:Y:S01]  /*3dcf0*/  VIADD R76, R0, 0xd2 ;  /* 0x000000d2004c7836 */ /* 0x000fe20000000000 */
[----:B-1----:R-:W2:Y:S01]  /*3dd00*/  LDL.LU R75, [R1+0x544] ;  /* 0x00054400014b7983 */ /* 0x002ea20000300800 */
[----:B------:R-:W-:Y:S01]  /*3dd10*/  F2FP.SATFINITE.E5M2.F32.PACK_AB_MERGE_C R78, R6, R8, RZ ;  /* 0x00000008064e723e */ /* 0x000fe200048060ff */
[----:B------:R-:W-:Y:S02]  /*3dd20*/  VIADD R9, R12, UR46 ;  /* 0x0000002e0c097c36 */ /* 0x000fe40008000000 */
[----:B----4-:R-:W-:Y:S01]  /*3dd30*/  ISETP.LT.AND P6, PT, R76, UR30, !P0 ;  /* 0x0000001e4c007c0c */ /* 0x010fe2000c7c1270 */
[----:B------:R-:W4:Y:S01]  /*3dd40*/  LDL.LU R83, [R1+0x53c] ;  /* 0x00053c0001537983 */ /* 0x000f220000300800 */
[----:B------:R-:W-:Y:S01]  /*3dd50*/  PRMT R74, R78, 0x9910, RZ ;  /* 0x000099104e4a7816 */ /* 0x000fe200000000ff */
[----:B------:R-:W0:Y:S02]  /*3dd60*/  LDCU UR47, c[0x0][0x3b8] ;  /* 0x00007700ff2f77ac */ /* 0x000e240008000800 */
[----:B------:R-:W5:Y:S01]  /*3dd70*/  LDL.LU R82, [R1+0x538] ;  /* 0x0005380001527983 */ /* 0x000f620000300800 */
[----:B------:R-:W1:Y:S03]  /*3dd80*/  LDCU UR13, c[0x0][0x3b8] ;  /* 0x00007700ff0d77ac */ /* 0x000e660008000800 */
[----:B------:R-:W3:Y:S01]  /*3dd90*/  LDL.LU R86, [R1+0x534] ;  /* 0x0005340001567983 */ /* 0x000ee20000300800 */
[----:B------:R-:W0:Y:S03]  /*3dda0*/  LDCU UR48, c[0x0][0x3b8] ;  /* 0x00007700ff3077ac */ /* 0x000e260008000800 */
[----:B------:R-:W3:Y:S01]  /*3ddb0*/  LDL.LU R84, [R1+0x530] ;  /* 0x0005300001547983 */ /* 0x000ee20000300800 */
[----:B------:R-:W0:Y:S03]  /*3ddc0*/  LDCU UR72, c[0x0][0x3b8] ;  /* 0x00007700ff4877ac */ /* 0x000e260008000800 */
[----:B------:R-:W3:Y:S01]  /*3ddd0*/  LDL.LU R88, [R1+0x524] ;  /* 0x0005240001587983 */ /* 0x000ee20000300800 */
[----:B------:R-:W-:-:S03]  /*3dde0*/  SHF.R.S32.HI R74, RZ, 0x8, R74 ;  /* 0x00000008ff4a7819 */ /* 0x000fc6000001144a */
[----:B------:R0:W-:Y:S01]  /*3ddf0*/  @P3 STG.E.U8 desc[UR22][R72.64], R78 ;  /* 0x0000004e48003986 */ /* 0x0001e2000c101116 */
[CC--:B------:R-:W-:Y:S01]  /*3de00*/  IADD3 R58, P3, PT, R60.reuse, R3.reuse, RZ ;  /* 0x000000033c3a7210 */ /* 0x0c0fe20007f7e0ff */
[----:B------:R-:W-:Y:S01]  /*3de10*/  VIADD R7, R9, UR7 ;  /* 0x0000000709077c36 */ /* 0x000fe20008000000 */
[----:B------:R-:W0:Y:S01]  /*3de20*/  LDCU UR46, c[0x0][0x3b8] ;  /* 0x00007700ff2e77ac */ /* 0x000e220008000800 */
[----:B------:R-:W-:Y:S01]  /*3de30*/  @P4 STG.E.U8 desc[UR22][R70.64], R74 ;  /* 0x0000004a46004986 */ /* 0x000fe2000c101116 */
[-C--:B------:R-:W-:Y:S02]  /*3de40*/  LEA.HI.X.SX32 R59, R60, R2.reuse, 0x1, P3 ;  /* 0x000000023c3b7211 */ /* 0x080fe400018f0eff */
[CC--:B------:R-:W-:Y:S01]  /*3de50*/  IADD3 R60, P3, PT, R57.reuse, R3.reuse, RZ ;  /* 0x00000003393c7210 */ /* 0x0c0fe20007f7e0ff */
[----:B------:R-:W3:Y:S01]  /*3de60*/  LDL.LU R87, [R1+0x52c] ;  /* 0x00052c0001577983 */ /* 0x000ee20000300800 */
[C---:B------:R-:W-:Y:S01]  /*3de70*/  IADD3 R62, P4, PT, R56.reuse, R3, RZ ;  /* 0x00000003383e7210 */ /* 0x040fe20007f9e0ff */
[----:B------:R-:W0:Y:S02]  /*3de80*/  LDCU UR7, c[0x0][0x3b8] ;  /* 0x00007700ff0777ac */ /* 0x000e240008000800 */
[----:B------:R-:W3:Y:S01]  /*3de90*/  LDL.LU R91, [R1+0x520] ;  /* 0x00052000015b7983 */ /* 0x000ee20000300800 */
[-C--:B------:R-:W-:Y:S01]  /*3dea0*/  LEA.HI.X.SX32 R61, R57, R2.reuse, 0x1, P3 ;  /* 0x00000002393d7211 */ /* 0x080fe200018f0eff */
[----:B------:R-:W0:Y:S01]  /*3deb0*/  LDCU UR30, c[0x0][0x3b8] ;  /* 0x00007700ff1e77ac */ /* 0x000e220008000800 */
[----:B------:R-:W-:-:S02]  /*3dec0*/  LEA.HI.X.SX32 R63, R56, R2, 0x1, P4 ;  /* 0x00000002383f7211 */ /* 0x000fc400020f0eff */
[----:B------:R-:W-:-:S04]  /*3ded0*/  IADD3 R56, P3, PT, R92, R3, RZ ;  /* 0x000000035c387210 */ /* 0x000fc80007f7e0ff */
[----:B------:R-:W-:Y:S02]  /*3dee0*/  LEA.HI.X.SX32 R57, R92, R2, 0x1, P3 ;  /* 0x000000025c397211 */ /* 0x000fe400018f0eff */
[----:B------:R-:W3:Y:S01]  /*3def0*/  LDL.LU R92, [R1+0x528] ;  /* 0x00052800015c7983 */ /* 0x000ee20000300800 */
[----:B------:R-:W-:-:S04]  /*3df00*/  IADD3 R4, P4, PT, R93, R3, RZ ;  /* 0x000000035d047210 */ /* 0x000fc80007f9e0ff */
[----:B------:R-:W-:Y:S02]  /*3df10*/  LEA.HI.X.SX32 R5, R93, R2, 0x1, P4 ;  /* 0x000000025d057211 */ /* 0x000fe400020f0eff */
[----:B------:R-:W3:Y:S04]  /*3df20*/  LDL.LU R93, [R1+0x51c] ;  /* 0x00051c00015d7983 */ /* 0x000ee80000300800 */
[----:B------:R-:W-:Y:S04]  /*3df30*/  STL.64 [R1+0xb40], R4 ;  /* 0x000b400401007387 */ /* 0x000fe80000100a00 */
[----:B0-----:R-:W3:Y:S04]  /*3df40*/  LDL.LU R72, [R1+0x518] ;  /* 0x0005180001487983 */ /* 0x001ee80000300800 */
[----:B------:R2:W-:Y:S02]  /*3df50*/  @P5 STG.E.U8 desc[UR22][R68.64], R54 ;  /* 0x0000003644005986 */ /* 0x0005e4000c101116 */
[----:B--2---:R-:W-:-:S02]  /*3df60*/  IADD3 R68, P3, PT, R75, R3, RZ ;  /* 0x000000034b447210 */ /* 0x004fc40007f7e0ff */
[----:B----4-:R-:W-:Y:S02]  /*3df70*/  IADD3 R4, P4, PT, R83, R3, RZ ;  /* 0x0000000353047210 */ /* 0x010fe40007f9e0ff */
[-C--:B------:R-:W-:Y:S02]  /*3df80*/  LEA.HI.X.SX32 R69, R75, R2.reuse, 0x1, P3 ;  /* 0x000000024b457211 */ /* 0x080fe400018f0eff */
[----:B------:R-:W-:-:S03]  /*3df90*/  LEA.HI.X.SX32 R5, R83, R2, 0x1, P4 ;  /* 0x0000000253057211 */ /* 0x000fc600020f0eff */
[----:B------:R5:W-:Y:S04]  /*3dfa0*/  STL.64 [R1+0xb30], R68 ;  /* 0x000b304401007387 */ /* 0x000be80000100a00 */
[----:B------:R3:W-:Y:S01]  /*3dfb0*/  STL.64 [R1+0xb28], R4 ;  /* 0x000b280401007387 */ /* 0x0007e20000100a00 */
[-C--:B-----5:R-:W-:Y:S02]  /*3dfc0*/  IADD3 R68, P3, PT, R82, R3.reuse, RZ ;  /* 0x0000000352447210 */ /* 0x0a0fe40007f7e0ff */
[----:B---3--:R-:W-:Y:S02]  /*3dfd0*/  IADD3 R4, P4, PT, R86, R3, RZ ;  /* 0x0000000356047210 */ /* 0x008fe40007f9e0ff */
[-C--:B------:R-:W-:Y:S02]  /*3dfe0*/  LEA.HI.X.SX32 R69, R82, R2.reuse, 0x1, P3 ;  /* 0x0000000252457211 */ /* 0x080fe400018f0eff */
[----:B------:R-:W-:-:S03]  /*3dff0*/  LEA.HI.X.SX32 R5, R86, R2, 0x1, P4 ;  /* 0x0000000256057211 */ /* 0x000fc600020f0eff */
[----:B------:R0:W-:Y:S04]  /*3e000*/  STL.64 [R1+0xb18], R68 ;  /* 0x000b184401007387 */ /* 0x0001e80000100a00 */
[----:B------:R2:W-:Y:S04]  /*3e010*/  STL.64 [R1+0xb10], R4 ;  /* 0x000b100401007387 */ /* 0x0005e80000100a00 */
[----:B------:R-:W3:Y:S01]  /*3e020*/  LDL.LU R71, [R1+0x50c] ;  /* 0x00050c0001477983 */ /* 0x000ee20000300800 */
[----:B0-----:R-:W-:-:S03]  /*3e030*/  IADD3 R68, P3, PT, R84, R3, RZ ;  /* 0x0000000354447210 */ /* 0x001fc60007f7e0ff */
[----:B------:R-:W4:Y:S01]  /*3e040*/  LDL.LU R70, [R1+0x508] ;  /* 0x0005080001467983 */ /* 0x000f220000300800 */
[----:B--2---:R-:W-:Y:S02]  /*3e050*/  IADD3 R4, P4, PT, R88, R3, RZ ;  /* 0x0000000358047210 */ /* 0x004fe40007f9e0ff */
[-C--:B------:R-:W-:Y:S02]  /*3e060*/  LEA.HI.X.SX32 R69, R84, R2.reuse, 0x1, P3 ;  /* 0x0000000254457211 */ /* 0x080fe400018f0eff */
[----:B------:R-:W-:-:S03]  /*3e070*/  LEA.HI.X.SX32 R5, R88, R2, 0x1, P4 ;  /* 0x0000000258057211 */ /* 0x000fc600020f0eff */
[----:B------:R0:W-:Y:S04]  /*3e080*/  STL.64 [R1+0xaf8], R68 ;  /* 0x000af84401007387 */ /* 0x0001e80000100a00 */
[----:B------:R-:W2:Y:S04]  /*3e090*/  LDL.LU R83, [R1+0x504] ;  /* 0x0005040001537983 */ /* 0x000ea80000300800 */
[----:B------:R5:W-:Y:S01]  /*3e0a0*/  STL.64 [R1+0xaf0], R4 ;  /* 0x000af00401007387 */ /* 0x000be20000100a00 */
[----:B0-----:R-:W-:-:S03]  /*3e0b0*/  IADD3 R68, P3, PT, R87, R3, RZ ;  /* 0x0000000357447210 */ /* 0x001fc60007f7e0ff */
[----:B------:R-:W2:Y:S01]  /*3e0c0*/  LDL.LU R82, [R1+0x500] ;  /* 0x0005000001527983 */ /* 0x000ea20000300800 */
[----:B------:R-:W-:-:S03]  /*3e0d0*/  LEA.HI.X.SX32 R69, R87, R2, 0x1, P3 ;  /* 0x0000000257457211 */ /* 0x000fc600018f0eff */
[----:B------:R-:W2:Y:S01]  /*3e0e0*/  LDL.LU R86, [R1+0x4dc] ;  /* 0x0004dc0001567983 */ /* 0x000ea20000300800 */
[----:B-----5:R-:W-:-:S04]  /*3e0f0*/  IADD3 R4, P4, PT, R91, R3, RZ ;  /* 0x000000035b047210 */ /* 0x020fc80007f9e0ff */
[----:B------:R-:W-:Y:S01]  /*3e100*/  LEA.HI.X.SX32 R5, R91, R2, 0x1, P4 ;  /* 0x000000025b057211 */ /* 0x000fe200020f0eff */
[----:B------:R-:W-:Y:S04]  /*3e110*/  STL.64 [R1+0xae0], R68 ;  /* 0x000ae04401007387 */ /* 0x000fe80000100a00 */
[----:B------:R0:W-:Y:S02]  /*3e120*/  STL.64 [R1+0xad8], R4 ;  /* 0x000ad80401007387 */ /* 0x0001e40000100a00 */
[----:B0-----:R-:W-:-:S04]  /*3e130*/  IADD3 R4, P3, PT, R92, R3, RZ ;  /* 0x000000035c047210 */ /* 0x001fc80007f7e0ff */
[----:B------:R-:W-:-:S05]  /*3e140*/  LEA.HI.X.SX32 R5, R92, R2, 0x1, P3 ;  /* 0x000000025c057211 */ /* 0x000fca00018f0eff */
[----:B------:R0:W-:Y:S04]  /*3e150*/  STL.64 [R1+0xac8], R4 ;  /* 0x000ac80401007387 */ /* 0x0001e80000100a00 */
[----:B0-----:R-:W5:Y:S04]  /*3e160*/  LDL.LU.64 R4, [R1+0xe10] ;  /* 0x000e100001047983 */ /* 0x001f680000300a00 */
[----:B------:R-:W2:Y:S04]  /*3e170*/  LDL.LU R84, [R1+0x4e0] ;  /* 0x0004e00001547983 */ /* 0x000ea80000300800 */
[----:B------:R-:W2:Y:S01]  /*3e180*/  LDL.LU R88, [R1+0x4d4] ;  /* 0x0004d40001587983 */ /* 0x000ea20000300800 */
[----:B------:R-:W-:-:S02]  /*3e190*/  IADD3 R68, P4, PT, R93, R3, RZ ;  /* 0x000000035d447210 */ /* 0x000fc40007f9e0ff */
[----:B------:R-:W-:Y:S01]  /*3e1a0*/  IADD3 R92, P3, PT, R72, R3, RZ ;  /* 0x00000003485c7210 */ /* 0x000fe20007f7e0ff */
[----:B------:R-:W2:Y:S01]  /*3e1b0*/  LDL.LU R87, [R1+0x4d8] ;  /* 0x0004d80001577983 */ /* 0x000ea20000300800 */
[----:B------:R-:W-:-:S03]  /*3e1c0*/  LEA.HI.X.SX32 R69, R93, R2, 0x1, P4 ;  /* 0x000000025d457211 */ /* 0x000fc600020f0eff */
[----:B------:R-:W2:Y:S01]  /*3e1d0*/  LDL.LU R91, [R1+0x4d0] ;  /* 0x0004d000015b7983 */ /* 0x000ea20000300800 */
[----:B------:R-:W-:-:S03]  /*3e1e0*/  LEA.HI.X.SX32 R93, R72, R2, 0x1, P3 ;  /* 0x00000002485d7211 */ /* 0x000fc600018f0eff */
[----:B------:R-:W-:Y:S04]  /*3e1f0*/  STL.64 [R1+0xac0], R68 ;  /* 0x000ac04401007387 */ /* 0x000fe80000100a00 */
[----:B------:R0:W-:Y:S04]  /*3e200*/  STL.64 [R1+0xaa8], R92 ;  /* 0x000aa85c01007387 */ /* 0x0001e80000100a00 */
[----:B0-----:R-:W2:Y:S04]  /*3e210*/  LDL.LU R92, [R1+0x4cc] ;  /* 0x0004cc00015c7983 */ /* 0x001ea80000300800 */
[----:B------:R-:W2:Y:S01]  /*3e220*/  LDL.LU R93, [R1+0x4c8] ;  /* 0x0004c800015d7983 */ /* 0x000ea20000300800 */
[----:B-----5:R-:W-:-:S04]  /*3e230*/  IADD3 R68, P4, PT, R5, R3, RZ ;  /* 0x0000000305447210 */ /* 0x020fc80007f9e0ff */
[----:B------:R-:W-:-:S05]  /*3e240*/  LEA.HI.X.SX32 R69, R5, R2, 0x1, P4 ;  /* 0x0000000205457211 */ /* 0x000fca00020f0eff */
[----:B------:R0:W-:Y:S02]  /*3e250*/  STL.64 [R1+0xaa0], R68 ;  /* 0x000aa04401007387 */ /* 0x0001e40000100a00 */
[----:B0-----:R-:W-:Y:S01]  /*3e260*/  IMAD.MOV.U32 R69, RZ, RZ, R4 ;  /* 0x000000ffff457224 */ /* 0x001fe200078e0004 */
[-C--:B------:R-:W-:Y:S02]  /*3e270*/  IADD3 R68, P3, PT, R4, R3.reuse, RZ ;  /* 0x0000000304447210 */ /* 0x080fe40007f7e0ff */
[----:B---3--:R-:W-:Y:S02]  /*3e280*/  IADD3 R4, P4, PT, R71, R3, RZ ;  /* 0x0000000347047210 */ /* 0x008fe40007f9e0ff */
[-C--:B------:R-:W-:Y:S02]  /*3e290*/  LEA.HI.X.SX32 R69, R69, R2.reuse, 0x1, P3 ;  /* 0x0000000245457211 */ /* 0x080fe400018f0eff */
[----:B------:R-:W-:-:S03]  /*3e2a0*/  LEA.HI.X.SX32 R5, R71, R2, 0x1, P4 ;  /* 0x0000000247057211 */ /* 0x000fc600020f0eff */
[----:B------:R4:W-:Y:S04]  /*3e2b0*/  STL.64 [R1+0xa90], R68 ;  /* 0x000a904401007387 */ /* 0x0009e80000100a00 */
[----:B------:R2:W-:Y:S01]  /*3e2c0*/  STL.64 [R1+0xa88], R4 ;  /* 0x000a880401007387 */ /* 0x0005e20000100a00 */
[CC--:B----4-:R-:W-:Y:S02]  /*3e2d0*/  IADD3 R68, P3, PT, R70.reuse, R3.reuse, RZ ;  /* 0x0000000346447210 */ /* 0x0d0fe40007f7e0ff */
[C---:B--2---:R-:W-:Y:S02]  /*3e2e0*/  IADD3 R4, P4, PT, R83.reuse, R3, RZ ;  /* 0x0000000353047210 */ /* 0x044fe40007f9e0ff */
[-C--:B------:R-:W-:Y:S02]  /*3e2f0*/  LEA.HI.X.SX32 R69, R70, R2.reuse, 0x1, P3 ;  /* 0x0000000246457211 */ /* 0x080fe400018f0eff */
[----:B------:R-:W-:-:S03]  /*3e300*/  LEA.HI.X.SX32 R5, R83, R2, 0x1, P4 ;  /* 0x0000000253057211 */ /* 0x000fc600020f0eff */
[----:B------:R0:W-:Y:S04]  /*3e310*/  STL.64 [R1+0xa78], R68 ;  /* 0x000a784401007387 */ /* 0x0001e80000100a00 */
[----:B------:R2:W-:Y:S01]  /*3e320*/  STL.64 [R1+0xa70], R4 ;  /* 0x000a700401007387 */ /* 0x0005e20000100a00 */
[-C--:B0-----:R-:W-:Y:S02]  /*3e330*/  IADD3 R68, P3, PT, R82, R3.reuse, RZ ;  /* 0x0000000352447210 */ /* 0x081fe40007f7e0ff */
[----:B--2---:R-:W-:-:S04]  /*3e340*/  IADD3 R4, P4, PT, R86, R3, RZ ;  /* 0x0000000356047210 */ /* 0x004fc80007f9e0ff */
[-C--:B------:R-:W-:Y:S02]  /*3e350*/  LEA.HI.X.SX32 R5, R86, R2.reuse, 0x1, P4 ;  /* 0x0000000256057211 */ /* 0x080fe400020f0eff */
[-C--:B------:R-:W-:Y:S02]  /*3e360*/  LEA.HI.X.SX32 R69, R82, R2.reuse, 0x1, P3 ;  /* 0x0000000252457211 */ /* 0x080fe400018f0eff */
[CC--:B------:R-:W-:Y:S01]  /*3e370*/  IADD3 R82, P3, PT, R84.reuse, R3.reuse, RZ ;  /* 0x0000000354527210 */ /* 0x0c0fe20007f7e0ff */
[----:B------:R0:W-:Y:S03]  /*3e380*/  STL.64 [R1+0xa58], R4 ;  /* 0x000a580401007387 */ /* 0x0001e60000100a00 */
[----:B------:R-:W-:Y:S01]  /*3e390*/  LEA.HI.X.SX32 R83, R84, R2, 0x1, P3 ;  /* 0x0000000254537211 */ /* 0x000fe200018f0eff */
[----:B------:R-:W-:Y:S01]  /*3e3a0*/  STL.64 [R1+0xa60], R68 ;  /* 0x000a604401007387 */ /* 0x000fe20000100a00 */
[----:B0-----:R-:W-:-:S04]  /*3e3b0*/  IADD3 R4, P4, PT, R88, R3, RZ ;  /* 0x0000000358047210 */ /* 0x001fc80007f9e0ff */
[----:B------:R-:W-:Y:S01]  /*3e3c0*/  LEA.HI.X.SX32 R5, R88, R2, 0x1, P4 ;  /* 0x0000000258057211 */ /* 0x000fe200020f0eff */
        /* <DEDUP_REMOVED lines=12> */
[----:B------:R-:W-:Y:S04]  /*3e490*/  STL.64 [R1+0xa10], R86 ;  /* 0x000a105601007387 */ /* 0x000fe80000100a00 */
[----:B------:R0:W-:Y:S02]  /*3e4a0*/  STL.64 [R1+0xa08], R4 ;  /* 0x000a080401007387 */ /* 0x0001e40000100a00 */
[----:B0-----:R-:W-:-:S04]  /*3e4b0*/  IADD3 R4, P4, PT, R66, R3, RZ ;  /* 0x0000000342047210 */ /* 0x001fc80007f9e0ff */
[----:B------:R-:W-:Y:S02]  /*3e4c0*/  LEA.HI.X.SX32 R5, R66, R2, 0x1, P4 ;  /* 0x0000000242057211 */ /* 0x000fe400020f0eff */
[----:B------:R-:W-:-:S03]  /*3e4d0*/  IADD3 R86, P3, PT, R67, R3, RZ ;  /* 0x0000000343567210 */ /* 0x000fc60007f7e0ff */
[----:B------:R0:W-:Y:S01]  /*3e4e0*/  STL.64 [R1+0x9e8], R4 ;  /* 0x0009e80401007387 */ /* 0x0001e20000100a00 */
[----:B------:R-:W-:Y:S02]  /*3e4f0*/  LEA.HI.X.SX32 R87, R67, R2, 0x1, P3 ;  /* 0x0000000243577211 */ /* 0x000fe400018f0eff */
[-C--:B------:R-:W-:Y:S02]  /*3e500*/  IADD3 R66, P3, PT, R65, R3.reuse, RZ ;  /* 0x0000000341427210 */ /* 0x080fe40007f7e0ff */
[----:B0-----:R-:W-:-:S04]  /*3e510*/  IADD3 R4, P4, PT, R64, R3, RZ ;  /* 0x0000000340047210 */ /* 0x001fc80007f9e0ff */
[-C--:B------:R-:W-:Y:S01]  /*3e520*/  LEA.HI.X.SX32 R5, R64, R2.reuse, 0x1, P4 ;  /* 0x0000000240057211 */ /* 0x080fe200020f0eff */
[----:B------:R-:W-:Y:S04]  /*3e530*/  STL.64 [R1+0x9f0], R86 ;  /* 0x0009f05601007387 */ /* 0x000fe80000100a00 */
[----:B------:R0:W-:Y:S01]  /*3e540*/  STL.64 [R1+0x9d0], R4 ;  /* 0x0009d00401007387 */ /* 0x0001e20000100a00 */
[----:B------:R-:W-:Y:S02]  /*3e550*/  LEA.HI.X.SX32 R67, R65, R2, 0x1, P3 ;  /* 0x0000000241437211 */ /* 0x000fe400018f0eff */
[-C--:B------:R-:W-:Y:S02]  /*3e560*/  IADD3 R64, P3, PT, R53, R3.reuse, RZ ;  /* 0x0000000335407210 */ /* 0x080fe40007f7e0ff */
[----:B0-----:R-:W-:-:S04]  /*3e570*/  IADD3 R4, P4, PT, R52, R3, RZ ;  /* 0x0000000334047210 */ /* 0x001fc80007f9e0ff */
[-C--:B------:R-:W-:Y:S01]  /*3e580*/  LEA.HI.X.SX32 R5, R52, R2.reuse, 0x1, P4 ;  /* 0x0000000234057211 */ /* 0x080fe200020f0eff */
[----:B------:R-:W-:Y:S01]  /*3e590*/  STL.64 [R1+0x9d8], R66 ;  /* 0x0009d84201007387 */ /* 0x000fe20000100a00 */
        /* <DEDUP_REMOVED lines=30> */
[-C--:B------:R-:W-:Y:S01]  /*3e780*/  LEA.HI.X.SX32 R5, R30, R2.reuse, 0x1, P4 ;  /* 0x000000021e057211 */ /* 0x080fe200020f0eff */
[----:B------:R0:W-:Y:S04]  /*3e790*/  STL.64 [R1+0x950], R34 ;  /* 0x0009502201007387 */ /* 0x0001e80000100a00 */
[----:B------:R2:W-:Y:S01]  /*3e7a0*/  STL.64 [R1+0x948], R4 ;  /* 0x0009480401007387 */ /* 0x0005e20000100a00 */
[CC--:B0-----:R-:W-:Y:S02]  /*3e7b0*/  IADD3 R34, P3, PT, R45.reuse, R3.reuse, RZ ;  /* 0x000000032d227210 */ /* 0x0c1fe40007f7e0ff */
[----:B--2---:R-:W-:Y:S02]  /*3e7c0*/  IADD3 R4, P4, PT, R32, R3, RZ ;  /* 0x0000000320047210 */ /* 0x004fe40007f9e0ff */
[----:B------:R-:W-:-:S02]  /*3e7d0*/  LEA.HI.X.SX32 R35, R45, R2, 0x1, P3 ;  /* 0x000000022d237211 */ /* 0x000fc400018f0eff */
[----:B------:R-:W-:-:S03]  /*3e7e0*/  LEA.HI.X.SX32 R5, R32, R2, 0x1, P4 ;  /* 0x0000000220057211 */ /* 0x000fc600020f0eff */
[----:B------:R0:W-:Y:S04]  /*3e7f0*/  STL.64 [R1+0x938], R34 ;  /* 0x0009382201007387 */ /* 0x0001e80000100a00 */
[----:B------:R2:W-:Y:S01]  /*3e800*/  STL.64 [R1+0x930], R4 ;  /* 0x0009300401007387 */ /* 0x0005e20000100a00 */
[CC--:B0-----:R-:W-:Y:S02]  /*3e810*/  IADD3 R34, P3, PT, R44.reuse, R3.reuse, RZ ;  /* 0x000000032c227210 */ /* 0x0c1fe40007f7e0ff */
[C---:B--2---:R-:W-:Y:S02]  /*3e820*/  IADD3 R4, P4, PT, R29.reuse, R3, RZ ;  /* 0x000000031d047210 */ /* 0x044fe40007f9e0ff */
[-C--:B------:R-:W-:Y:S02]  /*3e830*/  LEA.HI.X.SX32 R35, R44, R2.reuse, 0x1, P3 ;  /* 0x000000022c237211 */ /* 0x080fe400018f0eff */
[----:B------:R-:W-:-:S03]  /*3e840*/  LEA.HI.X.SX32 R5, R29, R2, 0x1, P4 ;  /* 0x000000021d057211 */ /* 0x000fc600020f0eff */
[----:B------:R0:W-:Y:S04]  /*3e850*/  STL.64 [R1+0x918], R34 ;  /* 0x0009182201007387 */ /* 0x0001e80000100a00 */
[----:B------:R2:W-:Y:S01]  /*3e860*/  STL.64 [R1+0x910], R4 ;  /* 0x0009100401007387 */ /* 0x0005e20000100a00 */
[-C--:B0-----:R-:W-:Y:S02]  /*3e870*/  IADD3 R34, P3, PT, R43, R3.reuse, RZ ;  /* 0x000000032b227210 */ /* 0x081fe40007f7e0ff */
[----:B--2---:R-:W-:Y:S02]  /*3e880*/  IADD3 R4, P4, PT, R27, R3, RZ ;  /* 0x000000031b047210 */ /* 0x004fe40007f9e0ff */
        /* <DEDUP_REMOVED lines=72> */
[----:B------:R0:W-:Y:S04]  /*3ed10*/  STL.64 [R1+0x800], R34 ;  /* 0x0008002201007387 */ /* 0x0001e80000100a00 */
[----:B------:R2:W-:Y:S01]  /*3ed20*/  STL.64 [R1+0x7e0], R4 ;  /* 0x0007e00401007387 */ /* 0x0005e20000100a00 */
[----:B------:R-:W-:Y:S02]  /*3ed30*/  LEA.HI.X.SX32 R15, R16, R2, 0x1, P3 ;  /* 0x00000002100f7211 */ /* 0x000fe400018f0eff */
[-C--:B0-----:R-:W-:Y:S02]  /*3ed40*/  IADD3 R34, P3, PT, R11, R3.reuse, RZ ;  /* 0x000000030b227210 */ /* 0x081fe40007f7e0ff */
[----:B--2---:R-:W-:-:S04]  /*3ed50*/  IADD3 R4, P4, PT, R10, R3, RZ ;  /* 0x000000030a047210 */ /* 0x004fc80007f9e0ff */
[-C--:B------:R-:W-:Y:S01]  /*3ed60*/  LEA.HI.X.SX32 R5, R10, R2.reuse, 0x1, P4 ;  /* 0x000000020a057211 */ /* 0x080fe200020f0eff */
[----:B------:R-:W-:Y:S01]  /*3ed70*/  STL.64 [R1+0x7e8], R14 ;  /* 0x0007e80e01007387 */ /* 0x000fe20000100a00 */
[-C--:B------:R-:W-:Y:S02]  /*3ed80*/  LEA.HI.X.SX32 R35, R11, R2.reuse, 0x1, P3 ;  /* 0x000000020b237211 */ /* 0x080fe400018f0eff */
[CC--:B------:R-:W-:Y:S01]  /*3ed90*/  IADD3 R10, P3, PT, R12.reuse, R3.reuse, RZ ;  /* 0x000000030c0a7210 */ /* 0x0c0fe20007f7e0ff */
[----:B------:R0:W-:Y:S01]  /*3eda0*/  STL.64 [R1+0x7d0], R4 ;  /* 0x0007d00401007387 */ /* 0x0001e20000100a00 */
[----:B------:R-:W-:Y:S01]  /*3edb0*/  VIADD R6, R7, UR70 ;  /* 0x0000004607067c36 */ /* 0x000fe20008000000 */
[----:B------:R-:W2:Y:S01]  /*3edc0*/  LDCU UR70, c[0x0][0x3b8] ;  /* 0x00007700ff4677ac */ /* 0x000ea20008000800 */
[----:B------:R-:W-:Y:S01]  /*3edd0*/  LEA.HI.X.SX32 R11, R12, R2, 0x1, P3 ;  /* 0x000000020c0b7211 */ /* 0x000fe200018f0eff */
[----:B------:R-:W-:Y:S01]  /*3ede0*/  STL.64 [R1+0x7d8], R34 ;  /* 0x0007d82201007387 */ /* 0x000fe20000100a00 */
[----:B0-----:R-:W-:-:S04]  /*3edf0*/  IADD3 R4, P4, PT, R9, R3, RZ ;  /* 0x0000000309047210 */ /* 0x001fc80007f9e0ff */
[----:B------:R-:W-:Y:S01]  /*3ee00*/  LEA.HI.X.SX32 R5, R9, R2, 0x1, P4 ;  /* 0x0000000209057211 */ /* 0x000fe200020f0eff */
[----:B------:R0:W-:Y:S01]  /*3ee10*/  STL.64 [R1+0x7b8], R10 ;  /* 0x0007b80a01007387 */ /* 0x0001e20000100a00 */
[----:B------:R-:W-:Y:S01]  /*3ee20*/  VIADD R8, R6, UR45 ;  /* 0x0000002d06087c36 */ /* 0x000fe20008000000 */
[----:B------:R-:W3:Y:S02]  /*3ee30*/  LDCU UR45, c[0x0][0x3b8] ;  /* 0x00007700ff2d77ac */ /* 0x000ee40008000800 */
[----:B------:R4:W-:Y:S01]  /*3ee40*/  STL.64 [R1+0x7b0], R4 ;  /* 0x0007b00401007387 */ /* 0x0009e20000100a00 */
[----:B------:R-:W-:Y:S01]  /*3ee50*/  VIADD R90, R8, UR69 ;  /* 0x00000045085a7c36 */ /* 0x000fe20008000000 */
[----:B------:R-:W5:Y:S01]  /*3ee60*/  LDCU UR69, c[0x0][0x3b8] ;  /* 0x00007700ff4577ac */ /* 0x000f620008000800 */
[-C--:B0-----:R-:W-:Y:S02]  /*3ee70*/  IADD3 R10, P3, PT, R7, R3.reuse, RZ ;  /* 0x00000003070a7210 */ /* 0x081fe40007f7e0ff */
[----:B----4-:R-:W-:-:S04]  /*3ee80*/  IADD3 R4, P4, PT, R6, R3, RZ ;  /* 0x0000000306047210 */ /* 0x010fc80007f9e0ff */
[-C--:B------:R-:W-:Y:S02]  /*3ee90*/  LEA.HI.X.SX32 R5, R6, R2.reuse, 0x1, P4 ;  /* 0x0000000206057211 */ /* 0x080fe400020f0eff */
[-C--:B------:R-:W-:Y:S02]  /*3eea0*/  LEA.HI.X.SX32 R11, R7, R2.reuse, 0x1, P3 ;  /* 0x00000002070b7211 */ /* 0x080fe400018f0eff */
[-C--:B------:R-:W-:Y:S01]  /*3eeb0*/  IADD3 R6, P3, PT, R8, R3.reuse, RZ ;  /* 0x0000000308067210 */ /* 0x080fe20007f7e0ff */
[----:B------:R0:W-:Y:S01]  /*3eec0*/  STL.64 [R1+0x798], R4 ;  /* 0x0007980401007387 */ /* 0x0001e20000100a00 */
[----:B------:R-:W-:Y:S01]  /*3eed0*/  VIADD R89, R90, UR29 ;  /* 0x0000001d5a597c36 */ /* 0x000fe20008000000 */
[----:B------:R-:W4:Y:S01]  /*3eee0*/  LDCU UR29, c[0x0][0x3b8] ;  /* 0x00007700ff1d77ac */ /* 0x000f220008000800 */
[-C--:B------:R-:W-:Y:S02]  /*3eef0*/  LEA.HI.X.SX32 R7, R8, R2.reuse, 0x1, P3 ;  /* 0x0000000208077211 */ /* 0x080fe400018f0eff */
[----:B------:R-:W-:Y:S01]  /*3ef00*/  VIADD R85, R89, UR68 ;  /* 0x0000004459557c36 */ /* 0x000fe20008000000 */
[CC--:B0-----:R-:W-:Y:S01]  /*3ef10*/  IADD3 R4, P4, PT, R90.reuse, R3.reuse, RZ ;  /* 0x000000035a047210 */ /* 0x0c1fe20007f9e0ff */
[----:B------:R-:W-:Y:S01]  /*3ef20*/  STL.64 [R1+0x7a0], R10 ;  /* 0x0007a00a01007387 */ /* 0x000fe20000100a00 */
[----:B------:R-:W0:Y:S02]  /*3ef30*/  LDCU UR68, c[0x0][0x3b8] ;  /* 0x00007700ff4477ac */ /* 0x000e240008000800 */
[----:B------:R-:W-:Y:S01]  /*3ef40*/  LEA.HI.X.SX32 R5, R90, R2, 0x1, P4 ;  /* 0x000000025a057211 */ /* 0x000fe200020f0eff */
[----:B------:R1:W-:Y:S01]  /*3ef50*/  STL.64 [R1+0x788], R6 ;  /* 0x0007880601007387 */ /* 0x0003e20000100a00 */
[----:B------:R-:W-:Y:S01]  /*3ef60*/  VIADD R81, R85, UR44 ;  /* 0x0000002c55517c36 */ /* 0x000fe20008000000 */
[----:B------:R-:W0:Y:S02]  /*3ef70*/  LDCU UR44, c[0x0][0x3b8] ;  /* 0x00007700ff2c77ac */ /* 0x000e240008000800 */
[----:B------:R2:W-:Y:S01]  /*3ef80*/  STL.64 [R1+0x780], R4 ;  /* 0x0007800401007387 */ /* 0x0005e20000100a00 */
[----:B------:R-:W-:Y:S01]  /*3ef90*/  VIADD R80, R81, UR18 ;  /* 0x0000001251507c36 */ /* 0x000fe20008000000 */
[----:B------:R-:W0:Y:S01]  /*3efa0*/  LDCU UR18, c[0x0][0x3b8] ;  /* 0x00007700ff1277ac */ /* 0x000e220008000800 */
[----:B-1----:R-:W-:-:S02]  /*3efb0*/  IADD3 R6, P3, PT, R89, R3, RZ ;  /* 0x0000000359067210 */ /* 0x002fc40007f7e0ff */
[----:B--2---:R-:W-:Y:S02]  /*3efc0*/  IADD3 R4, P4, PT, R85, R3, RZ ;  /* 0x0000000355047210 */ /* 0x004fe40007f9e0ff */
[-C--:B------:R-:W-:Y:S02]  /*3efd0*/  LEA.HI.X.SX32 R7, R89, R2.reuse, 0x1, P3 ;  /* 0x0000000259077211 */ /* 0x080fe400018f0eff */
[----:B------:R-:W-:-:S03]  /*3efe0*/  LEA.HI.X.SX32 R5, R85, R2, 0x1, P4 ;  /* 0x0000000255057211 */ /* 0x000fc600020f0eff */
[----:B------:R1:W-:Y:S01]  /*3eff0*/  STL.64 [R1+0x770], R6 ;  /* 0x0007700601007387 */ /* 0x0003e20000100a00 */
[C---:B------:R-:W-:Y:S01]  /*3f000*/  VIADD R79, R80.reuse, UR67 ;  /* 0x00000043504f7c36 */ /* 0x040fe20008000000 */
[----:B------:R-:W2:Y:S02]  /*3f010*/  LDCU UR67, c[0x0][0x3b8] ;  /* 0x00007700ff4377ac */ /* 0x000ea40008000800 */
[----:B------:R0:W-:Y:S01]  /*3f020*/  STL.64 [R1+0x768], R4 ;  /* 0x0007680401007387 */ /* 0x0001e20000100a00 */
[----:B------:R-:W-:Y:S01]  /*3f030*/  VIADD R78, R79, UR43 ;  /* 0x0000002b4f4e7c36 */ /* 0x000fe20008000000 */
[----:B------:R-:W2:Y:S01]  /*3f040*/  LDCU UR43, c[0x0][0x3b8] ;  /* 0x00007700ff2b77ac */ /* 0x000ea20008000800 */
[CC--:B-1----:R-:W-:Y:S02]  /*3f050*/  IADD3 R6, P3, PT, R81.reuse, R3.reuse, RZ ;  /* 0x0000000351067210 */ /* 0x0c2fe40007f7e0ff */
[----:B0-----:R-:W-:Y:S02]  /*3f060*/  IADD3 R4, P4, PT, R80, R3, RZ ;  /* 0x0000000350047210 */ /* 0x001fe40007f9e0ff */
[----:B------:R-:W-:-:S02]  /*3f070*/  LEA.HI.X.SX32 R7, R81, R2, 0x1, P3 ;  /* 0x0000000251077211 */ /* 0x000fc400018f0eff */
[----:B------:R-:W-:-:S03]  /*3f080*/  LEA.HI.X.SX32 R5, R80, R2, 0x1, P4 ;  /* 0x0000000250057211 */ /* 0x000fc600020f0eff */
[----:B------:R0:W-:Y:S01]  /*3f090*/  STL.64 [R1+0x760], R6 ;  /* 0x0007600601007387 */ /* 0x0001e20000100a00 */
[C---:B------:R-:W-:Y:S01]  /*3f0a0*/  VIADD R77, R78.reuse, UR66 ;  /* 0x000000424e4d7c36 */ /* 0x040fe20008000000 */
[----:B------:R-:W1:Y:S02]  /*3f0b0*/  LDCU UR66, c[0x0][0x3b8] ;  /* 0x00007700ff4277ac */ /* 0x000e640008000800 */
[----:B------:R2:W-:Y:S01]  /*3f0c0*/  STL.64 [R1+0x758], R4 ;  /* 0x0007580401007387 */ /* 0x0005e20000100a00 */
[----:B------:R-:W-:Y:S01]  /*3f0d0*/  VIADD R76, R77, UR10 ;  /* 0x0000000a4d4c7c36 */ /* 0x000fe20008000000 */
[----:B------:R-:W1:Y:S01]  /*3f0e0*/  LDCU UR10, c[0x0][0x3b8] ;  /* 0x00007700ff0a77ac */ /* 0x000e620008000800 */
[CC--:B0-----:R-:W-:Y:S02]  /*3f0f0*/  IADD3 R6, P3, PT, R79.reuse, R3.reuse, RZ ;  /* 0x000000034f067210 */ /* 0x0c1fe40007f7e0ff */
[----:B--2---:R-:W-:Y:S02]  /*3f100*/  IADD3 R4, P4, PT, R78, R3, RZ ;  /* 0x000000034e047210 */ /* 0x004fe40007f9e0ff */
[----:B------:R-:W-:-:S02]  /*3f110*/  LEA.HI.X.SX32 R7, R79, R2, 0x1, P3 ;  /* 0x000000024f077211 */ /* 0x000fc400018f0eff */
[----:B------:R-:W-:-:S03]  /*3f120*/  LEA.HI.X.SX32 R5, R78, R2, 0x1, P4 ;  /* 0x000000024e057211 */ /* 0x000fc600020f0eff */
[----:B------:R0:W-:Y:S01]  /*3f130*/  STL.64 [R1+0x740], R6 ;  /* 0x0007400601007387 */ /* 0x0001e20000100a00 */
[C---:B------:R-:W-:Y:S01]  /*3f140*/  VIADD R75, R76.reuse, UR28 ;  /* 0x0000001c4c4b7c36 */ /* 0x040fe20008000000 */
[----:B------:R-:W2:Y:S02]  /*3f150*/  LDCU UR28, c[0x0][0x3b8] ;  /* 0x00007700ff1c77ac */ /* 0x000ea40008000800 */
[----:B------:R1:W-:Y:S01]  /*3f160*/  STL.64 [R1+0x738], R4 ;  /* 0x0007380401007387 */ /* 0x0003e20000100a00 */
[----:B------:R-:W-:Y:S01]  /*3f170*/  VIADD R74, R75, UR65 ;  /* 0x000000414b4a7c36 */ /* 0x000fe20008000000 */
[----:B------:R-:W2:Y:S01]  /*3f180*/  LDCU UR65, c[0x0][0x3b8] ;  /* 0x00007700ff4177ac */ /* 0x000ea20008000800 */
[-C--:B0-----:R-:W-:Y:S02]  /*3f190*/  IADD3 R6, P3, PT, R77, R3.reuse, RZ ;  /* 0x000000034d067210 */ /* 0x081fe40007f7e0ff */
[----:B-1----:R-:W-:-:S04]  /*3f1a0*/  IADD3 R4, P4, PT, R76, R3, RZ ;  /* 0x000000034c047210 */ /* 0x002fc80007f9e0ff */
[-C--:B------:R-:W-:Y:S02]  /*3f1b0*/  LEA.HI.X.SX32 R5, R76, R2.reuse, 0x1, P4 ;  /* 0x000000024c057211 */ /* 0x080fe400020f0eff */
[-C--:B------:R-:W-:Y:S02]  /*3f1c0*/  LEA.HI.X.SX32 R7, R77, R2.reuse, 0x1, P3 ;  /* 0x000000024d077211 */ /* 0x080fe400018f0eff */
[CC--:B------:R-:W-:Y:S01]  /*3f1d0*/  IADD3 R34, P3, PT, R75.reuse, R3.reuse, RZ ;  /* 0x000000034b227210 */ /* 0x0c0fe20007f7e0ff */
[----:B------:R0:W-:Y:S01]  /*3f1e0*/  STL.64 [R1+0x728], R4 ;  /* 0x0007280401007387 */ /* 0x0001e20000100a00 */
[C---:B------:R-:W-:Y:S01]  /*3f1f0*/  VIADD R73, R74.reuse, UR42 ;  /* 0x0000002a4a497c36 */ /* 0x040fe20008000000 */
[----:B------:R-:W1:Y:S01]  /*3f200*/  LDCU UR42, c[0x0][0x3b8] ;  /* 0x00007700ff2a77ac */ /* 0x000e620008000800 */
        /* <DEDUP_REMOVED lines=13> */
[C---:B--2---:R-:W-:Y:S02]  /*3f2e0*/  IADD3 R4, P4, PT, R72.reuse, R3, RZ ;  /* 0x0000000348047210 */ /* 0x044fe40007f9e0ff */
        /* <DEDUP_REMOVED lines=23> */
[----:B------:R-:W-:Y:S01]  /*3f460*/  VIADD R84, R82, UR40 ;  /* 0x0000002852547c36 */ /* 0x000fe20008000000 */
[----:B------:R-:W2:Y:S02]  /*3f470*/  LDCU UR40, c[0x0][0x3b8] ;  /* 0x00007700ff2877ac */ /* 0x000ea40008000800 */
[----:B------:R1:W-:Y:S01]  /*3f480*/  STL.64 [R1+0x6d8], R4 ;  /* 0x0006d80401007387 */ /* 0x0003e20000100a00 */
[----:B------:R-:W-:Y:S01]  /*3f490*/  VIADD R86, R84, UR61 ;  /* 0x0000003d54567c36 */ /* 0x000fe20008000000 */
[----:B------:R-:W2:Y:S01]  /*3f4a0*/  LDCU UR61, c[0x0][0x3b8] ;  /* 0x00007700ff3d77ac */ /* 0x000ea20008000800 */
[CC--:B0-----:R-:W-:Y:S02]  /*3f4b0*/  IADD3 R34, P3, PT, R83.reuse, R3.reuse, RZ ;  /* 0x0000000353227210 */ /* 0x0c1fe40007f7e0ff */
[----:B-1----:R-:W-:Y:S02]  /*3f4c0*/  IADD3 R4, P4, PT, R82, R3, RZ ;  /* 0x0000000352047210 */ /* 0x002fe40007f9e0ff */
[----:B------:R-:W-:-:S02]  /*3f4d0*/  LEA.HI.X.SX32 R35, R83, R2, 0x1, P3 ;  /* 0x0000000253237211 */ /* 0x000fc400018f0eff */
[----:B------:R-:W-:-:S03]  /*3f4e0*/  LEA.HI.X.SX32 R5, R82, R2, 0x1, P4 ;  /* 0x0000000252057211 */ /* 0x000fc600020f0eff */
[----:B------:R0:W-:Y:S01]  /*3f4f0*/  STL.64 [R1+0x6d0], R34 ;  /* 0x0006d02201007387 */ /* 0x0001e20000100a00 */
[----:B------:R-:W-:Y:S01]  /*3f500*/  VIADD R88, R86, UR6 ;  /* 0x0000000656587c36 */ /* 0x000fe20008000000 */
[----:B------:R-:W1:Y:S02]  /*3f510*/  LDCU UR6, c[0x0][0x3b8] ;  /* 0x00007700ff0677ac */ /* 0x000e640008000800 */
[----:B------:R2:W-:Y:S01]  /*3f520*/  STL.64 [R1+0x6c8], R4 ;  /* 0x0006c80401007387 */ /* 0x0005e20000100a00 */
[----:B------:R-:W-:Y:S01]  /*3f530*/  VIADD R87, R88, UR60 ;  /* 0x0000003c58577c36 */ /* 0x000fe20008000000 */
[----:B------:R-:W1:Y:S01]  /*3f540*/  LDCU UR60, c[0x0][0x3b8] ;  /* 0x00007700ff3c77ac */ /* 0x000e620008000800 */
[-C--:B0-----:R-:W-:Y:S02]  /*3f550*/  IADD3 R34, P3, PT, R84, R3.reuse, RZ ;  /* 0x0000000354227210 */ /* 0x081fe40007f7e0ff */
        /* <DEDUP_REMOVED lines=32> */
[-C--:B------:R-:W-:Y:S02]  /*3f760*/  LEA.HI.X.SX32 R5, R30, R2.reuse, 0x1, P4 ;  /* 0x000000021e057211 */ /* 0x080fe400020f0eff */
[CC--:B------:R-:W-:Y:S01]  /*3f770*/  IADD3 R30, P3, PT, R32.reuse, R3.reuse, RZ ;  /* 0x00000003201e7210 */ /* 0x0c0fe20007f7e0ff */
[----:B------:R-:W-:Y:S01]  /*3f780*/  STL.64 [R1+0x688], R34 ;  /* 0x0006882201007387 */ /* 0x000fe20000100a00 */
[----:B------:R-:W-:Y:S01]  /*3f790*/  VIADD R27, R29, UR25 ;  /* 0x000000191d1b7c36 */ /* 0x000fe20008000000 */
[----:B------:R-:W0:Y:S02]  /*3f7a0*/  LDCU UR25, c[0x0][0x3b8] ;  /* 0x00007700ff1977ac */ /* 0x000e240008000800 */
[----:B------:R1:W-:Y:S01]  /*3f7b0*/  STL.64 [R1+0x680], R4 ;  /* 0x0006800401007387 */ /* 0x0003e20000100a00 */
[----:B------:R-:W-:Y:S01]  /*3f7c0*/  LEA.HI.X.SX32 R31, R32, R2, 0x1, P3 ;  /* 0x00000002201f7211 */ /* 0x000fe200018f0eff */
[----:B------:R-:W-:Y:S01]  /*3f7d0*/  VIADD R26, R27, UR57 ;  /* 0x000000391b1a7c36 */ /* 0x000fe20008000000 */
[----:B------:R-:W0:Y:S01]  /*3f7e0*/  LDCU UR57, c[0x0][0x3b8] ;  /* 0x00007700ff3977ac */ /* 0x000e220008000800 */
[----:B-1----:R-:W-:-:S04]  /*3f7f0*/  IADD3 R4, P4, PT, R29, R3, RZ ;  /* 0x000000031d047210 */ /* 0x002fc80007f9e0ff */
[----:B------:R-:W-:Y:S01]  /*3f800*/  LEA.HI.X.SX32 R5, R29, R2, 0x1, P4 ;  /* 0x000000021d057211 */ /* 0x000fe200020f0eff */
[----:B------:R1:W-:Y:S01]  /*3f810*/  STL.64 [R1+0x670], R30 ;  /* 0x0006701e01007387 */ /* 0x0003e20000100a00 */
[----:B------:R-:W-:Y:S01]  /*3f820*/  VIADD R28, R26, UR37 ;  /* 0x000000251a1c7c36 */ /* 0x000fe20008000000 */
[----:B------:R-:W0:Y:S02]  /*3f830*/  LDCU UR37, c[0x0][0x3b8] ;  /* 0x00007700ff2577ac */ /* 0x000e240008000800 */
[----:B------:R2:W-:Y:S01]  /*3f840*/  STL.64 [R1+0x668], R4 ;  /* 0x0006680401007387 */ /* 0x0005e20000100a00 */
[----:B------:R-:W-:Y:S01]  /*3f850*/  VIADD R25, R28, UR56 ;  /* 0x000000381c197c36 */ /* 0x000fe20008000000 */
[----:B------:R-:W0:Y:S01]  /*3f860*/  LDCU UR56, c[0x0][0x3b8] ;  /* 0x00007700ff3877ac */ /* 0x000e220008000800 */
[-C--:B-1----:R-:W-:Y:S02]  /*3f870*/  IADD3 R30, P3, PT, R27, R3.reuse, RZ ;  /* 0x000000031b1e7210 */ /* 0x082fe40007f7e0ff */
[----:B--2---:R-:W-:-:S02]  /*3f880*/  IADD3 R4, P4, PT, R26, R3, RZ ;  /* 0x000000031a047210 */ /* 0x004fc40007f9e0ff */
[-C--:B------:R-:W-:Y:S02]  /*3f890*/  LEA.HI.X.SX32 R31, R27, R2.reuse, 0x1, P3 ;  /* 0x000000021b1f7211 */ /* 0x080fe400018f0eff */
[-C--:B------:R-:W-:Y:S02]  /*3f8a0*/  LEA.HI.X.SX32 R5, R26, R2.reuse, 0x1, P4 ;  /* 0x000000021a057211 */ /* 0x080fe400020f0eff */
[CC--:B------:R-:W-:Y:S01]  /*3f8b0*/  IADD3 R26, P3, PT, R28.reuse, R3.reuse, RZ ;  /* 0x000000031c1a7210 */ /* 0x0c0fe20007f7e0ff */
[----:B------:R-:W-:Y:S01]  /*3f8c0*/  STL.64 [R1+0x660], R30 ;  /* 0x0006601e01007387 */ /* 0x000fe20000100a00 */
[----:B------:R-:W-:Y:S01]  /*3f8d0*/  VIADD R23, R25, UR11 ;  /* 0x0000000b19177c36 */ /* 0x000fe20008000000 */
[----:B------:R-:W1:Y:S02]  /*3f8e0*/  LDCU UR11, c[0x0][0x3b8] ;  /* 0x00007700ff0b77ac */ /* 0x000e640008000800 */
[----:B------:R2:W-:Y:S01]  /*3f8f0*/  STL.64 [R1+0x658], R4 ;  /* 0x0006580401007387 */ /* 0x0005e20000100a00 */
[----:B------:R-:W-:Y:S01]  /*3f900*/  LEA.HI.X.SX32 R27, R28, R2, 0x1, P3 ;  /* 0x000000021c1b7211 */ /* 0x000fe200018f0eff */
[----:B------:R-:W-:Y:S01]  /*3f910*/  VIADD R22, R23, UR15 ;  /* 0x0000000f17167c36 */ /* 0x000fe20008000000 */
[----:B------:R-:W0:Y:S01]  /*3f920*/  LDCU UR15, c[0x0][0x3b8] ;  /* 0x00007700ff0f77ac */ /* 0x000e220008000800 */
[----:B--2---:R-:W-:-:S04]  /*3f930*/  IADD3 R4, P4, PT, R25, R3, RZ ;  /* 0x0000000319047210 */ /* 0x004fc80007f9e0ff */
[----:B------:R-:W-:Y:S01]  /*3f940*/  LEA.HI.X.SX32 R5, R25, R2, 0x1, P4 ;  /* 0x0000000219057211 */ /* 0x000fe200020f0eff */
[----:B------:R2:W-:Y:S01]  /*3f950*/  STL.64 [R1+0x648], R26 ;  /* 0x0006481a01007387 */ /* 0x0005e20000100a00 */
[----:B------:R-:W-:Y:S01]  /*3f960*/  VIADD R24, R22, UR55 ;  /* 0x0000003716187c36 */ /* 0x000fe20008000000 */
[----:B------:R-:W0:Y:S02]  /*3f970*/  LDCU UR55, c[0x0][0x3b8] ;  /* 0x00007700ff3777ac */ /* 0x000e240008000800 */
[----:B------:R1:W-:Y:S01]  /*3f980*/  STL.64 [R1+0x640], R4 ;  /* 0x0006400401007387 */ /* 0x0003e20000100a00 */
[----:B------:R-:W-:Y:S01]  /*3f990*/  VIADD R21, R24, UR36 ;  /* 0x0000002418157c36 */ /* 0x000fe20008000000 */
[----:B------:R-:W0:Y:S01]  /*3f9a0*/  LDCU UR36, c[0x0][0x3b8] ;  /* 0x00007700ff2477ac */ /* 0x000e220008000800 */
[-C--:B--2---:R-:W-:Y:S02]  /*3f9b0*/  IADD3 R26, P3, PT, R23, R3.reuse, RZ ;  /* 0x00000003171a7210 */ /* 0x084fe40007f7e0ff */
[----:B-1----:R-:W-:-:S02]  /*3f9c0*/  IADD3 R4, P4, PT, R22, R3, RZ ;  /* 0x0000000316047210 */ /* 0x002fc40007f9e0ff */
        /* <DEDUP_REMOVED lines=92> */
[C---:B------:R-:W-:Y:S01]  /*3ff90*/  VIADD R77, R78.reuse, UR32 ;  /* 0x000000204e4d7c36 */ /* 0x040fe20008000000 */
[----:B------:R-:W0:Y:S02]  /*3ffa0*/  LDCU UR32, c[0x0][0x3b8] ;  /* 0x00007700ff2077ac */ /* 0x000e240008000800 */
[----:B------:R1:W-:Y:S01]  /*3ffb0*/  STL.64 [R1+0x558], R4 ;  /* 0x0005580401007387 */ /* 0x0003e20000100a00 */
[----:B------:R-:W-:Y:S01]  /*3ffc0*/  VIADD R76, R77, UR73 ;  /* 0x000000494d4c7c36 */ /* 0x000fe20008000000 */
[----:B------:R-:W0:Y:S01]  /*3ffd0*/  LDCU UR73, c[0x0][0x3b8] ;  /* 0x00007700ff4977ac */ /* 0x000e220008000800 */
[-C--:B--2---:R-:W-:Y:S02]  /*3ffe0*/  IADD3 R6, P3, PT, R79, R3.reuse, RZ ;  /* 0x000000034f067210 */ /* 0x084fe40007f7e0ff */
[----:B-1----:R-:W-:-:S02]  /*3fff0*/  IADD3 R4, P4, PT, R78, R3, RZ ;  /* 0x000000034e047210 */ /* 0x002fc40007f9e0ff */
[-C--:B------:R-:W-:Y:S02]  /*40000*/  LEA.HI.X.SX32 R7, R79, R2.reuse, 0x1, P3 ;  /* 0x000000024f077211 */ /* 0x080fe400018f0eff */
[----:B------:R-:W-:-:S03]  /*40010*/  LEA.HI.X.SX32 R5, R78, R2, 0x1, P4 ;  /* 0x000000024e057211 */ /* 0x000fc600020f0eff */
[----:B------:R1:W-:Y:S01]  /*40020*/  STL.64 [R1+0x540], R6 ;  /* 0x0005400601007387 */ /* 0x0003e20000100a00 */
[----:B------:R-:W-:-:S03]  /*40030*/  VIADD R75, R76, UR74 ;  /* 0x0000004a4c4b7c36 */ /* 0x000fc60008000000 */
[----:B------:R2:W-:Y:S01]  /*40040*/  STL.64 [R1+0x538], R4 ;  /* 0x0005380401007387 */ /* 0x0005e20000100a00 */
[----:B------:R-:W-:Y:S01]  /*40050*/  VIADD R74, R75, UR5 ;  /* 0x000000054b4a7c36 */ /* 0x000fe20008000000 */
[----:B------:R-:W0:Y:S01]  /*40060*/  LDCU UR5, c[0x0][0x3b8] ;  /* 0x00007700ff0577ac */ /* 0x000e220008000800 */
[CC--:B-1----:R-:W-:Y:S02]  /*40070*/  IADD3 R6, P3, PT, R77.reuse, R3.reuse, RZ ;  /* 0x000000034d067210 */ /* 0x0c2fe40007f7e0ff */
        /* <DEDUP_REMOVED lines=12> */
[----:B------:R-:W-:Y:S02]  /*40140*/  LEA.HI.X.SX32 R5, R74, R2, 0x1, P4 ;  /* 0x000000024a057211 */ /* 0x000fe400020f0eff */
[----:B------:R-:W-:Y:S01]  /*40150*/  IADD3 R18, P3, PT, R73, R3, RZ ;  /* 0x0000000349127210 */ /* 0x000fe20007f7e0ff */
[----:B------:R-:W-:Y:S01]  /*40160*/  STL.64 [R1+0x508], R6 ;  /* 0x0005080601007387 */ /* 0x000fe20000100a00 */
[----:B------:R-:W-:-:S03]  /*40170*/  VIADD R71, R72, UR71 ;  /* 0x0000004748477c36 */ /* 0x000fc60008000000 */
[----:B------:R0:W-:Y:S01]  /*40180*/  STL.64 [R1+0x500], R4 ;  /* 0x0005000401007387 */ /* 0x0001e20000100a00 */
[----:B------:R-:W-:Y:S01]  /*40190*/  LEA.HI.X.SX32 R19, R73, R2, 0x1, P3 ;  /* 0x0000000249137211 */ /* 0x000fe200018f0eff */
[----:B------:R-:W-:Y:S01]  /*401a0*/  VIADD R70, R71, UR47 ;  /* 0x0000002f47467c36 */ /* 0x000fe20008000000 */
[----:B------:R-:W1:Y:S01]  /*401b0*/  LDCU UR47, c[0x0][0x3b8] ;  /* 0x00007700ff2f77ac */ /* 0x000e620008000800 */
[----:B0-----:R-:W-:-:S04]  /*401c0*/  IADD3 R4, P4, PT, R72, R3, RZ ;  /* 0x0000000348047210 */ /* 0x001fc80007f9e0ff */
[-C--:B------:R-:W-:Y:S01]  /*401d0*/  LEA.HI.X.SX32 R5, R72, R2.reuse, 0x1, P4 ;  /* 0x0000000248057211 */ /* 0x080fe200020f0eff */
[----:B------:R0:W-:Y:S01]  /*401e0*/  STL.64 [R1+0x4e8], R18 ;  /* 0x0004e81201007387 */ /* 0x0001e20000100a00 */
[C---:B------:R-:W-:Y:S01]  /*401f0*/  VIADD R69, R70.reuse, UR13 ;  /* 0x0000000d46457c36 */ /* 0x040fe20008000000 */
[----:B------:R-:W1:Y:S02]  /*40200*/  LDCU UR13, c[0x0][0x3b8] ;  /* 0x00007700ff0d77ac */ /* 0x000e640008000800 */
[----:B------:R2:W-:Y:S01]  /*40210*/  STL.64 [R1+0x4e0], R4 ;  /* 0x0004e00401007387 */ /* 0x0005e20000100a00 */
[----:B------:R-:W-:Y:S01]  /*40220*/  VIADD R68, R69, UR48 ;  /* 0x0000003045447c36 */ /* 0x000fe20008000000 */
        /* <DEDUP_REMOVED lines=15> */
[----:B------:R-:W-:-:S03]  /*40320*/  VIADD R82, R80, UR72 ;  /* 0x0000004850527c36 */ /* 0x000fc60008000000 */
[----:B------:R1:W-:Y:S01]  /*40330*/  STL.64 [R1+0x4c8], R4 ;  /* 0x0004c80401007387 */ /* 0x0003e20000100a00 */
[----:B------:R-:W-:Y:S01]  /*40340*/  VIADD R83, R82, UR70 ;  /* 0x0000004652537c36 */ /* 0x000fe20008000000 */
[CC--:B0-----:R-:W-:Y:S02]  /*40350*/  IADD3 R18, P3, PT, R81.reuse, R3.reuse, RZ ;  /* 0x0000000351127210 */ /* 0x0c1fe40007f7e0ff */
[C---:B-1----:R-:W-:Y:S02]  /*40360*/  IADD3 R4, P4, PT, R80.reuse, R3, RZ ;  /* 0x0000000350047210 */ /* 0x042fe40007f9e0ff */
[-C--:B------:R-:W-:Y:S02]  /*40370*/  LEA.HI.X.SX32 R19, R81, R2.reuse, 0x1, P3 ;  /* 0x0000000251137211 */ /* 0x080fe400018f0eff */
[----:B------:R-:W-:-:S03]  /*40380*/  LEA.HI.X.SX32 R5, R80, R2, 0x1, P4 ;  /* 0x0000000250057211 */ /* 0x000fc600020f0eff */
[----:B------:R0:W-:Y:S01]  /*40390*/  STL.64 [R1+0x440], R18 ;  /* 0x0004401201007387 */ /* 0x0001e20000100a00 */
[----:B------:R-:W-:Y:S01]  /*403a0*/  VIADD R85, R83, UR30 ;  /* 0x0000001e53557c36 */ /* 0x000fe20008000000 */
[----:B------:R-:W1:Y:S02]  /*403b0*/  LDCU UR30, c[0x0][0x3b8] ;  /* 0x00007700ff1e77ac */ /* 0x000e640008000800 */
[----:B------:R2:W-:Y:S01]  /*403c0*/  STL.64 [R1+0x4c0], R4 ;  /* 0x0004c00401007387 */ /* 0x0005e20000100a00 */
[----:B---3--:R-:W-:Y:S01]  /*403d0*/  VIADD R84, R85, UR45 ;  /* 0x0000002d55547c36 */ /* 0x008fe20008000000 */
[----:B------:R-:W3:Y:S01]  /*403e0*/  LDCU UR45, c[0x0][0x3b8] ;  /* 0x00007700ff2d77ac */ /* 0x000ee20008000800 */
[CC--:B0-----:R-:W-:Y:S02]  /*403f0*/  IADD3 R18, P3, PT, R82.reuse, R3.reuse, RZ ;  /* 0x0000000352127210 */ /* 0x0c1fe40007f7e0ff */
[----:B--2---:R-:W-:Y:S02]  /*40400*/  IADD3 R4, P4, PT, R83, R3, RZ ;  /* 0x0000000353047210 */ /* 0x004fe40007f9e0ff */
[----:B------:R-:W-:-:S02]  /*40410*/  LEA.HI.X.SX32 R19, R82, R2, 0x1, P3 ;  /* 0x0000000252137211 */ /* 0x000fc400018f0eff */
[----:B------:R-:W-:-:S03]  /*40420*/  LEA.HI.X.SX32 R5, R83, R2, 0x1, P4 ;  /* 0x0000000253057211 */ /* 0x000fc600020f0eff */
[----:B------:R0:W-:Y:S01]  /*40430*/  STL.64 [R1+0x438], R18 ;  /* 0x0004381201007387 */ /* 0x0001e20000100a00 */
[C---:B----4-:R-:W-:Y:S01]  /*40440*/  VIADD R87, R84.reuse, UR29 ;  /* 0x0000001d54577c36 */ /* 0x050fe20008000000 */
[----:B------:R-:W2:Y:S02]  /*40450*/  LDCU UR29, c[0x0][0x3b8] ;  /* 0x00007700ff1d77ac */ /* 0x000ea40008000800 */
[----:B------:R4:W-:Y:S01]  /*40460*/  STL.64 [R1+0x4b8], R4 ;  /* 0x0004b80401007387 */ /* 0x0009e20000100a00 */
[----:B------:R-:W-:Y:S01]  /*40470*/  VIADD R86, R87, UR68 ;  /* 0x0000004457567c36 */ /* 0x000fe20008000000 */
[CC--:B0-----:R-:W-:Y:S02]  /*40480*/  IADD3 R18, P3, PT, R85.reuse, R3.reuse, RZ ;  /* 0x0000000355127210 */ /* 0x0c1fe40007f7e0ff */
[----:B----4-:R-:W-:Y:S02]  /*40490*/  IADD3 R4, P4, PT, R84, R3, RZ ;  /* 0x0000000354047210 */ /* 0x010fe40007f9e0ff */
[----:B------:R-:W-:-:S02]  /*404a0*/  LEA.HI.X.SX32 R19, R85, R2, 0x1, P3 ;  /* 0x0000000255137211 */ /* 0x000fc400018f0eff */
[----:B------:R-:W-:-:S03]  /*404b0*/  LEA.HI.X.SX32 R5, R84, R2, 0x1, P4 ;  /* 0x0000000254057211 */ /* 0x000fc600020f0eff */
[----:B------:R0:W-:Y:S01]  /*404c0*/  STL.64 [R1+0x430], R18 ;  /* 0x0004301201007387 */ /* 0x0001e20000100a00 */
[----:B------:R-:W-:Y:S01]  /*404d0*/  VIADD R90, R86, UR44 ;  /* 0x0000002c565a7c36 */ /* 0x000fe20008000000 */
[----:B------:R-:W4:Y:S02]  /*404e0*/  LDCU UR44, c[0x0][0x3b8] ;  /* 0x00007700ff2c77ac */ /* 0x000f240008000800 */
        /* <DEDUP_REMOVED lines=11> */
[----:B------:R-:W2:Y:S01]  /*405a0*/  LDCU UR43, c[0x0][0x3b8] ;  /* 0x00007700ff2b77ac */ /* 0x000ea20008000800 */
[-C--:B0-----:R-:W-:Y:S02]  /*405b0*/  IADD3 R18, P3, PT, R90, R3.reuse, RZ ;  /* 0x000000035a127210 */ /* 0x081fe40007f7e0ff */
[----:B-1----:R-:W-:Y:S02]  /*405c0*/  IADD3 R4, P4, PT, R92, R3, RZ ;  /* 0x000000035c047210 */ /* 0x002fe40007f9e0ff */
[-C--:B------:R-:W-:Y:S02]  /*405d0*/  LEA.HI.X.SX32 R19, R90, R2.reuse, 0x1, P3 ;  /* 0x000000025a137211 */ /* 0x080fe400018f0eff */
[----:B------:R-:W-:-:S03]  /*405e0*/  LEA.HI.X.SX32 R5, R92, R2, 0x1, P4 ;  /* 0x000000025c057211 */ /* 0x000fc600020f0eff */
[----:B------:R0:W-:Y:S01]  /*405f0*/  STL.64 [R1+0x420], R18 ;  /* 0x0004201201007387 */ /* 0x0001e20000100a00 */
[----:B------:R-:W-:-:S03]  /*40600*/  VIADD R15, R17, UR66 ;  /* 0x00000042110f7c36 */ /* 0x000fc60008000000 */
[----:B------:R1:W-:Y:S01]  /*40610*/  STL.64 [R1+0x4a0], R4 ;  /* 0x0004a00401007387 */ /* 0x0003e20000100a00 */
[----:B------:R-:W-:Y:S01]  /*40620*/  VIADD R14, R15, UR10 ;  /* 0x0000000a0f0e7c36 */ /* 0x000fe20008000000 */
[----:B------:R-:W2:Y:S01]  /*40630*/  LDCU UR10, c[0x0][0x3b8] ;  /* 0x00007700ff0a77ac */ /* 0x000ea20008000800 */
        /* <DEDUP_REMOVED lines=8> */
[----:B------:R-:W-:Y:S01]  /*406c0*/  VIADD R13, R16, UR65 ;  /* 0x00000041100d7c36 */ /* 0x000fe20008000000 */
[CC--:B0-----:R-:W-:Y:S02]  /*406d0*/  IADD3 R18, P3, PT, R15.reuse, R3.reuse, RZ ;  /* 0x000000030f127210 */ /* 0x0c1fe40007f7e0ff */
[----:B--2---:R-:W-:Y:S02]  /*406e0*/  IADD3 R4, P4, PT, R14, R3, RZ ;  /* 0x000000030e047210 */ /* 0x004fe40007f9e0ff */
        /* <DEDUP_REMOVED lines=20> */
[----:B------:R-:W-:Y:S02]  /*40830*/  LEA.HI.X.SX32 R5, R10, R2, 0x1, P4 ;  /* 0x000000020a057211 */ /* 0x000fe400020f0eff */
[----:B------:R-:W-:Y:S01]  /*40840*/  IADD3 R10, P3, PT, R12, R3, RZ ;  /* 0x000000030c0a7210 */ /* 0x000fe20007f7e0ff */
[----:B------:R-:W-:Y:S01]  /*40850*/  STL.64 [R1+0x400], R14 ;  /* 0x0004000e01007387 */ /* 0x000fe20000100a00 */
[----:B------:R-:W-:-:S03]  /*40860*/  VIADD R89, R9, UR63 ;  /* 0x0000003f09597c36 */ /* 0x000fc60008000000 */
[----:B------:R1:W-:Y:S01]  /*40870*/  STL.64 [R1+0x480], R4 ;  /* 0x0004800401007387 */ /* 0x0003e20000100a00 */
[----:B------:R-:W-:Y:S01]  /*40880*/  LEA.HI.X.SX32 R11, R12, R2, 0x1, P3 ;  /* 0x000000020c0b7211 */ /* 0x000fe200018f0eff */
[----:B------:R-:W-:Y:S01]  /*40890*/  VIADD R8, R89, UR27 ;  /* 0x0000001b59087c36 */ /* 0x000fe20008000000 */
[----:B------:R-:W2:Y:S01]  /*408a0*/  LDCU UR27, c[0x0][0x3b8] ;  /* 0x00007700ff1b77ac */ /* 0x000ea20008000800 */
[----:B-1----:R-:W-:-:S04]  /*408b0*/  IADD3 R4, P4, PT, R9, R3, RZ ;  /* 0x0000000309047210 */ /* 0x002fc80007f9e0ff */
[----:B------:R-:W-:Y:S01]  /*408c0*/  LEA.HI.X.SX32 R5, R9, R2, 0x1, P4 ;  /* 0x0000000209057211 */ /* 0x000fe200020f0eff */
[----:B------:R1:W-:Y:S01]  /*408d0*/  STL.64 [R1+0x340], R10 ;  /* 0x0003400a01007387 */ /* 0x0003e20000100a00 */
[----:B------:R-:W-:-:S03]  /*408e0*/  VIADD R7, R8, UR62 ;  /* 0x0000003e08077c36 */ /* 0x000fc60008000000 */
[----:B------:R0:W-:Y:S01]  /*408f0*/  STL.64 [R1+0x478], R4 ;  /* 0x0004780401007387 */ /* 0x0001e20000100a00 */
[----:B------:R-:W-:Y:S01]  /*40900*/  VIADD R6, R7, UR12 ;  /* 0x0000000c07067c36 */ /* 0x000fe20008000000 */
[----:B------:R-:W2:Y:S01]  /*40910*/  LDCU UR12, c[0x0][0x3b8] ;  /* 0x00007700ff0c77ac */ /* 0x000ea20008000800 */
[CC--:B-1----:R-:W-:Y:S02]  /*40920*/  IADD3 R10, P3, PT, R89.reuse, R3.reuse, RZ ;  /* 0x00000003590a7210 */ /* 0x0c2fe40007f7e0ff */
[C---:B0-----:R-:W-:Y:S02]  /*40930*/  IADD3 R4, P4, PT, R8.reuse, R3, RZ ;  /* 0x0000000308047210 */ /* 0x041fe40007f9e0ff */
[-C--:B------:R-:W-:Y:S02]  /*40940*/  LEA.HI.X.SX32 R11, R89, R2.reuse, 0x1, P3 ;  /* 0x00000002590b7211 */ /* 0x080fe400018f0eff */
[----:B------:R-:W-:-:S03]  /*40950*/  LEA.HI.X.SX32 R5, R8, R2, 0x1, P4 ;  /* 0x0000000208057211 */ /* 0x000fc600020f0eff */
        /* <DEDUP_REMOVED lines=14> */
[-C--:B0-----:R-:W-:Y:S02]  /*40a40*/  IADD3 R10, P3, PT, R93, R3.reuse, RZ ;  /* 0x000000035d0a7210 */ /* 0x081fe40007f7e0ff */
        /* <DEDUP_REMOVED lines=14> */
[----:B------:R-:W-:-:S03]  /*40b30*/  VIADD R73, R74, UR59 ;  /* 0x0000003b4a497c36 */ /* 0x000fc60008000000 */
[----:B------:R2:W-:Y:S01]  /*40b40*/  STL.64 [R1+0x458], R4 ;  /* 0x0004580401007387 */ /* 0x0005e20000100a00 */
[----:B------:R-:W-:Y:S01]  /*40b50*/  VIADD R72, R73, UR16 ;  /* 0x0000001049487c36 */ /* 0x000fe20008000000 */
[----:B------:R-:W1:Y:S01]  /*40b60*/  LDCU UR16, c[0x0][0x3b8] ;  /* 0x00007700ff1077ac */ /* 0x000e620008000800 */
[CC--:B0-----:R-:W-:Y:S02]  /*40b70*/  IADD3 R10, P3, PT, R75.reuse, R3.reuse, RZ ;  /* 0x000000034b0a7210 */ /* 0x0c1fe40007f7e0ff */
[C---:B--2---:R-:W-:Y:S02]  /*40b80*/  IADD3 R4, P4, PT, R74.reuse, R3, RZ ;  /* 0x000000034a047210 */ /* 0x044fe40007f9e0ff */
[-C--:B------:R-:W-:Y:S02]  /*40b90*/  LEA.HI.X.SX32 R11, R75, R2.reuse, 0x1, P3 ;  /* 0x000000024b0b7211 */ /* 0x080fe400018f0eff */
        /* <DEDUP_REMOVED lines=91> */
[----:B0-----:R-:W-:-:S04]  /*41150*/  IADD3 R4, P4, PT, R6, R3, RZ ;  /* 0x0000000306047210 */ /* 0x001fc80007f9e0ff */
[-C--:B------:R-:W-:Y:S01]  /*41160*/  LEA.HI.X.SX32 R5, R6, R2.reuse, 0x1, P4 ;  /* 0x0000000206057211 */ /* 0x080fe200020f0eff */
[----:B------:R-:W-:Y:S01]  /*41170*/  STL.64 [R1+0x310], R8 ;  /* 0x0003100801007387 */ /* 0x000fe20000100a00 */
[CC--:B------:R-:W-:Y:S01]  /*41180*/  IADD3 R6, P3, PT, R93.reuse, R3.reuse, RZ ;  /* 0x000000035d067210 */ /* 0x0c0fe20007f7e0ff */
[C---:B------:R-:W-:Y:S02]  /*41190*/  VIADD R91, R92.reuse, UR50 ;  /* 0x000000325c5b7c36 */ /* 0x040fe40008000000 */
[----:B------:R0:W-:Y:S01]  /*411a0*/  STL.64 [R1+0x6b0], R4 ;  /* 0x0006b00401007387 */ /* 0x0001e20000100a00 */
[----:B------:R-:W-:Y:S01]  /*411b0*/  LEA.HI.X.SX32 R7, R93, R2, 0x1, P3 ;  /* 0x000000025d077211 */ /* 0x000fe200018f0eff */
[----:B------:R-:W-:Y:S01]  /*411c0*/  VIADD R90, R91, UR33 ;  /* 0x000000215b5a7c36 */ /* 0x000fe20008000000 */
[----:B------:R-:W1:Y:S01]  /*411d0*/  LDCU UR33, c[0x0][0x3b8] ;  /* 0x00007700ff2177ac */ /* 0x000e620008000800 */
[----:B0-----:R-:W-:-:S04]  /*411e0*/  IADD3 R4, P4, PT, R92, R3, RZ ;  /* 0x000000035c047210 */ /* 0x001fc80007f9e0ff */
[-C--:B------:R-:W-:Y:S01]  /*411f0*/  LEA.HI.X.SX32 R5, R92, R2.reuse, 0x1, P4 ;  /* 0x000000025c057211 */ /* 0x080fe200020f0eff */
[----:B------:R-:W-:Y:S01]  /*41200*/  STL.64 [R1+0x300], R6 ;  /* 0x0003000601007387 */ /* 0x000fe20000100a00 */
[CC--:B------:R-:W-:Y:S01]  /*41210*/  IADD3 R92, P3, PT, R91.reuse, R3.reuse, RZ ;  /* 0x000000035b5c7210 */ /* 0x0c0fe20007f7e0ff */
[----:B------:R-:W-:Y:S01]  /*41220*/  VIADD R88, R90, UR14 ;  /* 0x0000000e5a587c36 */ /* 0x000fe20008000000 */
[----:B------:R-:W0:Y:S01]  /*41230*/  LDCU UR14, c[0x0][0x3b8] ;  /* 0x00007700ff0e77ac */ /* 0x000e220008000800 */
[----:B------:R1:W-:Y:S01]  /*41240*/  STL.64 [R1+0x308], R4 ;  /* 0x0003080401007387 */ /* 0x0003e20000100a00 */
[----:B------:R-:W-:Y:S01]  /*41250*/  LEA.HI.X.SX32 R93, R91, R2, 0x1, P3 ;  /* 0x000000025b5d7211 */ /* 0x000fe200018f0eff */
[----:B-----5:R-:W-:Y:S01]  /*41260*/  VIADD R87, R88, UR69 ;  /* 0x0000004558577c36 */ /* 0x020fe20008000000 */
[----:B-1----:R-:W-:-:S04]  /*41270*/  IADD3 R4, P4, PT, R90, R3, RZ ;  /* 0x000000035a047210 */ /* 0x002fc80007f9e0ff */
[-C--:B------:R-:W-:Y:S01]  /*41280*/  LEA.HI.X.SX32 R5, R90, R2.reuse, 0x1, P4 ;  /* 0x000000025a057211 */ /* 0x080fe200020f0eff */
[----:B------:R-:W-:Y:S01]  /*41290*/  STL.64 [R1+0xe08], R92 ;  /* 0x000e085c01007387 */ /* 0x000fe20000100a00 */
[CC--:B------:R-:W-:Y:S01]  /*412a0*/  IADD3 R6, P3, PT, R88.reuse, R3.reuse, RZ ;  /* 0x0000000358067210 */ /* 0x0c0fe20007f7e0ff */
[----:B------:R-:W-:Y:S02]  /*412b0*/  VIADD R85, R87, UR76 ;  /* 0x0000004c57557c36 */ /* 0x000fe40008000000 */
[----:B------:R1:W-:Y:S01]  /*412c0*/  STL.64 [R1+0x708], R4 ;  /* 0x0007080401007387 */ /* 0x0003e20000100a00 */
[----:B------:R-:W-:Y:S01]  /*412d0*/  LEA.HI.X.SX32 R7, R88, R2, 0x1, P3 ;  /* 0x0000000258077211 */ /* 0x000fe200018f0eff */
[----:B------:R-:W-:Y:S01]  /*412e0*/  VIADD R74, R85, UR20 ;  /* 0x00000014554a7c36 */ /* 0x000fe20008000000 */
[----:B------:R-:W5:Y:S01]  /*412f0*/  LDCU UR20, c[0x0][0x3b8] ;  /* 0x00007700ff1477ac */ /* 0x000f620008000800 */
[----:B-1----:R-:W-:-:S04]  /*41300*/  IADD3 R4, P4, PT, R87, R3, RZ ;  /* 0x0000000357047210 */ /* 0x002fc80007f9e0ff */
[----:B------:R-:W-:Y:S01]  /*41310*/  LEA.HI.X.SX32 R5, R87, R2, 0x1, P4 ;  /* 0x0000000257057211 */ /* 0x000fe200020f0eff */
[----:B------:R1:W-:Y:S01]  /*41320*/  STL.64 [R1+0x720], R6 ;  /* 0x0007200601007387 */ /* 0x0003e20000100a00 */
[----:B------:R-:W-:-:S03]  /*41330*/  VIADD R73, R74, UR75 ;  /* 0x0000004b4a497c36 */ /* 0x000fc60008000000 */
[----:B------:R0:W-:Y:S01]  /*41340*/  STL.64 [R1+0x748], R4 ;  /* 0x0007480401007387 */ /* 0x0001e20000100a00 */
[----:B------:R-:W-:Y:S01]  /*41350*/  VIADD R72, R73, UR49 ;  /* 0x0000003149487c36 */ /* 0x000fe20008000000 */
        /* <DEDUP_REMOVED lines=53> */
[----:B---3--:R-:W-:-:S03]  /*416b0*/  VIADD R83, R80, UR45 ;  /* 0x0000002d50537c36 */ /* 0x008fc60008000000 */
[----:B------:R2:W-:Y:S01]  /*416c0*/  STL.64 [R1+0x8b0], R4 ;  /* 0x0008b00401007387 */ /* 0x0005e20000100a00 */
[----:B------:R-:W-:Y:S01]  /*416d0*/  VIADD R82, R83, UR18 ;  /* 0x0000001253527c36 */ /* 0x000fe20008000000 */
[----:B------:R-:W3:Y:S01]  /*416e0*/  LDCU UR18, c[0x0][0x3b8] ;  /* 0x00007700ff1277ac */ /* 0x000ee20008000800 */
[CC--:B0-----:R-:W-:Y:S02]  /*416f0*/  IADD3 R6, P3, PT, R79.reuse, R3.reuse, RZ ;  /* 0x000000034f067210 */ /* 0x0c1fe40007f7e0ff */
[C---:B--2---:R-:W-:Y:S02]  /*41700*/  IADD3 R4, P4, PT, R80.reuse, R3, RZ ;  /* 0x0000000350047210 */ /* 0x044fe40007f9e0ff */
[-C--:B------:R-:W-:Y:S02]  /*41710*/  LEA.HI.X.SX32 R7, R79, R2.reuse, 0x1, P3 ;  /* 0x000000024f077211 */ /* 0x080fe400018f0eff */
[----:B------:R-:W-:-:S03]  /*41720*/  LEA.HI.X.SX32 R5, R80, R2, 0x1, P4 ;  /* 0x0000000250057211 */ /* 0x000fc600020f0eff */
[----:B------:R0:W-:Y:S01]  /*41730*/  STL.64 [R1+0x8c8], R6 ;  /* 0x0008c80601007387 */ /* 0x0001e20000100a00 */
[----:B------:R-:W-:-:S03]  /*41740*/  VIADD R91, R82, UR43 ;  /* 0x0000002b525b7c36 */ /* 0x000fc60008000000 */
[----:B------:R2:W-:Y:S01]  /*41750*/  STL.64 [R1+0x8f0], R4 ;  /* 0x0008f00401007387 */ /* 0x0005e20000100a00 */
[----:B----4-:R-:W-:Y:S01]  /*41760*/  VIADD R90, R91, UR44 ;  /* 0x0000002c5b5a7c36 */ /* 0x010fe20008000000 */
        /* <DEDUP_REMOVED lines=9> */
[----:B------:R-:W1:Y:S01]  /*41800*/  LDCU UR28, c[0x0][0x3b8] ;  /* 0x00007700ff1c77ac */ /* 0x000e620008000800 */
[CC--:B0-----:R-:W-:Y:S02]  /*41810*/  IADD3 R6, P3, PT, R91.reuse, R3.reuse, RZ ;  /* 0x000000035b067210 */ /* 0x0c1fe40007f7e0ff */
[----:B----4-:R-:W-:Y:S02]  /*41820*/  IADD3 R4, P4, PT, R90, R3, RZ ;  /* 0x000000035a047210 */ /* 0x010fe40007f9e0ff */
        /* <DEDUP_REMOVED lines=8> */
[C---:B----4-:R-:W-:Y:S02]  /*418b0*/  IADD3 R4, P4, PT, R88.reuse, R3, RZ ;  /* 0x0000000358047210 */ /* 0x050fe40007f9e0ff */
[-C--:B------:R-:W-:Y:S02]  /*418c0*/  LEA.HI.X.SX32 R7, R89, R2.reuse, 0x1, P3 ;  /* 0x0000000259077211 */ /* 0x080fe400018f0eff */
[----:B------:R-:W-:-:S03]  /*418d0*/  LEA.HI.X.SX32 R5, R88, R2, 0x1, P4 ;  /* 0x0000000258057211 */ /* 0x000fc600020f0eff */
[----:B------:R0:W-:Y:S01]  /*418e0*/  STL.64 [R1+0x978], R6 ;  /* 0x0009780601007387 */ /* 0x0001e20000100a00 */
[----:B------:R-:W-:Y:S01]  /*418f0*/  VIADD R86, R85, UR27 ;  /* 0x0000001b55567c36 */ /* 0x000fe20008000000 */
[----:B------:R-:W4:Y:S02]  /*41900*/  LDCU UR27, c[0x0][0x3b8] ;  /* 0x00007700ff1b77ac */ /* 0x000f240008000800 */
        /* <DEDUP_REMOVED lines=49> */
[CC--:B--2---:R-:W-:Y:S02]  /*41c20*/  IADD3 R4, P4, PT, R74.reuse, R3.reuse, RZ ;  /* 0x000000034a047210 */ /* 0x0c4fe40007f9e0ff */
[-C--:B------:R-:W-:Y:S02]  /*41c30*/  LEA.HI.X.SX32 R7, R73, R2.reuse, 0x1, P3 ;  /* 0x0000000249077211 */ /* 0x080fe400018f0eff */
[----:B------:R-:W-:Y:S01]  /*41c40*/  LEA.HI.X.SX32 R5, R74, R2, 0x1, P4 ;  /* 0x000000024a057211 */ /* 0x000fe200020f0eff */
[----:B------:R-:W-:Y:S01]  /*41c50*/  VIADD R78, R75, UR15 ;  /* 0x0000000f4b4e7c36 */ /* 0x000fe20008000000 */
[----:B------:R-:W0:Y:S01]  /*41c60*/  LDCU UR15, c[0x0][0x3b8] ;  /* 0x00007700ff0f77ac */ /* 0x000e220008000800 */
[----:B------:R2:W-:Y:S04]  /*41c70*/  STL.64 [R1+0xad0], R6 ;  /* 0x000ad00601007387 */ /* 0x0005e80000100a00 */
[----:B------:R1:W-:Y:S01]  /*41c80*/  STL.64 [R1+0xae8], R4 ;  /* 0x000ae80401007387 */ /* 0x0003e20000100a00 */
[----:B------:R-:W-:Y:S01]  /*41c90*/  VIADD R77, R78, UR36 ;  /* 0x000000244e4d7c36 */ /* 0x000fe20008000000 */
[----:B--2---:R-:W-:-:S02]  /*41ca0*/  IADD3 R6, P3, PT, R76, R3, RZ ;  /* 0x000000034c067210 */ /* 0x004fc40007f7e0ff */
[CC--:B-1----:R-:W-:Y:S02]  /*41cb0*/  IADD3 R4, P4, PT, R75.reuse, R3.reuse, RZ ;  /* 0x000000034b047210 */ /* 0x0c2fe40007f9e0ff */
[-C--:B------:R-:W-:Y:S02]  /*41cc0*/  LEA.HI.X.SX32 R7, R76, R2.reuse, 0x1, P3 ;  /* 0x000000024c077211 */ /* 0x080fe400018f0eff */
[----:B------:R-:W-:Y:S01]  /*41cd0*/  LEA.HI.X.SX32 R5, R75, R2, 0x1, P4 ;  /* 0x000000024b057211 */ /* 0x000fe200020f0eff */
[----:B------:R-:W-:Y:S01]  /*41ce0*/  VIADD R80, R77, UR24 ;  /* 0x000000184d507c36 */ /* 0x000fe20008000000 */
[----:B------:R-:W1:Y:S03]  /*41cf0*/  LDCU UR24, c[0x0][0x3b8] ;  /* 0x00007700ff1877ac */ /* 0x000e660008000800 */
[----:B------:R2:W-:Y:S01]  /*41d00*/  STL.64 [R1+0xb20], R4 ;  /* 0x000b200401007387 */ /* 0x0005e20000100a00 */
[----:B------:R-:W-:Y:S01]  /*41d10*/  VIADD R85, R80, UR4 ;  /* 0x0000000450557c36 */ /* 0x000fe20008000000 */
[----:B------:R-:W0:Y:S02]  /*41d20*/  LDCU UR4, c[0x0][0x3b8] ;  /* 0x00007700ff0477ac */ /* 0x000e240008000800 */
[----:B------:R1:W-:Y:S01]  /*41d30*/  STL.64 [R1+0xb08], R6 ;  /* 0x000b080601007387 */ /* 0x0003e20000100a00 */
[----:B------:R-:W-:Y:S01]  /*41d40*/  VIADD R84, R85, UR35 ;  /* 0x0000002355547c36 */ /* 0x000fe20008000000 */
[----:B--2---:R-:W-:-:S02]  /*41d50*/  IADD3 R4, P3, PT, R78, R3, RZ ;  /* 0x000000034e047210 */ /* 0x004fc40007f7e0ff */
[CC--:B-1----:R-:W-:Y:S02]  /*41d60*/  IADD3 R6, P4, PT, R77.reuse, R3.reuse, RZ ;  /* 0x000000034d067210 */ /* 0x0c2fe40007f9e0ff */
[-C--:B------:R-:W-:Y:S02]  /*41d70*/  LEA.HI.X.SX32 R5, R78, R2.reuse, 0x1, P3 ;  /* 0x000000024e057211 */ /* 0x080fe400018f0eff */
[-C--:B------:R-:W-:Y:S02]  /*41d80*/  LEA.HI.X.SX32 R7, R77, R2.reuse, 0x1, P4 ;  /* 0x000000024d077211 */ /* 0x080fe400020f0eff */
[CC--:B------:R-:W-:Y:S02]  /*41d90*/  IADD3 R8, P3, PT, R80.reuse, R3.reuse, RZ ;  /* 0x0000000350087210 */ /* 0x0c0fe40007f7e0ff */
[CC--:B------:R-:W-:Y:S02]  /*41da0*/  IADD3 R10, P4, PT, R85.reuse, R3.reuse, RZ ;  /* 0x00000003550a7210 */ /* 0x0c0fe40007f9e0ff */
[-C--:B------:R-:W-:Y:S01]  /*41db0*/  LEA.HI.X.SX32 R9, R80, R2.reuse, 0x1, P3 ;  /* 0x0000000250097211 */ /* 0x080fe200018f0eff */
[----:B------:R-:W-:Y:S01]  /*41dc0*/  VIADD R82, R84, UR21 ;  /* 0x0000001554527c36 */ /* 0x000fe20008000000 */
[----:B------:R-:W-:Y:S01]  /*41dd0*/  LEA.HI.X.SX32 R11, R85, R2, 0x1, P4 ;  /* 0x00000002550b7211 */ /* 0x000fe200020f0eff */
[----:B------:R1:W-:Y:S01]  /*41de0*/  STL.64 [R1+0xdd8], R4 ;  /* 0x000dd80401007387 */ /* 0x0003e20000100a00 */
[----:B------:R-:W2:Y:S03]  /*41df0*/  LDCU UR21, c[0x0][0x3b8] ;  /* 0x00007700ff1577ac */ /* 0x000ea60008000800 */
[----:B------:R-:W-:Y:S04]  /*41e00*/  STL.64 [R1+0xde0], R6 ;  /* 0x000de00601007387 */ /* 0x000fe80000100a00 */
[----:B------:R-:W-:Y:S01]  /*41e10*/  STL.64 [R1+0xde8], R8 ;  /* 0x000de80801007387 */ /* 0x000fe20000100a00 */
[----:B------:R-:W-:Y:S01]  /*41e20*/  VIADD R83, R82, UR9 ;  /* 0x0000000952537c36 */ /* 0x000fe20008000000 */
[----:B------:R-:W0:Y:S02]  /*41e30*/  LDCU UR9, c[0x0][0x3b8] ;  /* 0x00007700ff0977ac */ /* 0x000e240008000800 */
[----:B------:R2:W-:Y:S01]  /*41e40*/  STL.64 [R1+0xb80], R10 ;  /* 0x000b800a01007387 */ /* 0x0005e20000100a00 */
[----:B-1----:R-:W-:Y:S01]  /*41e50*/  IADD3 R4, P3, PT, R84, R3, RZ ;  /* 0x0000000354047210 */ /* 0x002fe20007f7e0ff */
[----:B------:R-:W-:-:S03]  /*41e60*/  VIADD R79, R83, UR34 ;  /* 0x00000022534f7c36 */ /* 0x000fc60008000000 */
[----:B------:R-:W-:Y:S02]  /*41e70*/  LEA.HI.X.SX32 R5, R84, R2, 0x1, P3 ;  /* 0x0000000254057211 */ /* 0x000fe400018f0eff */
[----:B--2---:R-:W-:-:S04]  /*41e80*/  IADD3 R10, P4, PT, R82, R3, RZ ;  /* 0x00000003520a7210 */ /* 0x004fc80007f9e0ff */
[-C--:B------:R-:W-:Y:S01]  /*41e90*/  LEA.HI.X.SX32 R11, R82, R2.reuse, 0x1, P4 ;  /* 0x00000002520b7211 */ /* 0x080fe200020f0eff */
[----:B------:R-:W-:Y:S01]  /*41ea0*/  VIADD R81, R79, UR14 ;  /* 0x0000000e4f517c36 */ /* 0x000fe20008000000 */
[CC--:B------:R-:W-:Y:S01]  /*41eb0*/  IADD3 R12, P3, PT, R83.reuse, R3.reuse, RZ ;  /* 0x00000003530c7210 */ /* 0x0c0fe20007f7e0ff */
[----:B------:R-:W1:Y:S02]  /*41ec0*/  LDCU UR14, c[0x0][0x3b8] ;  /* 0x00007700ff0e77ac */ /* 0x000e640008000800 */
[----:B------:R-:W-:Y:S04]  /*41ed0*/  STL.64 [R1+0xdf0], R10 ;  /* 0x000df00a01007387 */ /* 0x000fe80000100a00 */
[----:B------:R2:W-:Y:S01]  /*41ee0*/  STL.64 [R1+0xb88], R4 ;  /* 0x000b880401007387 */ /* 0x0005e20000100a00 */
[----:B------:R-:W-:Y:S01]  /*41ef0*/  LEA.HI.X.SX32 R13, R83, R2, 0x1, P3 ;  /* 0x00000002530d7211 */ /* 0x000fe200018f0eff */
[----:B------:R-:W-:Y:S01]  /*41f00*/  VIADD R72, R81, UR33 ;  /* 0x0000002151487c36 */ /* 0x000fe20008000000 */
[----:B--2---:R-:W-:-:S04]  /*41f10*/  IADD3 R4, P4, PT, R79, R3, RZ ;  /* 0x000000034f047210 */ /* 0x004fc80007f9e0ff */
[-C--:B------:R-:W-:Y:S01]  /*41f20*/  LEA.HI.X.SX32 R5, R79, R2.reuse, 0x1, P4 ;  /* 0x000000024f057211 */ /* 0x080fe200020f0eff */
[----:B------:R-:W-:Y:S01]  /*41f30*/  STL.64 [R1+0xdf8], R12 ;  /* 0x000df80c01007387 */ /* 0x000fe20000100a00 */
[CC--:B------:R-:W-:Y:S01]  /*41f40*/  IADD3 R14, P4, PT, R72.reuse, R3.reuse, RZ ;  /* 0x00000003480e7210 */ /* 0x0c0fe20007f9e0ff */
[C---:B-----5:R-:W-:Y:S01]  /*41f50*/  VIADD R71, R72.reuse, UR20 ;  /* 0x0000001448477c36 */ /* 0x060fe20008000000 */
[----:B------:R-:W2:Y:S01]  /*41f60*/  LDCU UR20, c[0x0][0x3b8] ;  /* 0x00007700ff1477ac */ /* 0x000ea20008000800 */
[----:B------:R5:W-:Y:S01]  /*41f70*/  STL.64 [R1+0xba8], R4 ;  /* 0x000ba80401007387 */ /* 0x000be20000100a00 */
[----:B------:R-:W-:Y:S01]  /*41f80*/  LEA.HI.X.SX32 R15, R72, R2, 0x1, P4 ;  /* 0x00000002480f7211 */ /* 0x000fe200020f0eff */
[----:B------:R-:W-:Y:S01]  /*41f90*/  VIADD R70, R71, UR47 ;  /* 0x0000002f47467c36 */ /* 0x000fe20008000000 */
[----:B-----5:R-:W-:-:S04]  /*41fa0*/  IADD3 R4, P3, PT, R81, R3, RZ ;  /* 0x0000000351047210 */ /* 0x020fc80007f7e0ff */
[----:B------:R-:W-:Y:S01]  /*41fb0*/  LEA.HI.X.SX32 R5, R81, R2, 0x1, P3 ;  /* 0x0000000251057211 */ /* 0x000fe200018f0eff */
[----:B------:R-:W-:Y:S04]  /*41fc0*/  STL.64 [R1+0xe00], R14 ;  /* 0x000e000e01007387 */ /* 0x000fe80000100a00 */
[----:B------:R5:W-:Y:S01]  /*41fd0*/  STL.64 [R1+0xbb0], R4 ;  /* 0x000bb00401007387 */ /* 0x000be20000100a00 */
[----:B------:R-:W-:Y:S01]  /*41fe0*/  VIADD R69, R70, UR32 ;  /* 0x0000002046457c36 */ /* 0x000fe20008000000 */
[----:B------:R-:W-:-:S03]  /*41ff0*/  IADD3 R16, P3, PT, R71, R3, RZ ;  /* 0x0000000347107210 */ /* 0x000fc60007f7e0ff */
[----:B------:R-:W-:Y:S01]  /*42000*/  VIADD R68, R69, UR5 ;  /* 0x0000000545447c36 */ /* 0x000fe20008000000 */
[CC--:B-----5:R-:W-:Y:S01]  /*42010*/  IADD3 R4, P4, PT, R70.reuse, R3.reuse, RZ ;  /* 0x0000000346047210 */ /* 0x0e0fe20007f9e0ff */
[----:B------:R-:W5:Y:S03]  /*42020*/  LDCU UR5, c[0x0][0x3b8] ;  /* 0x00007700ff0577ac */ /* 0x000f660008000800 */
[-C--:B------:R-:W-:Y:S02]  /*42030*/  LEA.HI.X.SX32 R5, R70, R2.reuse, 0x1, P4 ;  /* 0x0000000246057211 */ /* 0x080fe400020f0eff */
[-C--:B------:R-:W-:Y:S01]  /*42040*/  LEA.HI.X.SX32 R17, R71, R2.reuse, 0x1, P3 ;  /* 0x0000000247117211 */ /* 0x080fe200018f0eff */
[C---:B------:R-:W-:Y:S01]  /*42050*/  VIADD R73, R68.reuse, UR19 ;  /* 0x0000001344497c36 */ /* 0x040fe20008000000 */
[CC--:B------:R-:W-:Y:S01]  /*42060*/  IADD3 R18, P4, PT, R68.reuse, R3.reuse, RZ ;  /* 0x0000000344127210 */ /* 0x0c0fe20007f9e0ff */
[----:B------:R0:W-:Y:S01]  /*42070*/  STL.64 [R1+0xbd0], R4 ;  /* 0x000bd00401007387 */ /* 0x0001e20000100a00 */
[----:B------:R-:W1:Y:S01]  /*42080*/  LDCU UR19, c[0x0][0x3b8] ;  /* 0x00007700ff1377ac */ /* 0x000e620008000800 */
[----:B------:R-:W-:Y:S01]  /*42090*/  VIADD R74, R73, UR7 ;  /* 0x00000007494a7c36 */ /* 0x000fe20008000000 */
[----:B------:R-:W-:Y:S01]  /*420a0*/  LEA.HI.X.SX32 R19, R68, R2, 0x1, P4 ;  /* 0x0000000244137211 */ /* 0x000fe200020f0eff */
[----:B------:R-:W1:Y:S01]  /*420b0*/  LDCU UR7, c[0x0][0x3b8] ;  /* 0x00007700ff0777ac */ /* 0x000e620008000800 */
[----:B0-----:R-:W-:-:S04]  /*420c0*/  IADD3 R4, P3, PT, R69, R3, RZ ;  /* 0x0000000345047210 */ /* 0x001fc80007f7e0ff */
[-C--:B------:R-:W-:Y:S01]  /*420d0*/  LEA.HI.X.SX32 R5, R69, R2.reuse, 0x1, P3 ;  /* 0x0000000245057211 */ /* 0x080fe200018f0eff */
[----:B------:R-:W-:Y:S01]  /*420e0*/  VIADD R78, R74, UR13 ;  /* 0x0000000d4a4e7c36 */ /* 0x000fe20008000000 */
[CC--:B------:R-:W-:Y:S01]  /*420f0*/  IADD3 R20, P3, PT, R73.reuse, R3.reuse, RZ ;  /* 0x0000000349147210 */ /* 0x0c0fe20007f7e0ff */
[----:B------:R-:W0:Y:S02]  /*42100*/  LDCU UR13, c[0x0][0x3b8] ;  /* 0x00007700ff0d77ac */ /* 0x000e240008000800 */
[----:B------:R1:W-:Y:S01]  /*42110*/  STL.64 [R1+0xbe0], R4 ;  /* 0x000be00401007387 */ /* 0x0003e20000100a00 */
[----:B------:R-:W-:Y:S01]  /*42120*/  VIADD R77, R78, UR29 ;  /* 0x0000001d4e4d7c36 */ /* 0x000fe20008000000 */
[----:B------:R-:W-:Y:S02]  /*42130*/  LEA.HI.X.SX32 R21, R73, R2, 0x1, P3 ;  /* 0x0000000249157211 */ /* 0x000fe400018f0eff */
[----:B-1----:R-:W-:-:S04]  /*42140*/  IADD3 R4, P4, PT, R74, R3, RZ ;  /* 0x000000034a047210 */ /* 0x002fc80007f9e0ff */
[-C--:B------:R-:W-:Y:S01]  /*42150*/  LEA.HI.X.SX32 R5, R74, R2.reuse, 0x1, P4 ;  /* 0x000000024a057211 */ /* 0x080fe200020f0eff */
[C---:B---3--:R-:W-:Y:S01]  /*42160*/  VIADD R82, R77.reuse, UR18 ;  /* 0x000000124d527c36 */ /* 0x048fe20008000000 */
[CC--:B------:R-:W-:Y:S01]  /*42170*/  IADD3 R22, P4, PT, R77.reuse, R3.reuse, RZ ;  /* 0x000000034d167210 */ /* 0x0c0fe20007f9e0ff */
[----:B------:R-:W1:Y:S02]  /*42180*/  LDCU UR18, c[0x0][0x3b8] ;  /* 0x00007700ff1277ac */ /* 0x000e640008000800 */
[----:B------:R3:W-:Y:S01]  /*42190*/  STL.64 [R1+0xbf8], R4 ;  /* 0x000bf80401007387 */ /* 0x0007e20000100a00 */
[----:B------:R-:W-:Y:S01]  /*421a0*/  VIADD R79, R82, UR30 ;  /* 0x0000001e524f7c36 */ /* 0x000fe20008000000 */
[----:B------:R-:W-:Y:S02]  /*421b0*/  LEA.HI.X.SX32 R23, R77, R2, 0x1, P4 ;  /* 0x000000024d177211 */ /* 0x000fe400020f0eff */
[----:B---3--:R-:W-:-:S04]  /*421c0*/  IADD3 R4, P3, PT, R78, R3, RZ ;  /* 0x000000034e047210 */ /* 0x008fc80007f7e0ff */
[-C--:B------:R-:W-:Y:S01]  /*421d0*/  LEA.HI.X.SX32 R5, R78, R2.reuse, 0x1, P3 ;  /* 0x000000024e057211 */ /* 0x080fe200018f0eff */
[----:B------:R-:W-:Y:S01]  /*421e0*/  VIADD R81, R79, UR10 ;  /* 0x0000000a4f517c36 */ /* 0x000fe20008000000 */
[CC--:B------:R-:W-:Y:S01]  /*421f0*/  IADD3 R24, P3, PT, R82.reuse, R3.reuse, RZ ;  /* 0x0000000352187210 */ /* 0x0c0fe20007f7e0ff */
[----:B------:R-:W3:Y:S02]  /*42200*/  LDCU UR10, c[0x0][0x3b8] ;  /* 0x00007700ff0a77ac */ /* 0x000ee40008000800 */
[----:B------:R0:W-:Y:S01]  /*42210*/  STL.64 [R1+0xc08], R4 ;  /* 0x000c080401007387 */ /* 0x0001e20000100a00 */
[----:B------:R-:W-:Y:S01]  /*42220*/  VIADD R80, R81, UR28 ;  /* 0x0000001c51507c36 */ /* 0x000fe20008000000 */
[----:B------:R-:W-:Y:S02]  /*42230*/  LEA.HI.X.SX32 R25, R82, R2, 0x1, P3 ;  /* 0x0000000252197211 */ /* 0x000fe400018f0eff */
[----:B0-----:R-:W-:-:S04]  /*42240*/  IADD3 R4, P4, PT, R79, R3, RZ ;  /* 0x000000034f047210 */ /* 0x001fc80007f9e0ff */
[-C--:B------:R-:W-:Y:S01]  /*42250*/  LEA.HI.X.SX32 R5, R79, R2.reuse, 0x1, P4 ;  /* 0x000000024f057211 */ /* 0x080fe200020f0eff */
[C---:B------:R-:W-:Y:S01]  /*42260*/  VIADD R76, R80.reuse, UR17 ;  /* 0x00000011504c7c36 */ /* 0x040fe20008000000 */
[-C--:B------:R-:W-:Y:S01]  /*42270*/  IADD3 R26, P4, PT, R80, R3.reuse, RZ ;  /* 0x00000003501a7210 */ /* 0x080fe20007f9e0ff */
[----:B------:R-:W0:Y:S02]  /*42280*/  LDCU UR17, c[0x0][0x3b8] ;  /* 0x00007700ff1177ac */ /* 0x000e240008000800 */
[----:B------:R1:W-:Y:S01]  /*42290*/  STL.64 [R1+0xc28], R4 ;  /* 0x000c280401007387 */ /* 0x0003e20000100a00 */
[----:B----4-:R-:W-:Y:S01]  /*422a0*/  VIADD R75, R76, UR27 ;  /* 0x0000001b4c4b7c36 */ /* 0x010fe20008000000 */
[----:B------:R-:W-:Y:S02]  /*422b0*/  LEA.HI.X.SX32 R27, R80, R2, 0x1, P4 ;  /* 0x00000002501b7211 */ /* 0x000fe400020f0eff */
[----:B-1----:R-:W-:-:S04]  /*422c0*/  IADD3 R4, P3, PT, R81, R3, RZ ;  /* 0x0000000351047210 */ /* 0x002fc80007f7e0ff */
[-C--:B------:R-:W-:Y:S01]  /*422d0*/  LEA.HI.X.SX32 R5, R81, R2.reuse, 0x1, P3 ;  /* 0x0000000251057211 */ /* 0x080fe200018f0eff */
[C---:B------:R-:W-:Y:S01]  /*422e0*/  VIADD R70, R75.reuse, UR6 ;  /* 0x000000064b467c36 */ /* 0x040fe20008000000 */
[-C--:B------:R-:W-:Y:S01]  /*422f0*/  IADD3 R28, P3, PT, R76, R3.reuse, RZ ;  /* 0x000000034c1c7210 */ /* 0x080fe20007f7e0ff */
[----:B------:R-:W1:Y:S02]  /*42300*/  LDCU UR6, c[0x0][0x3b8] ;  /* 0x00007700ff0677ac */ /* 0x000e640008000800 */
[----:B------:R4:W-:Y:S01]  /*42310*/  STL.64 [R1+0xc30], R4 ;  /* 0x000c300401007387 */ /* 0x0009e20000100a00 */
[----:B------:R-:W-:Y:S01]  /*42320*/  VIADD R69, R70, UR12 ;  /* 0x0000000c46457c36 */ /* 0x000fe20008000000 */
[----:B------:R-:W-:Y:S01]  /*42330*/  LEA.HI.X.SX32 R29, R76, R2, 0x1, P3 ;  /* 0x000000024c1d7211 */ /* 0x000fe200018f0eff */
[----:B------:R-:W0:Y:S01]  /*42340*/  LDCU UR12, c[0x0][0x3b8] ;  /* 0x00007700ff0c77ac */ /* 0x000e220008000800 */
[----:B----4-:R-:W-:-:S04]  /*42350*/  IADD3 R4, P4, PT, R75, R3, RZ ;  /* 0x000000034b047210 */ /* 0x010fc80007f9e0ff */
[-C--:B------:R-:W-:Y:S01]  /*42360*/  LEA.HI.X.SX32 R5, R75, R2.reuse, 0x1, P4 ;  /* 0x000000024b057211 */ /* 0x080fe200020f0eff */
[C---:B------:R-:W-:Y:S01]  /*42370*/  VIADD R68, R69.reuse, UR16 ;  /* 0x0000001045447c36 */ /* 0x040fe20008000000 */
[CC--:B------:R-:W-:Y:S01]  /*42380*/  IADD3 R30, P4, PT, R69.reuse, R3.reuse, RZ ;  /* 0x00000003451e7210 */ /* 0x0c0fe20007f9e0ff */
[----:B------:R-:W4:Y:S02]  /*42390*/  LDCU UR16, c[0x0][0x3b8] ;  /* 0x00007700ff1077ac */ /* 0x000f240008000800 */
[----:B------:R0:W-:Y:S01]  /*423a0*/  STL.64 [R1+0xc50], R4 ;  /* 0x000c500401007387 */ /* 0x0001e20000100a00 */
[----:B------:R-:W-:Y:S01]  /*423b0*/  VIADD R71, R68, UR25 ;  /* 0x0000001944477c36 */ /* 0x000fe20008000000 */
[----:B------:R-:W-:Y:S02]  /*423c0*/  LEA.HI.X.SX32 R31, R69, R2, 0x1, P4 ;  /* 0x00000002451f7211 */ /* 0x000fe400020f0eff */
[----:B0-----:R-:W-:-:S04]  /*423d0*/  IADD3 R4, P3, PT, R70, R3, RZ ;  /* 0x0000000346047210 */ /* 0x001fc80007f7e0ff */
[----:B------:R-:W-:Y:S01]  /*423e0*/  LEA.HI.X.SX32 R5, R70, R2, 0x1, P3 ;  /* 0x0000000246057211 */ /* 0x000fe200018f0eff */
[----:B------:R-:W-:-:S04]  /*423f0*/  VIADD R73, R71, UR26 ;  /* 0x0000001a47497c36 */ /* 0x000fc80008000000 */
[----:B------:R0:W-:Y:S01]  /*42400*/  STL.64 [R1+0xc58], R4 ;  /* 0x000c580401007387 */ /* 0x0001e20000100a00 */
[-C--:B------:R-:W-:Y:S01]  /*42410*/  IADD3 R32, P3, PT, R68, R3.reuse, RZ ;  /* 0x0000000344207210 */ /* 0x080fe20007f7e0ff */
[----:B------:R-:W-:Y:S01]  /*42420*/  VIADD R72, R73, UR11 ;  /* 0x0000000b49487c36 */ /* 0x000fe20008000000 */
[----:B------:R-:W1:Y:S01]  /*42430*/  LDCU UR11, c[0x0][0x3b8] ;  /* 0x00007700ff0b77ac */ /* 0x000e620008000800 */
[----:B0-----:R-:W-:-:S04]  /*42440*/  IADD3 R4, P4, PT, R71, R3, RZ ;  /* 0x0000000347047210 */ /* 0x001fc80007f9e0ff */
[-C--:B------:R-:W-:Y:S02]  /*42450*/  LEA.HI.X.SX32 R5, R71, R2.reuse, 0x1, P4 ;  /* 0x0000000247057211 */ /* 0x080fe400020f0eff */
[-C--:B------:R-:W-:Y:S01]  /*42460*/  LEA.HI.X.SX32 R33, R68, R2.reuse, 0x1, P3 ;  /* 0x0000000244217211 */ /* 0x080fe200018f0eff */
[C---:B------:R-:W-:Y:S01]  /*42470*/  VIADD R79, R72.reuse, UR15 ;  /* 0x0000000f484f7c36 */ /* 0x040fe20008000000 */
[CC--:B------:R-:W-:Y:S01]  /*42480*/  IADD3 R34, P4, PT, R72.reuse, R3.reuse, RZ ;  /* 0x0000000348227210 */ /* 0x0c0fe20007f9e0ff */
[----:B------:R0:W-:Y:S01]  /*42490*/  STL.64 [R1+0xc78], R4 ;  /* 0x000c780401007387 */ /* 0x0001e20000100a00 */
[----:B------:R-:W1:Y:S01]  /*424a0*/  LDCU UR15, c[0x0][0x3b8] ;  /* 0x00007700ff0f77ac */ /* 0x000e620008000800 */
        /* <DEDUP_REMOVED lines=8> */
[----:B------:R-:W-:Y:S01]  /*42530*/  VIADD R77, R75, UR9 ;  /* 0x000000094b4d7c36 */ /* 0x000fe20008000000 */
[----:B------:R-:W-:Y:S01]  /*42540*/  LEA.HI.X.SX32 R37, R79, R2, 0x1, P3 ;  /* 0x000000024f257211 */ /* 0x000fe200018f0eff */
[----:B------:R-:W0:Y:S01]  /*42550*/  LDCU UR9, c[0x0][0x3b8] ;  /* 0x00007700ff0977ac */ /* 0x000e220008000800 */
[----:B-1----:R-:W-:-:S04]  /*42560*/  IADD3 R4, P4, PT, R78, R3, RZ ;  /* 0x000000034e047210 */ /* 0x002fc80007f9e0ff */
[----:B------:R-:W-:Y:S01]  /*42570*/  LEA.HI.X.SX32 R5, R78, R2, 0x1, P4 ;  /* 0x000000024e057211 */ /* 0x000fe200020f0eff */
[----:B------:R-:W-:-:S04]  /*42580*/  VIADD R74, R77, UR21 ;  /* 0x000000154d4a7c36 */ /* 0x000fc80008000000 */
[----:B------:R1:W-:Y:S01]  /*42590*/  STL.64 [R1+0xca0], R4 ;  /* 0x000ca00401007387 */ /* 0x0003e20000100a00 */
[----:B------:R-:W-:Y:S01]  /*425a0*/  VIADD R70, R74, UR14 ;  /* 0x0000000e4a467c36 */ /* 0x000fe20008000000 */
[-C--:B------:R-:W-:Y:S01]  /*425b0*/  IADD3 R38, P4, PT, R77, R3.reuse, RZ ;  /* 0x000000034d267210 */ /* 0x080fe20007f9e0ff */
[----:B------:R-:W0:Y:S01]  /*425c0*/  LDCU UR14, c[0x0][0x3b8] ;  /* 0x00007700ff0e77ac */ /* 0x000e220008000800 */
[----:B-1----:R-:W-:-:S04]  /*425d0*/  IADD3 R4, P3, PT, R75, R3, RZ ;  /* 0x000000034b047210 */ /* 0x002fc80007f7e0ff */
[-C--:B------:R-:W-:Y:S02]  /*425e0*/  LEA.HI.X.SX32 R5, R75, R2.reuse, 0x1, P3 ;  /* 0x000000024b057211 */ /* 0x080fe400018f0eff */
[----:B------:R-:W-:-:S03]  /*425f0*/  LEA.HI.X.SX32 R39, R77, R2, 0x1, P4 ;  /* 0x000000024d277211 */ /* 0x000fc600020f0eff */
[----:B------:R1:W-:Y:S01]  /*42600*/  STL.64 [R1+0xca8], R4 ;  /* 0x000ca80401007387 */ /* 0x0003e20000100a00 */
[----:B--2---:R-:W-:Y:S01]  /*42610*/  VIADD R69, R70, UR20 ;  /* 0x0000001446457c36 */ /* 0x004fe20008000000 */
[----:B------:R-:W-:-:S03]  /*42620*/  IADD3 R40, P3, PT, R74, R3, RZ ;  /* 0x000000034a287210 */ /* 0x000fc60007f7e0ff */
[----:B------:R-:W-:Y:S01]  /*42630*/  VIADD R68, R69, UR31 ;  /* 0x0000001f45447c36 */ /* 0x000fe20008000000 */
[----:B-1----:R-:W-:-:S04]  /*42640*/  IADD3 R4, P4, PT, R70, R3, RZ ;  /* 0x0000000346047210 */ /* 0x002fc80007f9e0ff */
[-C--:B------:R-:W-:Y:S02]  /*42650*/  LEA.HI.X.SX32 R5, R70, R2.reuse, 0x1, P4 ;  /* 0x0000000246057211 */ /* 0x080fe400020f0eff */
[-C--:B------:R-:W-:Y:S01]  /*42660*/  LEA.HI.X.SX32 R41, R74, R2.reuse, 0x1, P3 ;  /* 0x000000024a297211 */ /* 0x080fe200018f0eff */
[C---:B-----5:R-:W-:Y:S01]  /*42670*/  VIADD R71, R68.reuse, UR5 ;  /* 0x0000000544477c36 */ /* 0x060fe20008000000 */
[CC--:B------:R-:W-:Y:S01]  /*42680*/  IADD3 R42, P4, PT, R68.reuse, R3.reuse, RZ ;  /* 0x00000003442a7210 */ /* 0x0c0fe20007f9e0ff */
[----:B------:R1:W-:Y:S01]  /*42690*/  STL.64 [R1+0xcc8], R4 ;  /* 0x000cc80401007387 */ /* 0x0003e20000100a00 */
[----:B------:R-:W2:Y:S01]  /*426a0*/  LDCU UR5, c[0x0][0x3b8] ;  /* 0x00007700ff0577ac */ /* 0x000ea20008000800 */
[----:B------:R-:W-:Y:S01]  /*426b0*/  VIADD R72, R71, UR7 ;  /* 0x0000000747487c36 */ /* 0x000fe20008000000 */
[----:B------:R-:W-:Y:S01]  /*426c0*/  LEA.HI.X.SX32 R43, R68, R2, 0x1, P4 ;  /* 0x00000002442b7211 */ /* 0x000fe200020f0eff */
[----:B------:R-:W5:Y:S01]  /*426d0*/  LDCU UR7, c[0x0][0x3b8] ;  /* 0x00007700ff0777ac */ /* 0x000f620008000800 */
[----:B-1----:R-:W-:-:S04]  /*426e0*/  IADD3 R4, P3, PT, R69, R3, RZ ;  /* 0x0000000345047210 */ /* 0x002fc80007f7e0ff */
[-C--:B------:R-:W-:Y:S01]  /*426f0*/  LEA.HI.X.SX32 R5, R69, R2.reuse, 0x1, P3 ;  /* 0x0000000245057211 */ /* 0x080fe200018f0eff */
[----:B------:R-:W-:Y:S01]  /*42700*/  VIADD R76, R72, UR13 ;  /* 0x0000000d484c7c36 */ /* 0x000fe20008000000 */
[CC--:B------:R-:W-:Y:S01]  /*42710*/  IADD3 R44, P3, PT, R71.reuse, R3.reuse, RZ ;  /* 0x00000003472c7210 */ /* 0x0c0fe20007f7e0ff */
[----:B------:R-:W-:Y:S01]  /*42720*/  IMAD.MOV.U32 R92, RZ, RZ, R56 ;  /* 0x000000ffff5c7224 */ /* 0x000fe200078e0038 */
[----:B------:R-:W1:Y:S01]  /*42730*/  LDCU UR13, c[0x0][0x3b8] ;  /* 0x00007700ff0d77ac */ /* 0x000e620008000800 */
[----:B------:R0:W-:Y:S01]  /*42740*/  STL.64 [R1+0xcb0], R4 ;  /* 0x000cb00401007387 */ /* 0x0001e20000100a00 */
[----:B------:R-:W-:Y:S01]  /*42750*/  VIADD R75, R76, UR18 ;  /* 0x000000124c4b7c36 */ /* 0x000fe20008000000 */
[----:B------:R-:W-:Y:S02]  /*42760*/  LEA.HI.X.SX32 R45, R71, R2, 0x1, P3 ;  /* 0x00000002472d7211 */ /* 0x000fe400018f0eff */
[----:B0-----:R-:W-:-:S04]  /*42770*/  IADD3 R4, P4, PT, R72, R3, RZ ;  /* 0x0000000348047210 */ /* 0x001fc80007f9e0ff */
[-C--:B------:R-:W-:Y:S01]  /*42780*/  LEA.HI.X.SX32 R5, R72, R2.reuse, 0x1, P4 ;  /* 0x0000000248057211 */ /* 0x080fe200020f0eff */
[C---:B---3--:R-:W-:Y:S01]  /*42790*/  VIADD R73, R75.reuse, UR10 ;  /* 0x0000000a4b497c36 */ /* 0x048fe20008000000 */
[-C--:B------:R-:W-:Y:S01]  /*427a0*/  IADD3 R46, P4, PT, R75, R3.reuse, RZ ;  /* 0x000000034b2e7210 */ /* 0x080fe20007f9e0ff */
[----:B------:R-:W0:Y:S02]  /*427b0*/  LDCU UR10, c[0x0][0x3b8] ;  /* 0x00007700ff0a77ac */ /* 0x000e240008000800 */
[----:B------:R3:W-:Y:S01]  /*427c0*/  STL.64 [R1+0xc48], R4 ;  /* 0x000c480401007387 */ /* 0x0007e20000100a00 */
[----:B------:R-:W-:Y:S01]  /*427d0*/  VIADD R70, R73, UR17 ;  /* 0x0000001149467c36 */ /* 0x000fe20008000000 */
[----:B------:R-:W-:Y:S02]  /*427e0*/  LEA.HI.X.SX32 R47, R75, R2, 0x1, P4 ;  /* 0x000000024b2f7211 */ /* 0x000fe400020f0eff */
[----:B---3--:R-:W-:-:S04]  /*427f0*/  IADD3 R4, P3, PT, R76, R3, RZ ;  /* 0x000000034c047210 */ /* 0x008fc80007f7e0ff */
[-C--:B------:R-:W-:Y:S01]  /*42800*/  LEA.HI.X.SX32 R5, R76, R2.reuse, 0x1, P3 ;  /* 0x000000024c057211 */ /* 0x080fe200018f0eff */
[C---:B------:R-:W-:Y:S01]  /*42810*/  VIADD R69, R70.reuse, UR6 ;  /* 0x0000000646457c36 */ /* 0x040fe20008000000 */
[-C--:B------:R-:W-:Y:S01]  /*42820*/  IADD3 R48, P3, PT, R73, R3.reuse, RZ ;  /* 0x0000000349307210 */ /* 0x080fe20007f7e0ff */
[----:B------:R-:W3:Y:S02]  /*42830*/  LDCU UR6, c[0x0][0x3b8] ;  /* 0x00007700ff0677ac */ /* 0x000ee40008000800 */
[----:B------:R0:W-:Y:S01]  /*42840*/  STL.64 [R1+0xc20], R4 ;  /* 0x000c200401007387 */ /* 0x0001e20000100a00 */
[----:B------:R-:W-:Y:S01]  /*42850*/  VIADD R68, R69, UR12 ;  /* 0x0000000c45447c36 */ /* 0x000fe20008000000 */
[----:B------:R-:W-:Y:S01]  /*42860*/  LEA.HI.X.SX32 R49, R73, R2, 0x1, P3 ;  /* 0x0000000249317211 */ /* 0x000fe200018f0eff */
[----:B------:R-:W1:Y:S01]  /*42870*/  LDCU UR12, c[0x0][0x3b8] ;  /* 0x00007700ff0c77ac */ /* 0x000e620008000800 */
[----:B0-----:R-:W-:-:S04]  /*42880*/  IADD3 R4, P4, PT, R70, R3, RZ ;  /* 0x0000000346047210 */ /* 0x001fc80007f9e0ff */
[----:B------:R-:W-:Y:S01]  /*42890*/  LEA.HI.X.SX32 R5, R70, R2, 0x1, P4 ;  /* 0x0000000246057211 */ /* 0x000fe200020f0eff */
[----:B----4-:R-:W-:-:S04]  /*428a0*/  VIADD R72, R68, UR16 ;  /* 0x0000001044487c36 */ /* 0x010fc80008000000 */
[----:B------:R0:W-:Y:S01]  /*428b0*/  STL.64 [R1+0xbb8], R4 ;  /* 0x000bb80401007387 */ /* 0x0001e20000100a00 */
[----:B------:R-:W-:Y:S01]  /*428c0*/  VIADD R71, R72, UR11 ;  /* 0x0000000b48477c36 */ /* 0x000fe20008000000 */
[-C--:B------:R-:W-:Y:S01]  /*428d0*/  IADD3 R50, P3, PT, R69, R3.reuse, RZ ;  /* 0x0000000345327210 */ /* 0x080fe20007f7e0ff */
[----:B------:R-:W4:Y:S01]  /*428e0*/  LDCU UR11, c[0x0][0x3b8] ;  /* 0x00007700ff0b77ac */ /* 0x000f220008000800 */
[----:B0-----:R-:W-:-:S04]  /*428f0*/  IADD3 R4, P4, PT, R68, R3, RZ ;  /* 0x0000000344047210 */ /* 0x001fc80007f9e0ff */
[----:B------:R-:W-:-:S05]  /*42900*/  LEA.HI.X.SX32 R5, R68, R2, 0x1, P4 ;  /* 0x0000000244057211 */ /* 0x000fca00020f0eff */
[----:B------:R0:W-:Y:S02]  /*42910*/  STL.64 [R1+0xb68], R4 ;  /* 0x000b680401007387 */ /* 0x0001e40000100a00 */
[----:B0-----:R-:W-:-:S04]  /*42920*/  IADD3 R4, P4, PT, R71, R3, RZ ;  /* 0x0000000347047210 */ /* 0x001fc80007f9e0ff */
[----:B------:R-:W-:-:S05]  /*42930*/  LEA.HI.X.SX32 R5, R71, R2, 0x1, P4 ;  /* 0x0000000247057211 */ /* 0x000fca00020f0eff */
[----:B------:R0:W-:Y:S04]  /*42940*/  STL.64 [R1+0xab0], R4 ;  /* 0x000ab00401007387 */ /* 0x0001e80000100a00 */
[----:B------:R-:W4:Y:S04]  /*42950*/  LDL.LU R12, [R1+0x348] ;  /* 0x00034800010c7983 */ /* 0x000f280000300800 */
[----:B------:R-:W4:Y:S04]  /*42960*/  LDL.LU R13, [R1+0x34c] ;  /* 0x00034c00010d7983 */ /* 0x000f280000300800 */
[----:B------:R-:W4:Y:S04]  /*42970*/  LDL.LU R10, [R1+0x350] ;  /* 0x00035000010a7983 */ /* 0x000f280000300800 */
[----:B------:R-:W4:Y:S01]  /*42980*/  LDL.LU R11, [R1+0x354] ;  /* 0x00035400010b7983 */ /* 0x000f220000300800 */
[----:B------:R-:W-:Y:S01]  /*42990*/  VIADD R75, R71, UR15 ;  /* 0x0000000f474b7c36 */ /* 0x000fe20008000000 */
[----:B------:R-:W-:Y:S01]  /*429a0*/  LEA.HI.X.SX32 R51, R69, R2, 0x1, P3 ;  /* 0x0000000245337211 */ /* 0x000fe200018f0eff */
[----:B------:R-:W-:Y:S01]  /*429b0*/  IMAD.MOV.U32 R93, RZ, RZ, R57 ;  /* 0x000000ffff5d7224 */ /* 0x000fe200078e0039 */
[----:B------:R-:W4:Y:S01]  /*429c0*/  LDL.LU R14, [R1+0x358] ;  /* 0x00035800010e7983 */ /* 0x000f220000300800 */
[----:B------:R-:W-:Y:S01]  /*429d0*/  VIADD R74, R75, UR4 ;  /* 0x000000044b4a7c36 */ /* 0x000fe20008000000 */
[-C--:B------:R-:W-:Y:S01]  /*429e0*/  IADD3 R52, P3, PT, R72, R3.reuse, RZ ;  /* 0x0000000348347210 */ /* 0x080fe20007f7e0ff */
[----:B------:R-:W-:Y:S01]  /*429f0*/  IMAD.MOV.U32 R15, RZ, RZ, R54 ;  /* 0x000000ffff0f7224 */ /* 0x000fe200078e0036 */
[----:B------:R-:W0:Y:S01]  /*42a00*/  LDCU UR4, c[0x0][0x3b8] ;  /* 0x00007700ff0477ac */ /* 0x000e220008000800 */
[C---:B------:R-:W-:Y:S01]  /*42a10*/  VIADD R73, R74.reuse, UR9 ;  /* 0x000000094a497c36 */ /* 0x040fe20008000000 */
[----:B------:R-:W-:-:S02]  /*42a20*/  IADD3 R56, P4, PT, R74, R3, RZ ;  /* 0x000000034a387210 */ /* 0x000fc40007f9e0ff */
[-C--:B------:R-:W-:Y:S01]  /*42a30*/  LEA.HI.X.SX32 R53, R72, R2.reuse, 0x1, P3 ;  /* 0x0000000248357211 */ /* 0x080fe200018f0eff */
[----:B------:R-:W-:Y:S01]  /*42a40*/  VIADD R70, R73, UR14 ;  /* 0x0000000e49467c36 */ /* 0x000fe20008000000 */
[----:B------:R-:W0:Y:S03]  /*42a50*/  LDCU UR9, c[0x0][0x3b8] ;  /* 0x00007700ff0977ac */ /* 0x000e260008000800 */
[----:B------:R-:W-:Y:S01]  /*42a60*/  VIADD R69, R70, UR19 ;  /* 0x0000001346457c36 */ /* 0x000fe20008000000 */
[----:B------:R-:W-:-:S03]  /*42a70*/  LEA.HI.X.SX32 R57, R74, R2, 0x1, P4 ;  /* 0x000000024a397211 */ /* 0x000fc600020f0eff */
[----:B--2---:R-:W-:Y:S01]  /*42a80*/  VIADD R68, R69, UR5 ;  /* 0x0000000545447c36 */ /* 0x004fe20008000000 */
[CC--:B------:R-:W-:Y:S01]  /*42a90*/  IADD3 R54, P3, PT, R75.reuse, R3.reuse, RZ ;  /* 0x000000034b367210 */ /* 0x0c0fe20007f7e0ff */
[----:B------:R-:W-:Y:S01]  /*42aa0*/  IMAD.MOV.U32 R6, RZ, RZ, R58 ;  /* 0x000000ffff067224 */ /* 0x000fe200078e003a */
[----:B------:R-:W2:Y:S01]  /*42ab0*/  LDCU UR5, c[0x0][0x3b8] ;  /* 0x00007700ff0577ac */ /* 0x000ea20008000800 */
[----:B-----5:R-:W-:Y:S01]  /*42ac0*/  VIADD R74, R68, UR7 ;  /* 0x00000007444a7c36 */ /* 0x020fe20008000000 */
[-C--:B------:R-:W-:Y:S01]  /*42ad0*/  LEA.HI.X.SX32 R55, R75, R2.reuse, 0x1, P3 ;  /* 0x000000024b377211 */ /* 0x080fe200018f0eff */
[----:B------:R-:W-:Y:S01]  /*42ae0*/  IMAD.MOV.U32 R8, RZ, RZ, R60 ;  /* 0x000000ffff087224 */ /* 0x000fe200078e003c */
[----:B------:R-:W5:Y:S01]  /*42af0*/  LDCU UR7, c[0x0][0x3b8] ;  /* 0x00007700ff0777ac */ /* 0x000f620008000800 */
[----:B------:R-:W-:Y:S01]  /*42b00*/  VIADD R72, R74, UR10 ;  /* 0x0000000a4a487c36 */ /* 0x000fe20008000000 */
[CC--:B------:R-:W-:Y:S02]  /*42b10*/  IADD3 R58, P3, PT, R73.reuse, R3.reuse, RZ ;  /* 0x00000003493a7210 */ /* 0x0c0fe40007f7e0ff */
[-C--:B------:R-:W-:Y:S01]  /*42b20*/  IADD3 R60, P4, PT, R70, R3.reuse, RZ ;  /* 0x00000003463c7210 */ /* 0x080fe20007f9e0ff */
[----:B---3--:R-:W-:Y:S01]  /*42b30*/  VIADD R71, R72, UR6 ;  /* 0x0000000648477c36 */ /* 0x008fe20008000000 */
[----:B------:R-:W3:Y:S01]  /*42b40*/  LDCU UR6, c[0x0][0x3b8] ;  /* 0x00007700ff0677ac */ /* 0x000ee20008000800 */
[----:B------:R-:W-:Y:S01]  /*42b50*/  IMAD.MOV.U32 R7, RZ, RZ, R59 ;  /* 0x000000ffff077224 */ /* 0x000fe200078e003b */
[-C--:B------:R-:W-:Y:S01]  /*42b60*/  LEA.HI.X.SX32 R59, R73, R2.reuse, 0x1, P3 ;  /* 0x00000002493b7211 */ /* 0x080fe200018f0eff */
[----:B0-----:R-:W-:Y:S01]  /*42b70*/  IMAD.MOV.U32 R4, RZ, RZ, R62 ;  /* 0x000000ffff047224 */ /* 0x001fe200078e003e */
[-C--:B------:R-:W-:Y:S01]  /*42b80*/  IADD3 R62, P3, PT, R69, R3.reuse, RZ ;  /* 0x00000003453e7210 */ /* 0x080fe20007f7e0ff */
[----:B------:R-:W-:Y:S01]  /*42b90*/  IMAD.MOV.U32 R9, RZ, RZ, R61 ;  /* 0x000000ffff097224 */ /* 0x000fe200078e003d */
[-C--:B------:R-:W-:Y:S01]  /*42ba0*/  LEA.HI.X.SX32 R61, R70, R2.reuse, 0x1, P4 ;  /* 0x00000002463d7211 */ /* 0x080fe200020f0eff */
[----:B-1----:R-:W-:Y:S01]  /*42bb0*/  VIADD R70, R71, UR12 ;  /* 0x0000000c47467c36 */ /* 0x002fe20008000000 */
[----:B------:R-:W-:Y:S01]  /*42bc0*/  IADD3 R64, P4, PT, R68, R3, RZ ;  /* 0x0000000344407210 */ /* 0x000fe20007f9e0ff */
[----:B------:R-:W-:Y:S01]  /*42bd0*/  IMAD.MOV.U32 R5, RZ, RZ, R63 ;  /* 0x000000ffff057224 */ /* 0x000fe200078e003f */
[-C--:B------:R-:W-:Y:S01]  /*42be0*/  LEA.HI.X.SX32 R63, R69, R2.reuse, 0x1, P3 ;  /* 0x00000002453f7211 */ /* 0x080fe200018f0eff */
[----:B----4-:R-:W-:Y:S01]  /*42bf0*/  VIADD R69, R70, UR11 ;  /* 0x0000000b46457c36 */ /* 0x010fe20008000000 */
[----:B------:R-:W-:-:S02]  /*42c00*/  LEA.HI.X.SX32 R65, R68, R2, 0x1, P4 ;  /* 0x0000000244417211 */ /* 0x000fc400020f0eff */
[-C--:B------:R-:W-:Y:S01]  /*42c10*/  IADD3 R66, P3, PT, R74, R3.reuse, RZ ;  /* 0x000000034a427210 */ /* 0x080fe20007f7e0ff */
[----:B------:R-:W-:Y:S01]  /*42c20*/  VIADD R68, R69, UR4 ;  /* 0x0000000445447c36 */ /* 0x000fe20008000000 */
[-C--:B------:R-:W-:Y:S01]  /*42c30*/  IADD3 R90, P4, PT, R72, R3.reuse, RZ ;  /* 0x00000003485a7210 */ /* 0x080fe20007f9e0ff */
[----:B------:R-:W0:Y:S01]  /*42c40*/  LDCU UR4, c[0x0][0x3b8] ;  /* 0x00007700ff0477ac */ /* 0x000e220008000800 */
[-C--:B------:R-:W-:Y:S02]  /*42c50*/  LEA.HI.X.SX32 R67, R74, R2.reuse, 0x1, P3 ;  /* 0x000000024a437211 */ /* 0x080fe400018f0eff */
[----:B------:R-:W-:Y:S01]  /*42c60*/  LEA.HI.X.SX32 R91, R72, R2, 0x1, P4 ;  /* 0x00000002485b7211 */ /* 0x000fe200020f0eff */
[----:B------:R-:W-:Y:S01]  /*42c70*/  VIADD R72, R68, UR9 ;  /* 0x0000000944487c36 */ /* 0x000fe20008000000 */
[-C--:B------:R-:W-:Y:S01]  /*42c80*/  IADD3 R88, P3, PT, R71, R3.reuse, RZ ;  /* 0x0000000347587210 */ /* 0x080fe20007f7e0ff */
[----:B------:R-:W1:Y:S01]  /*42c90*/  LDCU UR9, c[0x0][0x39c] ;  /* 0x00007380ff0977ac */ /* 0x000e620008000800 */
[----:B------:R-:W-:-:S02]  /*42ca0*/  IADD3 R86, P4, PT, R70, R3, RZ ;  /* 0x0000000346567210 */ /* 0x000fc40007f9e0ff */
[-C--:B------:R-:W-:Y:S01]  /*42cb0*/  LEA.HI.X.SX32 R89, R71, R2.reuse, 0x1, P3 ;  /* 0x0000000247597211 */ /* 0x080fe200018f0eff */
[----:B------:R-:W-:Y:S01]  /*42cc0*/  VIADD R71, R72, UR13 ;  /* 0x0000000d48477c36 */ /* 0x000fe20008000000 */
[-C--:B------:R-:W-:Y:S02]  /*42cd0*/  IADD3 R84, P3, PT, R69, R3.reuse, RZ ;  /* 0x0000000345547210 */ /* 0x080fe40007f7e0ff */
[-C--:B------:R-:W-:Y:S01]  /*42ce0*/  LEA.HI.X.SX32 R87, R70, R2.reuse, 0x1, P4 ;  /* 0x0000000246577211 */ /* 0x080fe200020f0eff */
[----:B--2---:R-:W-:Y:S01]  /*42cf0*/  VIADD R70, R71, UR5 ;  /* 0x0000000547467c36 */ /* 0x004fe20008000000 */
[-C--:B------:R-:W-:Y:S01]  /*42d00*/  LEA.HI.X.SX32 R85, R69, R2.reuse, 0x1, P3 ;  /* 0x0000000245557211 */ /* 0x080fe200018f0eff */
[----:B------:R-:W2:Y:S01]  /*42d10*/  LDCU UR5, c[0x0][0x39c] ;  /* 0x00007380ff0577ac */ /* 0x000ea20008000800 */
[-C--:B------:R-:W-:Y:S01]  /*42d20*/  IADD3 R82, P4, PT, R68, R3.reuse, RZ ;  /* 0x0000000344527210 */ /* 0x080fe20007f9e0ff */
[----:B---3--:R-:W-:Y:S01]  /*42d30*/  VIADD R69, R70, UR6 ;  /* 0x0000000646457c36 */ /* 0x008fe20008000000 */
[-C--:B------:R-:W-:Y:S01]  /*42d40*/  IADD3 R80, P3, PT, R72, R3.reuse, RZ ;  /* 0x0000000348507210 */ /* 0x080fe20007f7e0ff */
[----:B------:R-:W3:Y:S01]  /*42d50*/  LDCU UR6, c[0x0][0x39c] ;  /* 0x00007380ff0677ac */ /* 0x000ee20008000800 */
[-C--:B------:R-:W-:Y:S01]  /*42d60*/  LEA.HI.X.SX32 R83, R68, R2.reuse, 0x1, P4 ;  /* 0x0000000244537211 */ /* 0x080fe200020f0eff */
[----:B-----5:R-:W-:Y:S01]  /*42d70*/  VIADD R68, R69, UR7 ;  /* 0x0000000745447c36 */ /* 0x020fe20008000000 */
[----:B------:R-:W-:Y:S01]  /*42d80*/  LEA.HI.X.SX32 R81, R72, R2, 0x1, P3 ;  /* 0x0000000248517211 */ /* 0x000fe200018f0eff */
[----:B------:R-:W4:Y:S01]  /*42d90*/  LDCU UR7, c[0x0][0x39c] ;  /* 0x00007380ff0777ac */ /* 0x000f220008000800 */
[----:B------:R-:W-:-:S02]  /*42da0*/  IADD3 R78, P4, PT, R71, R3, RZ ;  /* 0x00000003474e7210 */ /* 0x000fc40007f9e0ff */
[-C--:B------:R-:W-:Y:S02]  /*42db0*/  IADD3 R76, P3, PT, R70, R3.reuse, RZ ;  /* 0x00000003464c7210 */ /* 0x080fe40007f7e0ff */
[-C--:B------:R-:W-:Y:S01]  /*42dc0*/  LEA.HI.X.SX32 R79, R71, R2.reuse, 0x1, P4 ;  /* 0x00000002474f7211 */ /* 0x080fe200020f0eff */
[----:B0-----:R-:W-:Y:S01]  /*42dd0*/  VIADD R71, R68, UR4 ;  /* 0x0000000444477c36 */ /* 0x001fe20008000000 */
[-C--:B------:R-:W-:Y:S01]  /*42de0*/  LEA.HI.X.SX32 R77, R70, R2.reuse, 0x1, P3 ;  /* 0x00000002464d7211 */ /* 0x080fe200018f0eff */
[----:B------:R-:W0:Y:S01]  /*42df0*/  LDCU UR4, c[0x0][0x39c] ;  /* 0x00007380ff0477ac */ /* 0x000e220008000800 */
[CC--:B------:R-:W-:Y:S02]  /*42e00*/  IADD3 R74, P4, PT, R69.reuse, R3.reuse, RZ ;  /* 0x00000003454a7210 */ /* 0x0c0fe40007f9e0ff */
[----:B------:R-:W-:Y:S02]  /*42e10*/  IADD3 R72, P3, PT, R68, R3, RZ ;  /* 0x0000000344487210 */ /* 0x000fe40007f7e0ff */
[----:B------:R-:W-:-:S02]  /*42e20*/  LEA.HI.X.SX32 R75, R69, R2, 0x1, P4 ;  /* 0x00000002454b7211 */ /* 0x000fc400020f0eff */
[-C--:B------:R-:W-:Y:S02]  /*42e30*/  LEA.HI.X.SX32 R73, R68, R2.reuse, 0x1, P3 ;  /* 0x0000000244497211 */ /* 0x080fe400018f0eff */
[----:B------:R-:W-:Y:S01]  /*42e40*/  IADD3 R70, P4, PT, R71, R3, RZ ;  /* 0x0000000347467210 */ /* 0x000fe20007f9e0ff */
[C---:B------:R-:W-:Y:S01]  /*42e50*/  VIADD R3, R0.reuse, 0xd5 ;  /* 0x000000d500037836 */ /* 0x040fe20000000000 */
[----:B------:R-:W-:Y:S01]  /*42e60*/  PRMT R68, R15, 0x9910, RZ ;  /* 0x000099100f447816 */ /* 0x000fe200000000ff */
[C---:B------:R-:W-:Y:S01]  /*42e70*/  VIADD R69, R0.reuse, 0xd3 ;  /* 0x000000d300457836 */ /* 0x040fe20000000000 */
[----:B------:R-:W5:Y:S02]  /*42e80*/  LDL.LU R15, [R1+0x35c] ;  /* 0x00035c00010f7983 */ /* 0x000f640000300800 */
[----:B------:R-:W-:Y:S02]  /*42e90*/  SHF.R.S32.HI R68, RZ, 0x8, R68 ;  /* 0x00000008ff447819 */ /* 0x000fe40000011444 */
[----:B---3--:R-:W-:Y:S01]  /*42ea0*/  ISETP.LT.AND P3, PT, R3, UR6, !P0 ;  /* 0x0000000603007c0c */ /* 0x008fe2000c761270 */
[----:B------:R-:W3:Y:S01]  /*42eb0*/  LDCU UR6, c[0x0][0x39c] ;  /* 0x00007380ff0677ac */ /* 0x000ee20008000800 */
[----:B-1----:R-:W-:Y:S01]  /*42ec0*/  ISETP.LT.AND P5, PT, R69, UR9, !P0 ;  /* 0x0000000945007c0c */ /* 0x002fe2000c7a1270 */
[----:B------:R1:W-:Y:S04]  /*42ed0*/  @P2 STG.E.U8 desc[UR22][R6.64], R68 ;  /* 0x0000004406002986 */ /* 0x0003e8000c101116 */
[----:B-1----:R-:W3:Y:S01]  /*42ee0*/  LDL.LU.64 R6, [R1+0xb40] ;  /* 0x000b400001067983 */ /* 0x002ee20000300a00 */
[----:B------:R-:W-:Y:S01]  /*42ef0*/  LEA.HI.X.SX32 R71, R71, R2, 0x1, P4 ;  /* 0x0000000247477211 */ /* 0x000fe200020f0eff */
[----:B------:R-:W-:-:S05]  /*42f00*/  VIADD R2, R0, 0xd4 ;  /* 0x000000d400027836 */ /* 0x000fca0000000000 */
[----:B--2---:R-:W-:Y:S02]  /*42f10*/  ISETP.LT.AND P4, PT, R2, UR5, !P0 ;  /* 0x0000000502007c0c */ /* 0x004fe4000c781270 */
[----:B------:R-:W-:Y:S01]  /*42f20*/  F2FP.SATFINITE.E5M2.F32.PACK_AB_MERGE_C R3, R13, R12, RZ ;  /* 0x0000000c0d03723e */ /* 0x000fe200048060ff */
[----:B------:R-:W-:Y:S01]  /*42f30*/  VIADD R2, R0, 0xd6 ;  /* 0x000000d600027836 */ /* 0x000fe20000000000 */
[----:B------:R-:W1:Y:S02]  /*42f40*/  LDCU UR5, c[0x0][0x39c] ;  /* 0x00007380ff0577ac */ /* 0x000e640008000800 */
[----:B------:R-:W-:Y:S01]  /*42f50*/  PRMT R68, R3, 0x9910, RZ ;  /* 0x0000991003447816 */ /* 0x000fe200000000ff */
[----:B------:R2:W-:Y:S03]  /*42f60*/  @P6 STG.E.U8 desc[UR22][R8.64], R3 ;  /* 0x0000000308006986 */ /* 0x0005e6000c101116 */
[----:B------:R-:W-:-:S05]  /*42f70*/  SHF.R.S32.HI R68, RZ, 0x8, R68 ;  /* 0x00000008ff447819 */ /* 0x000fca0000011444 */
[----:B------:R0:W-:Y:S04]  /*42f80*/  @P5 STG.E.U8 desc[UR22][R4.64], R68 ;  /* 0x0000004404005986 */ /* 0x0001e8000c101116 */
[----:B--2---:R-:W2:Y:S04]  /*42f90*/  LDL.LU.64 R8, [R1+0xb30] ;  /* 0x000b300001087983 */ /* 0x004ea80000300a00 */
[----:B------:R-:W2:Y:S04]  /*42fa0*/  LDL.LU R12, [R1+0x360] ;  /* 0x00036000010c7983 */ /* 0x000ea80000300800 */
[----:B------:R-:W2:Y:S04]  /*42fb0*/  LDL.LU R13, [R1+0x364] ;  /* 0x00036400010d7983 */ /* 0x000ea80000300800 */
[----:B0-----:R-:W2:Y:S01]  /*42fc0*/  LDL.LU.64 R4, [R1+0xb28] ;  /* 0x000b280001047983 */ /* 0x001ea20000300a00 */
[----:B------:R-:W-:-:S05]  /*42fd0*/  F2FP.SATFINITE.E5M2.F32.PACK_AB_MERGE_C R3, R11, R10, RZ ;  /* 0x0000000a0b03723e */ /* 0x000fca00048060ff */
[----:B------:R0:W-:Y:S04]  /*42fe0*/  @P4 STG.E.U8 desc[UR22][R92.64], R3 ;  /* 0x000000035c004986 */ /* 0x0001e8000c101116 */
[----:B0-----:R-:W2:Y:S01]  /*42ff0*/  LDL.LU.64 R92, [R1+0xb18] ;  /* 0x000b1800015c7983 */ /* 0x001ea20000300a00 */
[----:B------:R-:W-:Y:S02]  /*43000*/  PRMT R68, R3, 0x9910, RZ ;  /* 0x0000991003447816 */ /* 0x000fe400000000ff */
[----:B------:R-:W-:Y:S01]  /*43010*/  ISETP.LT.AND P2, PT, R2, UR4, !P0 ;  /* 0x0000000402007c0c */ /* 0x000fe2000c741270 */
[----:B------:R-:W-:Y:S01]  /*43020*/  VIADD R2, R0, 0xd7 ;  /* 0x000000d700027836 */ /* 0x000fe20000000000 */
[----:B------:R-:W-:Y:S01]  /*43030*/  SHF.R.S32.HI R68, RZ, 0x8, R68 ;  /* 0x00000008ff447819 */ /* 0x000fe20000011444 */
[----:B------:R-:W2:Y:S01]  /*43040*/  LDL.LU R10, [R1+0x368] ;  /* 0x00036800010a7983 */ /* 0x000ea20000300800 */
[----:B------:R-:W0:Y:S02]  /*43050*/  LDCU UR4, c[0x0][0x39c] ;  /* 0x00007380ff0477ac */ /* 0x000e240008000800 */
[----:B----4-:R-:W-:Y:S01]  /*43060*/  ISETP.LT.AND P6, PT, R2, UR7, !P0 ;  /* 0x0000000702007c0c */ /* 0x010fe2000c7c1270 */
[----:B------:R-:W4:Y:S01]  /*43070*/  LDL.LU R11, [R1+0x36c] ;  /* 0x00036c00010b7983 */ /* 0x000f220000300800 */
[----:B------:R-:W-:Y:S01]  /*43080*/  VIADD R2, R0, 0xd8 ;  /* 0x000000d800027836 */ /* 0x000fe20000000000 */
[----:B------:R-:W0:Y:S04]  /*43090*/  LDCU UR7, c[0x0][0x39c] ;  /* 0x00007380ff0777ac */ /* 0x000e280008000800 */
[----:B-1----:R-:W-:Y:S01]  /*430a0*/  ISETP.LT.AND P5, PT, R2, UR5, !P0 ;  /* 0x0000000502007c0c */ /* 0x002fe2000c7a1270 */
[----:B------:R-:W1:Y:S01]  /*430b0*/  LDCU UR5, c[0x0][0x39c] ;  /* 0x00007380ff0577ac */ /* 0x000e620008000800 */
[----:B-----5:R-:W-:Y:S01]  /*430c0*/  F2FP.SATFINITE.E5M2.F32.PACK_AB_MERGE_C R3, R15, R14, RZ ;  /* 0x0000000e0f03723e */ /* 0x020fe200048060ff */
[----:B---3--:R3:W-:Y:S04]  /*430d0*/  @P3 STG.E.U8 desc[UR22][R6.64], R68 ;  /* 0x0000004406003986 */ /* 0x0087e8000c101116 */
[----:B---3--:R-:W3:Y:S01]  /*430e0*/  LDL.LU.64 R6, [R1+0xb10] ;  /* 0x000b100001067983 */ /* 0x008ee20000300a00 */
[----:B------:R-:W-:-:S04]  /*430f0*/  PRMT R68, R3, 0x9910, RZ ;  /* 0x0000991003447816 */ /* 0x000fc800000000ff */
[----:B------:R-:W-:Y:S01]  /*43100*/  SHF.R.S32.HI R68, RZ, 0x8, R68 ;  /* 0x00000008ff447819 */ /* 0x000fe20000011444 */
[----:B--2---:R2:W-:Y:S04]  /*43110*/  @P2 STG.E.U8 desc[UR22][R8.64], R3 ;  /* 0x0000000308002986 */ /* 0x0045e8000c101116 */
[----:B--2---:R-:W2:Y:S04]  /*43120*/  LDL.LU.64 R8, [R1+0xaf8] ;  /* 0x000af80001087983 */ /* 0x004ea80000300a00 */
[----:B------:R-:W5:Y:S04]  /*43130*/  LDL.LU R14, [R1+0x370] ;  /* 0x00037000010e7983 */ /* 0x000f680000300800 */
[----:B------:R-:W5:Y:S04]  /*43140*/  LDL.LU R15, [R1+0x374] ;  /* 0x00037400010f7983 */ /* 0x000f680000300800 */
[----:B------:R0:W-:Y:S04]  /*43150*/  @P6 STG.E.U8 desc[UR22][R4.64], R68 ;  /* 0x0000004404006986 */ /* 0x0001e8000c101116 */
[----:B0-----:R-:W5:Y:S01]  /*43160*/  LDL.LU.64 R4, [R1+0xaf0] ;  /* 0x000af00001047983 */ /* 0x001f620000300a00 */
[----:B------:R-:W-:-:S05]  /*43170*/  F2FP.SATFINITE.E5M2.F32.PACK_AB_MERGE_C R3, R13, R12, RZ ;  /* 0x0000000c0d03723e */ /* 0x000fca00048060ff */
[----:B------:R0:W-:Y:S04]  /*43180*/  @P5 STG.E.U8 desc[UR22][R92.64], R3 ;  /* 0x000000035c005986 */ /* 0x0001e8000c101116 */
[----:B0-----:R-:W5:Y:S01]  /*43190*/  LDL.LU.64 R92, [R1+0xae0] ;  /* 0x000ae000015c7983 */ /* 0x001f620000300a00 */
[----:B------:R-:W-:Y:S01]  /*431a0*/  VIADD R2, R0, 0xd9 ;  /* 0x000000d900027836 */ /* 0x000fe20000000000 */
[----:B------:R-:W-:Y:S02]  /*431b0*/  PRMT R68, R3, 0x9910, RZ ;  /* 0x0000991003447816 */ /* 0x000fe400000000ff */
[----:B------:R-:W5:Y:S02]  /*431c0*/  LDL.LU R12, [R1+0x378] ;  /* 0x00037800010c7983 */ /* 0x000f640000300800 */
[----:B------:R-:W-:Y:S01]  /*431d0*/  ISETP.LT.AND P4, PT, R2, UR4, !P0 ;  /* 0x0000000402007c0c */ /* 0x000fe2000c781270 */
[----:B------:R-:W-:Y:S01]  /*431e0*/  VIADD R2, R0, 0xda ;  /* 0x000000da00027836 */ /* 0x000fe20000000000 */
[----:B------:R-:W-:Y:S01]  /*431f0*/  SHF.R.S32.HI R68, RZ, 0x8, R68 ;  /* 0x00000008ff447819 */ /* 0x000fe20000011444 */
[----:B------:R-:W5:Y:S01]  /*43200*/  LDL.LU R13, [R1+0x37c] ;  /* 0x00037c00010d7983 */ /* 0x000f620000300800 */
[----:B----4-:R-:W-:Y:S01]  /*43210*/  F2FP.SATFINITE.E5M2.F32.PACK_AB_MERGE_C R3, R11, R10, RZ ;  /* 0x0000000a0b03723e */ /* 0x010fe200048060ff */
[----:B------:R-:W0:Y:S01]  /*43220*/  LDCU UR4, c[0x0][0x39c] ;  /* 0x00007380ff0477ac */ /* 0x000e220008000800 */
[----:B------:R-:W-:Y:S01]  /*43230*/  ISETP.LT.AND P3, PT, R2, UR6, !P0 ;  /* 0x0000000602007c0c */ /* 0x000fe2000c761270 */
[----:B------:R-:W-:Y:S01]  /*43240*/  VIADD R2, R0, 0xdb ;  /* 0x000000db00027836 */ /* 0x000fe20000000000 */
[----:B------:R-:W4:Y:S04]  /*43250*/  LDCU UR6, c[0x0][0x39c] ;  /* 0x00007380ff0677ac */ /* 0x000f280008000800 */
[----:B-1----:R-:W-:Y:S01]  /*43260*/  ISETP.LT.AND P2, PT, R2, UR5, !P0 ;  /* 0x0000000502007c0c */ /* 0x002fe2000c741270 */
[----:B------:R-:W-:Y:S01]  /*43270*/  VIADD R2, R0, 0xdc ;  /* 0x000000dc00027836 */ /* 0x000fe20000000000 */
[----:B------:R-:W1:Y:S04]  /*43280*/  LDCU UR5, c[0x0][0x39c] ;  /* 0x00007380ff0577ac */ /* 0x000e680008000800 */
[----:B0-----:R-:W-:Y:S01]  /*43290*/  ISETP.LT.AND P6, PT, R2, UR4, !P0 ;  /* 0x0000000402007c0c */ /* 0x001fe2000c7c1270 */
[----:B------:R-:W0:Y:S01]  /*432a0*/  LDCU UR4, c[0x0][0x39c] ;  /* 0x00007380ff0477ac */ /* 0x000e220008000800 */
[----:B---3--:R3:W-:Y:S04]  /*432b0*/  @P4 STG.E.U8 desc[UR22][R6.64], R68 ;  /* 0x0000004406004986 */ /* 0x0087e8000c101116 */
[----:B---3--:R-:W3:Y:S01]  /*432c0*/  LDL.LU.64 R6, [R1+0xad8] ;  /* 0x000ad80001067983 */ /* 0x008ee20000300a00 */
[----:B------:R-:W-:-:S04]  /*432d0*/  PRMT R68, R3, 0x9910, RZ ;  /* 0x0000991003447816 */ /* 0x000fc800000000ff */
[----:B------:R-:W-:Y:S01]  /*432e0*/  SHF.R.S32.HI R68, RZ, 0x8, R68 ;  /* 0x00000008ff447819 */ /* 0x000fe20000011444 */
[----:B--2---:R2:W-:Y:S04]  /*432f0*/  @P3 STG.E.U8 desc[UR22][R8.64], R3 ;  /* 0x0000000308003986 */ /* 0x0045e8000c101116 */
[----:B--2---:R-:W2:Y:S04]  /*43300*/  LDL.LU.64 R8, [R1+0xac8] ;  /* 0x000ac80001087983 */ /* 0x004ea80000300a00 */
[----:B------:R-:W2:Y:S04]  /*43310*/  LDL.LU R10, [R1+0x380] ;  /* 0x00038000010a7983 */ /* 0x000ea80000300800 */
[----:B------:R-:W2:Y:S04]  /*43320*/  LDL.LU R11, [R1+0x384] ;  /* 0x00038400010b7983 */ /* 0x000ea80000300800 */
[----:B-----5:R5:W-:Y:S04]  /*43330*/  @P2 STG.E.U8 desc[UR22][R4.64], R68 ;  /* 0x0000004404002986 */ /* 0x020be8000c101116 */
[----:B-----5:R-:W5:Y:S01]  /*43340*/  LDL.LU.64 R4, [R1+0xac0] ;  /* 0x000ac00001047983 */ /* 0x020f620000300a00 */
[----:B------:R-:W-:-:S05]  /*43350*/  F2FP.SATFINITE.E5M2.F32.PACK_AB_MERGE_C R3, R15, R14, RZ ;  /* 0x0000000e0f03723e */ /* 0x000fca00048060ff */
[----:B------:R0:W-:Y:S04]  /*43360*/  @P6 STG.E.U8 desc[UR22][R92.64], R3 ;  /* 0x000000035c006986 */ /* 0x0001e8000c101116 */
[----:B0-----:R-:W5:Y:S01]  /*43370*/  LDL.LU.64 R92, [R1+0xaa8] ;  /* 0x000aa800015c7983 */ /* 0x001f620000300a00 */
[----:B------:R-:W-:Y:S01]  /*43380*/  VIADD R2, R0, 0xdd ;  /* 0x000000dd00027836 */ /* 0x000fe20000000000 */
[----:B------:R-:W-:Y:S02]  /*43390*/  PRMT R68, R3, 0x9910, RZ ;  /* 0x0000991003447816 */ /* 0x000fe400000000ff */
[----:B------:R-:W5:Y:S02]  /*433a0*/  LDL.LU R14, [R1+0x388] ;  /* 0x00038800010e7983 */ /* 0x000f640000300800 */
[----:B----4-:R-:W-:Y:S01]  /*433b0*/  ISETP.LT.AND P5, PT, R2, UR6, !P0 ;  /* 0x0000000602007c0c */ /* 0x010fe2000c7a1270 */
[----:B------:R-:W-:Y:S01]  /*433c0*/  VIADD R2, R0, 0xde ;  /* 0x000000de00027836 */ /* 0x000fe20000000000 */
[----:B------:R-:W-:Y:S01]  /*433d0*/  SHF.R.S32.HI R68, RZ, 0x8, R68 ;  /* 0x00000008ff447819 */ /* 0x000fe20000011444 */
[----:B------:R-:W4:Y:S01]  /*433e0*/  LDL.LU R15, [R1+0x38c] ;  /* 0x00038c00010f7983 */ /* 0x000f220000300800 */
[----:B------:R-:W-:Y:S01]  /*433f0*/  F2FP.SATFINITE.E5M2.F32.PACK_AB_MERGE_C R3, R13, R12, RZ ;  /* 0x0000000c0d03723e */ /* 0x000fe200048060ff */
[----:B------:R-:W0:Y:S01]  /*43400*/  LDCU UR6, c[0x0][0x39c] ;  /* 0x00007380ff0677ac */ /* 0x000e220008000800 */
[----:B-1----:R-:W-:Y:S01]  /*43410*/  ISETP.LT.AND P4, PT, R2, UR5, !P0 ;  /* 0x0000000502007c0c */ /* 0x002fe2000c781270 */
[----:B------:R-:W-:Y:S01]  /*43420*/  VIADD R2, R0, 0xdf ;  /* 0x000000df00027836 */ /* 0x000fe20000000000 */
[----:B------:R-:W1:Y:S04]  /*43430*/  LDCU UR5, c[0x0][0x39c] ;  /* 0x00007380ff0577ac */ /* 0x000e680008000800 */
[----:B------:R-:W-:Y:S01]  /*43440*/  ISETP.LT.AND P3, PT, R2, UR4, !P0 ;  /* 0x0000000402007c0c */ /* 0x000fe2000c761270 */
        /* <DEDUP_REMOVED lines=20> */
[----:B-1----:R-:W-:Y:S01]  /*43590*/  ISETP.LT.AND P6, PT, R2, UR5, !P0 ;  /* 0x0000000502007c0c */ /* 0x002fe2000c7c1270 */
[----:B------:R-:W-:Y:S01]  /*435a0*/  VIADD R2, R0, 0xe2 ;  /* 0x000000e200027836 */ /* 0x000fe20000000000 */
[----:B------:R-:W-:Y:S01]  /*435b0*/  SHF.R.S32.HI R68, RZ, 0x8, R68 ;  /* 0x00000008ff447819 */ /* 0x000fe20000011444 */
[----:B------:R-:W5:Y:S01]  /*435c0*/  LDL.LU R11, [R1+0x39c] ;  /* 0x00039c00010b7983 */ /* 0x000f620000300800 */
[----:B----4-:R-:W-:Y:S01]  /*435d0*/  F2FP.SATFINITE.E5M2.F32.PACK_AB_MERGE_C R3, R15, R14, RZ ;  /* 0x0000000e0f03723e */ /* 0x010fe200048060ff */
[----:B------:R-:W0:Y:S01]  /*435e0*/  LDCU UR5, c[0x0][0x39c] ;  /* 0x00007380ff0577ac */ /* 0x000e220008000800 */
[----:B------:R-:W-:Y:S01]  /*435f0*/  ISETP.LT.AND P5, PT, R2, UR4, !P0 ;  /* 0x0000000402007c0c */ /* 0x000fe2000c7a1270 */
[----:B------:R-:W-:Y:S01]  /*43600*/  VIADD R2, R0, 0xe3 ;  /* 0x000000e300027836 */ /* 0x000fe20000000000 */
[----:B------:R-:W1:Y:S04]  /*43610*/  LDCU UR4, c[0x0][0x39c] ;  /* 0x00007380ff0477ac */ /* 0x000e680008000800 */
[----:B------:R-:W-:Y:S01]  /*43620*/  ISETP.LT.AND P4, PT, R2, UR6, !P0 ;  /* 0x0000000602007c0c */ /* 0x000fe2000c781270 */
[----:B------:R-:W-:Y:S01]  /*43630*/  VIADD R2, R0, 0xe4 ;  /* 0x000000e400027836 */ /* 0x000fe20000000000 */
[----:B------:R-:W4:Y:S04]  /*43640*/  LDCU UR6, c[0x0][0x39c] ;  /* 0x00007380ff0677ac */ /* 0x000f280008000800 */
        /* <DEDUP_REMOVED lines=22> */
[----:B------:R-:W-:Y:S01]  /*437b0*/  F2FP.SATFINITE.E5M2.F32.PACK_AB_MERGE_C R3, R11, R10, RZ ;  /* 0x0000000a0b03723e */ /* 0x000fe200048060ff */
[----:B------:R-:W0:Y:S01]  /*437c0*/  LDCU UR4, c[0x0][0x39c] ;  /* 0x00007380ff0477ac */ /* 0x000e220008000800 */
[----:B----4-:R-:W-:Y:S01]  /*437d0*/  ISETP.LT.AND P6, PT, R2, UR6, !P0 ;  /* 0x0000000602007c0c */ /* 0x010fe2000c7c1270 */
        /* <DEDUP_REMOVED lines=170> */
[----:B------:R-:W-:-:S05]  /*44280*/  VIADD R2, R0, 0xfd ;  /* 0x000000fd00027836 */ /* 0x000fca0000000000 */
[----:B-1----:R-:W-:Y:S01]  /*44290*/  ISETP.LT.AND P3, PT, R2, UR4, !P0 ;  /* 0x0000000402007c0c */ /* 0x002fe2000c761270 */
[----:B------:R-:W-:Y:S01]  /*442a0*/  VIADD R2, R0, 0xfe ;  /* 0x000000fe00027836 */ /* 0x000fe20000000000 */
[----:B------:R-:W-:Y:S01]  /*442b0*/  PRMT R68, R3, 0x9910, RZ ;  /* 0x0000991003447816 */ /* 0x000fe200000000ff */
[----:B------:R-:W0:Y:S03]  /*442c0*/  LDCU UR4, c[0x0][0x39c] ;  /* 0x00007380ff0477ac */ /* 0x000e260008000800 */
[----:B----4-:R-:W-:Y:S01]  /*442d0*/  ISETP.LT.AND P2, PT, R2, UR6, !P0 ;  /* 0x0000000602007c0c */ /* 0x010fe2000c741270 */
[----:B------:R-:W-:Y:S01]  /*442e0*/  VIADD R2, R0, 0xff ;  /* 0x000000ff00027836 */ /* 0x000fe20000000000 */
[----:B------:R-:W-:Y:S01]  /*442f0*/  SHF.R.S32.HI R68, RZ, 0x8, R68 ;  /* 0x00000008ff447819 */ /* 0x000fe20000011444 */
[----:B------:R-:W1:Y:S01]  /*44300*/  LDCU UR6, c[0x0][0x39c] ;  /* 0x00007380ff0677ac */ /* 0x000e620008000800 */
[----:B------:R-:W-:-:S02]  /*44310*/  F2FP.SATFINITE.E5M2.F32.PACK_AB_MERGE_C R3, R11, R10, RZ ;  /* 0x0000000a0b03723e */ /* 0x000fc400048060ff */
[----:B------:R-:W-:Y:S01]  /*44320*/  ISETP.LT.AND P6, PT, R2, UR5, !P0 ;  /* 0x0000000502007c0c */ /* 0x000fe2000c7c1270 */
[----:B------:R-:W4:Y:S01]  /*44330*/  LDL.LU R10, [R1+0x208] ;  /* 0x00020800010a7983 */ /* 0x000f220000300800 */
[----:B------:R-:W-:Y:S01]  /*44340*/  VIADD R2, R0, 0x100 ;  /* 0x0000010000027836 */ /* 0x000fe20000000000 */
[----:B------:R-:W1:Y:S02]  /*44350*/  LDCU UR5, c[0x0][0x39c] ;  /* 0x00007380ff0577ac */ /* 0x000e640008000800 */
[----:B------:R-:W4:Y:S02]  /*44360*/  LDL.LU R11, [R1+0x20c] ;  /* 0x00020c00010b7983 */ /* 0x000f240000300800 */
        /* <DEDUP_REMOVED lines=22> */
[----:B------:R-:W0:Y:S02]  /*444d0*/  LDCU UR6, c[0x0][0x39c] ;  /* 0x00007380ff0677ac */ /* 0x000e240008000800 */
[----:B------:R-:W-:Y:S01]  /*444e0*/  ISETP.LT.AND P3, PT, R2, UR5, !P0 ;  /* 0x0000000502007c0c */ /* 0x000fe2000c761270 */
[----:B------:R-:W-:Y:S01]  /*444f0*/  VIADD R2, R0, 0x103 ;  /* 0x0000010300027836 */ /* 0x000fe20000000000 */
[----:B----4-:R-:W-:Y:S01]  /*44500*/  F2FP.SATFINITE.E5M2.F32.PACK_AB_MERGE_C R3, R11, R10, RZ ;  /* 0x0000000a0b03723e */ /* 0x010fe200048060ff */
[----:B------:R-:W1:Y:S03]  /*44510*/  LDCU UR5, c[0x0][0x39c] ;  /* 0x00007380ff0577ac */ /* 0x000e660008000800 */
        /* <DEDUP_REMOVED lines=847> */
[----:B------:R-:W-:-:S03]  /*47a10*/  PRMT R68, R3, 0x9910, RZ ;  /* 0x0000991003447816 */ /* 0x000fc600000000ff */
[----:B------:R-:W3:Y:S01]  /*47a20*/  LDL.LU.64 R10, [R1+0x340] ;  /* 0x00034000010a7983 */ /* 0x000ee20000300a00 */
[----:B------:R-:W-:-:S03]  /*47a30*/  SHF.R.S32.HI R68, RZ, 0x8, R68 ;  /* 0x00000008ff447819 */ /* 0x000fc60000011444 */
[----:B--2---:R2:W-:Y:S04]  /*47a40*/  @P6 STG.E.U8 desc[UR22][R8.64], R3 ;  /* 0x0000000308006986 */ /* 0x0045e8000c101116 */
[----:B--2---:R-:W2:Y:S04]  /*47a50*/  LDL.LU R8, [R1+0x1e0] ;  /* 0x0001e00001087983 */ /* 0x004ea80000300800 */
        /* <DEDUP_REMOVED lines=24> */
[----:B------:R0:W-:Y:S04]  /*47be0*/  @P2 STG.E.U8 desc[UR22][R10.64], R3 ;  /* 0x000000030a002986 */ /* 0x0001e8000c101116 */
[----:B---3--:R-:W3:Y:S01]  /*47bf0*/  LDL.LU.64 R6, [R1+0x470] ;  /* 0x0004700001067983 */ /* 0x008ee20000300a00 */
[----:B------:R-:W-:-:S03]  /*47c00*/  PRMT R68, R3, 0x9910, RZ ;  /* 0x0000991003447816 */ /* 0x000fc600000000ff */
[----:B0-----:R-:W3:Y:S01]  /*47c10*/  LDL.LU.64 R10, [R1+0x330] ;  /* 0x00033000010a7983 */ /* 0x001ee20000300a00 */
[----:B------:R-:W-:-:S03]  /*47c20*/  SHF.R.S32.HI R68, RZ, 0x8, R68 ;  /* 0x00000008ff447819 */ /* 0x000fc60000011444 */
[----:B------:R-:W3:Y:S04]  /*47c30*/  LDL.LU R12, [R1+0x1f0] ;  /* 0x0001f000010c7983 */ /* 0x000ee80000300800 */
[----:B------:R-:W3:Y:S01]  /*47c40*/  LDL.LU R13, [R1+0x1f4] ;  /* 0x0001f400010d7983 */ /* 0x000ee20000300800 */
[----:B--2---:R-:W-:-:S03]  /*47c50*/  F2FP.SATFINITE.E5M2.F32.PACK_AB_MERGE_C R3, R9, R8, RZ ;  /* 0x000000080903723e */ /* 0x004fc600048060ff */
[----:B------:R-:W2:Y:S04]  /*47c60*/  LDL.LU.64 R8, [R1+0x468] ;  /* 0x0004680001087983 */ /* 0x000ea80000300a00 */
[----:B-----5:R0:W-:Y:S04]  /*47c70*/  @P6 STG.E.U8 desc[UR22][R4.64], R68 ;  /* 0x0000004404006986 */ /* 0x0201e8000c101116 */
[----:B0-----:R-:W5:Y:S04]  /*47c80*/  LDL.LU.64 R4, [R1+0x328] ;  /* 0x0003280001047983 */ /* 0x001f680000300a00 */
[----:B------:R0:W-:Y:S04]  /*47c90*/  @P5 STG.E.U8 desc[UR22][R92.64], R3 ;  /* 0x000000035c005986 */ /* 0x0001e8000c101116 */
[----:B0-----:R-:W5:Y:S04]  /*47ca0*/  LDL.LU R92, [R1+0x1f8] ;  /* 0x0001f800015c7983 */ /* 0x001f680000300800 */
[----:B------:R-:W5:Y:S01]  /*47cb0*/  LDL.LU R93, [R1+0x1fc] ;  /* 0x0001fc00015d7983 */ /* 0x000f620000300800 */
[----:B------:R-:W-:-:S05]  /*47cc0*/  VIADD R2, R0, 0x179 ;  /* 0x0000017900027836 */ /* 0x000fca0000000000 */
[----:B-1----:R-:W-:Y:S01]  /*47cd0*/  ISETP.LT.AND P4, PT, R2, UR6, !P0 ;  /* 0x0000000602007c0c */ /* 0x002fe2000c781270 */
[----:B------:R-:W0:Y:S01]  /*47ce0*/  LDCU UR6, c[0x0][0x39c] ;  /* 0x00007380ff0677ac */ /* 0x000e220008000800 */
[----:B------:R-:W-:-:S05]  /*47cf0*/  VIADD R2, R0, 0x17a ;  /* 0x0000017a00027836 */ /* 0x000fca0000000000 */
[----:B----4-:R-:W-:Y:S01]  /*47d00*/  ISETP.LT.AND P3, PT, R2, UR5, !P0 ;  /* 0x0000000502007c0c */ /* 0x010fe2000c761270 */
[----:B------:R-:W-:Y:S01]  /*47d10*/  VIADD R2, R0, 0x17b ;  /* 0x0000017b00027836 */ /* 0x000fe20000000000 */
[----:B------:R-:W-:Y:S01]  /*47d20*/  PRMT R68, R3, 0x9910, RZ ;  /* 0x0000991003447816 */ /* 0x000fe200000000ff */
[----:B------:R-:W1:Y:S03]  /*47d30*/  LDCU UR5, c[0x0][0x39c] ;  /* 0x00007380ff0577ac */ /* 0x000e660008000800 */
[----:B------:R-:W-:Y:S01]  /*47d40*/  ISETP.LT.AND P2, PT, R2, UR4, !P0 ;  /* 0x0000000402007c0c */ /* 0x000fe2000c741270 */
[----:B------:R-:W-:Y:S01]  /*47d50*/  VIADD R2, R0, 0x17c ;  /* 0x0000017c00027836 */ /* 0x000fe20000000000 */
[----:B------:R-:W-:Y:S01]  /*47d60*/  SHF.R.S32.HI R68, RZ, 0x8, R68 ;  /* 0x00000008ff447819 */ /* 0x000fe20000011444 */
[----:B------:R-:W4:Y:S01]  /*47d70*/  LDCU UR4, c[0x0][0x39c] ;  /* 0x00007380ff0477ac */ /* 0x000f220008000800 */
[----:B------:R-:W-:-:S02]  /*47d80*/  F2FP.SATFINITE.E5M2.F32.PACK_AB_MERGE_C R3, R15, R14, RZ ;  /* 0x0000000e0f03723e */ /* 0x000fc400048060ff */
[----:B0-----:R-:W-:Y:S01]  /*47d90*/  ISETP.LT.AND P6, PT, R2, UR6, !P0 ;  /* 0x0000000602007c0c */ /* 0x001fe2000c7c1270 */
[----:B------:R-:W0:Y:S01]  /*47da0*/  LDCU UR6, c[0x0][0x39c] ;  /* 0x00007380ff0677ac */ /* 0x000e220008000800 */
[----:B---3--:R3:W-:Y:S04]  /*47db0*/  @P4 STG.E.U8 desc[UR22][R6.64], R68 ;  /* 0x0000004406004986 */ /* 0x0087e8000c101116 */
[----:B------:R0:W-:Y:S04]  /*47dc0*/  @P3 STG.E.U8 desc[UR22][R10.64], R3 ;  /* 0x000000030a003986 */ /* 0x0001e8000c101116 */
[----:B---3--:R-:W3:Y:S01]  /*47dd0*/  LDL.LU.64 R6, [R1+0x460] ;  /* 0x0004600001067983 */ /* 0x008ee20000300a00 */
[----:B------:R-:W-:-:S03]  /*47de0*/  PRMT R68, R3, 0x9910, RZ ;  /* 0x0000991003447816 */ /* 0x000fc600000000ff */
[----:B0-----:R-:W3:Y:S01]  /*47df0*/  LDL.LU.64 R10, [R1+0x320] ;  /* 0x00032000010a7983 */ /* 0x001ee20000300a00 */
[----:B------:R-:W-:Y:S02]  /*47e00*/  SHF.R.S32.HI R68, RZ, 0x8, R68 ;  /* 0x00000008ff447819 */ /* 0x000fe40000011444 */
[----:B------:R-:W-:Y:S01]  /*47e10*/  F2FP.SATFINITE.E5M2.F32.PACK_AB_MERGE_C R3, R13, R12, RZ ;  /* 0x0000000c0d03723e */ /* 0x000fe200048060ff */
[----:B------:R-:W3:Y:S04]  /*47e20*/  LDL.LU R14, [R1] ;  /* 0x00000000010e7983 */ /* 0x000ee80000300800 */
[----:B------:R-:W3:Y:S04]  /*47e30*/  LDL.LU R15, [R1+0x4] ;  /* 0x00000400010f7983 */ /* 0x000ee80000300800 */
[----:B--2---:R0:W-:Y:S04]  /*47e40*/  @P2 STG.E.U8 desc[UR22][R8.64], R68 ;  /* 0x0000004408002986 */ /* 0x0041e8000c101116 */
[----:B0-----:R-:W2:Y:S04]  /*47e50*/  LDL.LU.64 R8, [R1+0x458] ;  /* 0x0004580001087983 */ /* 0x001ea80000300a00 */
[----:B-----5:R0:W-:Y:S04]  /*47e60*/  @P6 STG.E.U8 desc[UR22][R4.64], R3 ;  /* 0x0000000304006986 */ /* 0x0201e8000c101116 */
[----:B0-----:R-:W5:Y:S01]  /*47e70*/  LDL.LU.64 R4, [R1+0x318] ;  /* 0x0003180001047983 */ /* 0x001f620000300a00 */
[----:B------:R-:W-:-:S03]  /*47e80*/  PRMT R68, R3, 0x9910, RZ ;  /* 0x0000991003447816 */ /* 0x000fc600000000ff */
[----:B------:R-:W5:Y:S04]  /*47e90*/  LDL.LU R12, [R1+0x8] ;  /* 0x00000800010c7983 */ /* 0x000f680000300800 */
[----:B------:R-:W5:Y:S01]  /*47ea0*/  LDL.LU R13, [R1+0xc] ;  /* 0x00000c00010d7983 */ /* 0x000f620000300800 */
[----:B------:R-:W-:-:S03]  /*47eb0*/  F2FP.SATFINITE.E5M2.F32.PACK_AB_MERGE_C R3, R93, R92, RZ ;  /* 0x0000005c5d03723e */ /* 0x000fc600048060ff */
[----:B------:R-:W5:Y:S01]  /*47ec0*/  LDL.LU.64 R92, [R1+0x4f0] ;  /* 0x0004f000015c7983 */ /* 0x000f620000300a00 */
[----:B------:R-:W-:-:S05]  /*47ed0*/  VIADD R2, R0, 0x17d ;  /* 0x0000017d00027836 */ /* 0x000fca0000000000 */
[----:B-1----:R-:W-:Y:S01]  /*47ee0*/  ISETP.LT.AND P5, PT, R2, UR5, !P0 ;  /* 0x0000000502007c0c */ /* 0x002fe2000c7a1270 */
[----:B------:R-:W0:Y:S01]  /*47ef0*/  LDCU UR5, c[0x0][0x39c] ;  /* 0x00007380ff0577ac */ /* 0x000e220008000800 */
[----:B------:R-:W-:-:S05]  /*47f00*/  VIADD R2, R0, 0x17e ;  /* 0x0000017e00027836 */ /* 0x000fca0000000000 */
[----:B----4-:R-:W-:Y:S01]  /*47f10*/  ISETP.LT.AND P4, PT, R2, UR4, !P0 ;  /* 0x0000000402007c0c */ /* 0x010fe2000c781270 */
[----:B------:R-:W-:Y:S01]  /*47f20*/  VIADD R2, R0, 0x17f ;  /* 0x0000017f00027836 */ /* 0x000fe20000000000 */
[----:B------:R-:W-:Y:S01]  /*47f30*/  SHF.R.S32.HI R68, RZ, 0x8, R68 ;  /* 0x00000008ff447819 */ /* 0x000fe20000011444 */
[----:B------:R-:W1:Y:S03]  /*47f40*/  LDCU UR4, c[0x0][0x39c] ;  /* 0x00007380ff0477ac */ /* 0x000e660008000800 */
[----:B------:R-:W-:Y:S01]  /*47f50*/  ISETP.LT.AND P3, PT, R2, UR6, !P0 ;  /* 0x0000000602007c0c */ /* 0x000fe2000c761270 */
[----:B------:R-:W-:Y:S01]  /*47f60*/  VIADD R2, R0, 0x180 ;  /* 0x0000018000027836 */ /* 0x000fe20000000000 */
[----:B------:R-:W4:Y:S04]  /*47f70*/  LDCU UR6, c[0x0][0x39c] ;  /* 0x00007380ff0677ac */ /* 0x000f280008000800 */
[----:B0-----:R-:W-:Y:S01]  /*47f80*/  ISETP.LT.AND P2, PT, R2, UR5, !P0 ;  /* 0x0000000502007c0c */ /* 0x001fe2000c741270 */
[----:B------:R-:W-:Y:S01]  /*47f90*/  VIADD R2, R0, 0x181 ;  /* 0x0000018100027836 */ /* 0x000fe20000000000 */
[----:B------:R-:W0:Y:S04]  /*47fa0*/  LDCU UR5, c[0x0][0x39c] ;  /* 0x00007380ff0577ac */ /* 0x000e280008000800 */
[----:B-1----:R-:W-:Y:S01]  /*47fb0*/  ISETP.LT.AND P6, PT, R2, UR4, !P0 ;  /* 0x0000000402007c0c */ /* 0x002fe2000c7c1270 */
[----:B------:R-:W1:Y:S01]  /*47fc0*/  LDCU UR4, c[0x0][0x39c] ;  /* 0x00007380ff0477ac */ /* 0x000e620008000800 */
[----:B---3--:R3:W-:Y:S04]  /*47fd0*/  @P5 STG.E.U8 desc[UR22][R6.64], R68 ;  /* 0x0000004406005986 */ /* 0x0087e8000c101116 */
[----:B------:R0:W-:Y:S01]  /*47fe0*/  @P4 STG.E.U8 desc[UR22][R10.64], R3 ;  /* 0x000000030a004986 */ /* 0x0001e2000c101116 */
[----:B---3--:R-:W-:-:S03]  /*47ff0*/  PRMT R68, R3, 0x9910, RZ ;  /* 0x0000991003447816 */ /* 0x008fc600000000ff */
[----:B------:R-:W3:Y:S01]  /*48000*/  LDL.LU.64 R6, [R1+0x4d8] ;  /* 0x0004d80001067983 */ /* 0x000ee20000300a00 */
[----:B------:R-:W-:-:S03]  /*48010*/  SHF.R.S32.HI R68, RZ, 0x8, R68 ;  /* 0x00000008ff447819 */ /* 0x000fc60000011444 */
[----:B0-----:R-:W3:Y:S01]  /*48020*/  LDL.LU R10, [R1+0x10] ;  /* 0x00001000010a7983 */ /* 0x001ee20000300800 */
[----:B------:R-:W-:-:S03]  /*48030*/  F2FP.SATFINITE.E5M2.F32.PACK_AB_MERGE_C R3, R15, R14, RZ ;  /* 0x0000000e0f03723e */ /* 0x000fc600048060ff */
[----:B------:R-:W3:Y:S04]  /*48040*/  LDL.LU R11, [R1+0x14] ;  /* 0x00001400010b7983 */ /* 0x000ee80000300800 */
[----:B--2---:R0:W-:Y:S04]  /*48050*/  @P3 STG.E.U8 desc[UR22][R8.64], R68 ;  /* 0x0000004408003986 */ /* 0x0041e8000c101116 */
[----:B0-----:R-:W2:Y:S01]  /*48060*/  LDL.LU.64 R8, [R1+0x510] ;  /* 0x0005100001087983 */ /* 0x001ea20000300a00 */
[----:B------:R-:W-:-:S03]  /*48070*/  PRMT R68, R3, 0x9910, RZ ;  /* 0x0000991003447816 */ /* 0x000fc600000000ff */
[----:B-----5:R0:W-:Y:S04]  /*48080*/  @P2 STG.E.U8 desc[UR22][R4.64], R3 ;  /* 0x0000000304002986 */ /* 0x0201e8000c101116 */
[----:B0-----:R-:W5:Y:S01]  /*48090*/  LDL.LU.64 R4, [R1+0x4f8] ;  /* 0x0004f80001047983 */ /* 0x001f620000300a00 */
[----:B------:R-:W-:-:S03]  /*480a0*/  SHF.R.S32.HI R68, RZ, 0x8, R68 ;  /* 0x00000008ff447819 */ /* 0x000fc60000011444 */
[----:B------:R-:W5:Y:S04]  /*480b0*/  LDL.LU R69, [R1+0x1c] ;  /* 0x00001c0001457983 */ /* 0x000f680000300800 */
[----:B------:R0:W-:Y:S04]  /*480c0*/  @P6 STG.E.U8 desc[UR22][R92.64], R68 ;  /* 0x000000445c006986 */ /* 0x0001e8000c101116 */
[----:B0-----:R-:W5:Y:S01]  /*480d0*/  LDL.LU.64 R92, [R1+0x530] ;  /* 0x00053000015c7983 */ /* 0x001f620000300a00 */
[----:B------:R-:W-:Y:S01]  /*480e0*/  VIADD R2, R0, 0x182 ;  /* 0x0000018200027836 */ /* 0x000fe20000000000 */
[----:B------:R-:W-:-:S02]  /*480f0*/  F2FP.SATFINITE.E5M2.F32.PACK_AB_MERGE_C R3, R13, R12, RZ ;  /* 0x0000000c0d03723e */ /* 0x000fc400048060ff */
[----:B------:R-:W5:Y:S02]  /*48100*/  LDL.LU.64 R14, [R1+0x518] ;  /* 0x00051800010e7983 */ /* 0x000f640000300a00 */
[----:B----4-:R-:W-:Y:S01]  /*48110*/  ISETP.LT.AND P5, PT, R2, UR6, !P0 ;  /* 0x0000000602007c0c */ /* 0x010fe2000c7a1270 */
[----:B------:R-:W-:Y:S01]  /*48120*/  VIADD R2, R0, 0x183 ;  /* 0x0000018300027836 */ /* 0x000fe20000000000 */
[----:B------:R-:W-:Y:S01]  /*48130*/  PRMT R68, R3, 0x9910, RZ ;  /* 0x0000991003447816 */ /* 0x000fe200000000ff */
[----:B------:R-:W0:Y:S01]  /*48140*/  LDCU UR6, c[0x0][0x39c] ;  /* 0x00007380ff0677ac */ /* 0x000e220008000800 */
[----:B------:R-:W4:Y:S02]  /*48150*/  LDL.LU R12, [R1+0x20] ;  /* 0x00002000010c7983 */ /* 0x000f240000300800 */
[----:B------:R-:W-:Y:S01]  /*48160*/  ISETP.LT.AND P4, PT, R2, UR5, !P0 ;  /* 0x0000000502007c0c */ /* 0x000fe2000c781270 */
[----:B------:R-:W-:Y:S01]  /*48170*/  VIADD R2, R0, 0x184 ;  /* 0x0000018400027836 */ /* 0x000fe20000000000 */
[----:B------:R-:W-:Y:S01]  /*48180*/  SHF.R.S32.HI R68, RZ, 0x8, R68 ;  /* 0x00000008ff447819 */ /* 0x000fe20000011444 */
[----:B------:R-:W4:Y:S01]  /*48190*/  LDL.LU R13, [R1+0x24] ;  /* 0x00002400010d7983 */ /* 0x000f220000300800 */
[----:B------:R-:W2:Y:S02]  /*481a0*/  LDCU UR5, c[0x0][0x39c] ;  /* 0x00007380ff0577ac */ /* 0x000ea40008000800 */
[----:B-1----:R-:W-:Y:S01]  /*481b0*/  ISETP.LT.AND P3, PT, R2, UR4, !P0 ;  /* 0x0000000402007c0c */ /* 0x002fe2000c761270 */
[----:B------:R-:W-:Y:S01]  /*481c0*/  VIADD R2, R0, 0x185 ;  /* 0x0000018500027836 */ /* 0x000fe20000000000 */
[----:B------:R-:W1:Y:S04]  /*481d0*/  LDCU UR4, c[0x0][0x39c] ;  /* 0x00007380ff0477ac */ /* 0x000e680008000800 */
[----:B0-----:R-:W-:Y:S01]  /*481e0*/  ISETP.LT.AND P2, PT, R2, UR6, !P0 ;  /* 0x0000000602007c0c */ /* 0x001fe2000c741270 */
[----:B------:R-:W0:Y:S01]  /*481f0*/  LDCU UR6, c[0x0][0x39c] ;  /* 0x00007380ff0677ac */ /* 0x000e220008000800 */
[----:B---3--:R3:W-:Y:S02]  /*48200*/  @P5 STG.E.U8 desc[UR22][R6.64], R3 ;  /* 0x0000000306005986 */ /* 0x0087e4000c101116 */
[----:B---3--:R-:W-:-:S02]  /*48210*/  F2FP.SATFINITE.E5M2.F32.PACK_AB_MERGE_C R3, R11, R10, RZ ;  /* 0x0000000a0b03723e */ /* 0x008fc400048060ff */
[----:B------:R-:W3:Y:S04]  /*48220*/  LDL.LU.64 R6, [R1+0x550] ;  /* 0x0005500001067983 */ /* 0x000ee80000300a00 */
[----:B------:R-:W3:Y:S04]  /*48230*/  LDL.LU.64 R10, [R1+0x548] ;  /* 0x00054800010a7983 */ /* 0x000ee80000300a00 */
[----:B--2---:R2:W-:Y:S02]  /*48240*/  @P4 STG.E.U8 desc[UR22][R8.64], R68 ;  /* 0x0000004408004986 */ /* 0x0045e4000c101116 */
[----:B--2---:R-:W-:-:S02]  /*48250*/  PRMT R68, R3, 0x9910, RZ ;  /* 0x0000991003447816 */ /* 0x004fc400000000ff */
[----:B-----5:R2:W-:Y:S04]  /*48260*/  @P3 STG.E.U8 desc[UR22][R4.64], R3 ;  /* 0x0000000304003986 */ /* 0x0205e8000c101116 */
[----:B--2---:R-:W2:Y:S01]  /*48270*/  LDL.LU R3, [R1+0x18] ;  /* 0x0000180001037983 */ /* 0x004ea20000300800 */
[----:B------:R-:W-:-:S03]  /*48280*/  SHF.R.S32.HI R68, RZ, 0x8, R68 ;  /* 0x00000008ff447819 */ /* 0x000fc60000011444 */
[----:B------:R-:W5:Y:S04]  /*48290*/  LDL.LU R8, [R1+0x28] ;  /* 0x0000280001087983 */ /* 0x000f680000300800 */
[----:B------:R-:W5:Y:S04]  /*482a0*/  LDL.LU R9, [R1+0x2c] ;  /* 0x00002c0001097983 */ /* 0x000f680000300800 */
[----:B------:R-:W3:Y:S04]  /*482b0*/  LDL.LU.64 R4, [R1+0x580] ;  /* 0x0005800001047983 */ /* 0x000ee80000300a00 */
[----:B------:R0:W-:Y:S04]  /*482c0*/  @P2 STG.E.U8 desc[UR22][R92.64], R68 ;  /* 0x000000445c002986 */ /* 0x0001e8000c101116 */
[----:B0-----:R-:W5:Y:S01]  /*482d0*/  LDL.LU.64 R92, [R1+0x578] ;  /* 0x00057800015c7983 */ /* 0x001f620000300a00 */
[----:B------:R-:W-:-:S05]  /*482e0*/  VIADD R2, R0, 0x186 ;  /* 0x0000018600027836 */ /* 0x000fca0000000000 */
[----:B------:R-:W-:Y:S01]  /*482f0*/  ISETP.LT.AND P6, PT, R2, UR5, !P0 ;  /* 0x0000000502007c0c */ /* 0x000fe2000c7c1270 */
[----:B------:R-:W0:Y:S01]  /*48300*/  LDCU UR5, c[0x0][0x39c] ;  /* 0x00007380ff0577ac */ /* 0x000e220008000800 */
[----:B------:R-:W-:-:S05]  /*48310*/  VIADD R2, R0, 0x187 ;  /* 0x0000018700027836 */ /* 0x000fca0000000000 */
[----:B-1----:R-:W-:Y:S01]  /*48320*/  ISETP.LT.AND P5, PT, R2, UR4, !P0 ;  /* 0x0000000402007c0c */ /* 0x002fe2000c7a1270 */
[----:B------:R-:W1:Y:S01]  /*48330*/  LDCU UR4, c[0x0][0x39c] ;  /* 0x00007380ff0477ac */ /* 0x000e620008000800 */
[----:B------:R-:W-:-:S05]  /*48340*/  VIADD R2, R0, 0x188 ;  /* 0x0000018800027836 */ /* 0x000fca0000000000 */
[----:B------:R-:W-:Y:S01]  /*48350*/  ISETP.LT.AND P4, PT, R2, UR6, !P0 ;  /* 0x0000000602007c0c */ /* 0x000fe2000c781270 */
[----:B------:R-:W-:Y:S01]  /*48360*/  VIADD R2, R0, 0x189 ;  /* 0x0000018900027836 */ /* 0x000fe20000000000 */
[----:B------:R-:W2:Y:S04]  /*48370*/  LDCU UR6, c[0x0][0x39c] ;  /* 0x00007380ff0677ac */ /* 0x000ea80008000800 */
[----:B0-----:R-:W-:Y:S01]  /*48380*/  ISETP.LT.AND P3, PT, R2, UR5, !P0 ;  /* 0x0000000502007c0c */ /* 0x001fe2000c761270 */
[----:B------:R-:W-:Y:S01]  /*48390*/  VIADD R2, R0, 0x18a ;  /* 0x0000018a00027836 */ /* 0x000fe20000000000 */
[----:B------:R-:W0:Y:S04]  /*483a0*/  LDCU UR5, c[0x0][0x39c] ;  /* 0x00007380ff0577ac */ /* 0x000e280008000800 */
[----:B-1----:R-:W-:Y:S01]  /*483b0*/  ISETP.LT.AND P2, PT, R2, UR4, !P0 ;  /* 0x0000000402007c0c */ /* 0x002fe2000c741270 */
[----:B------:R-:W1:Y:S01]  /*483c0*/  LDCU UR4, c[0x0][0x39c] ;  /* 0x00007380ff0477ac */ /* 0x000e620008000800 */
[----:B--2---:R-:W-:-:S02]  /*483d0*/  F2FP.SATFINITE.E5M2.F32.PACK_AB_MERGE_C R3, R69, R3, RZ ;  /* 0x000000034503723e */ /* 0x004fc400048060ff */
[----:B------:R-:W2:Y:S02]  /*483e0*/  LDL.LU R69, [R1+0x34] ;  /* 0x0000340001457983 */ /* 0x000ea40000300800 */
[----:B------:R-:W-:Y:S02]  /*483f0*/  PRMT R68, R3, 0x9910, RZ ;  /* 0x0000991003447816 */ /* 0x000fe400000000ff */
[----:B------:R4:W-:Y:S02]  /*48400*/  @P6 STG.E.U8 desc[UR22][R14.64], R3 ;  /* 0x000000030e006986 */ /* 0x0009e4000c101116 */
[----:B------:R-:W-:-:S05]  /*48410*/  SHF.R.S32.HI R68, RZ, 0x8, R68 ;  /* 0x00000008ff447819 */ /* 0x000fca0000011444 */
[----:B---3--:R3:W-:Y:S01]  /*48420*/  @P5 STG.E.U8 desc[UR22][R6.64], R68 ;  /* 0x0000004406005986 */ /* 0x0087e2000c101116 */
[----:B----4-:R-:W-:-:S04]  /*48430*/  F2FP.SATFINITE.E5M2.F32.PACK_AB_MERGE_C R3, R13, R12, RZ ;  /* 0x0000000c0d03723e */ /* 0x010fc800048060ff */
[----:B---3--:R-:W-:Y:S01]  /*48440*/  PRMT R68, R3, 0x9910, RZ ;  /* 0x0000991003447816 */ /* 0x008fe200000000ff */
[----:B------:R5:W-:Y:S03]  /*48450*/  @P4 STG.E.U8 desc[UR22][R10.64], R3 ;  /* 0x000000030a004986 */ /* 0x000be6000c101116 */
[----:B------:R-:W-:Y:S01]  /*48460*/  SHF.R.S32.HI R68, RZ, 0x8, R68 ;  /* 0x00000008ff447819 */ /* 0x000fe20000011444 */
[----:B------:R-:W3:Y:S04]  /*48470*/  LDL.LU.64 R6, [R1+0x5b0] ;  /* 0x0005b00001067983 */ /* 0x000ee80000300a00 */
[----:B------:R-:W4:Y:S01]  /*48480*/  LDL.LU.64 R12, [R1+0x5a8] ;  /* 0x0005a800010c7983 */ /* 0x000f220000300a00 */
[----:B-----5:R-:W-:-:S03]  /*48490*/  F2FP.SATFINITE.E5M2.F32.PACK_AB_MERGE_C R3, R9, R8, RZ ;  /* 0x000000080903723e */ /* 0x020fc600048060ff */
[----:B------:R-:W5:Y:S04]  /*484a0*/  LDL.LU R14, [R1+0x38] ;  /* 0x00003800010e7983 */ /* 0x000f680000300800 */
[----:B------:R-:W5:Y:S04]  /*484b0*/  LDL.LU R15, [R1+0x3c] ;  /* 0x00003c00010f7983 */ /* 0x000f680000300800 */
[----:B------:R0:W-:Y:S04]  /*484c0*/  @P3 STG.E.U8 desc[UR22][R4.64], R68 ;  /* 0x0000004404003986 */ /* 0x0001e8000c101116 */
[----:B------:R1:W-:Y:S04]  /*484d0*/  @P2 STG.E.U8 desc[UR22][R92.64], R3 ;  /* 0x000000035c002986 */ /* 0x0003e8000c101116 */
[----:B0-----:R-:W2:Y:S01]  /*484e0*/  LDL.LU.64 R4, [R1+0x5d8] ;  /* 0x0005d80001047983 */ /* 0x001ea20000300a00 */
[----:B------:R-:W-:-:S03]  /*484f0*/  PRMT R68, R3, 0x9910, RZ ;  /* 0x0000991003447816 */ /* 0x000fc600000000ff */
[----:B-1----:R-:W2:Y:S04]  /*48500*/  LDL.LU R3, [R1+0x30] ;  /* 0x0000300001037983 */ /* 0x002ea80000300800 */
[----:B------:R-:W4:Y:S04]  /*48510*/  LDL.LU.64 R10, [R1+0x5e0] ;  /* 0x0005e000010a7983 */ /* 0x000f280000300a00 */
[----:B------:R-:W5:Y:S04]  /*48520*/  LDL.LU R8, [R1+0x40] ;  /* 0x0000400001087983 */ /* 0x000f680000300800 */
[----:B------:R-:W5:Y:S04]  /*48530*/  LDL.LU R9, [R1+0x44] ;  /* 0x0000440001097983 */ /* 0x000f680000300800 */
[----:B------:R-:W5:Y:S01]  /*48540*/  LDL.LU.64 R92, [R1+0x608] ;  /* 0x00060800015c7983 */ /* 0x000f620000300a00 */
[----:B------:R-:W-:-:S05]  /*48550*/  VIADD R2, R0, 0x18b ;  /* 0x0000018b00027836 */ /* 0x000fca0000000000 */
[----:B------:R-:W-:Y:S01]  /*48560*/  ISETP.LT.AND P6, PT, R2, UR6, !P0 ;  /* 0x0000000602007c0c */ /* 0x000fe2000c7c1270 */
[----:B------:R-:W0:Y:S01]  /*48570*/  LDCU UR6, c[0x0][0x39c] ;  /* 0x00007380ff0677ac */ /* 0x000e220008000800 */
[----:B------:R-:W-:-:S05]  /*48580*/  VIADD R2, R0, 0x18c ;  /* 0x0000018c00027836 */ /* 0x000fca0000000000 */
[----:B------:R-:W-:Y:S01]  /*48590*/  ISETP.LT.AND P5, PT, R2, UR5, !P0 ;  /* 0x0000000502007c0c */ /* 0x000fe2000c7a1270 */
[----:B------:R-:W-:Y:S01]  /*485a0*/  VIADD R2, R0, 0x18d ;  /* 0x0000018d00027836 */ /* 0x000fe20000000000 */
[----:B------:R-:W-:Y:S01]  /*485b0*/  SHF.R.S32.HI R68, RZ, 0x8, R68 ;  /* 0x00000008ff447819 */ /* 0x000fe20000011444 */
[----:B------:R-:W1:Y:S03]  /*485c0*/  LDCU UR5, c[0x0][0x39c] ;  /* 0x00007380ff0577ac */ /* 0x000e660008000800 */
        /* <DEDUP_REMOVED lines=8> */
[----:B---3--:R3:W-:Y:S04]  /*48650*/  @P6 STG.E.U8 desc[UR22][R6.64], R68 ;  /* 0x0000004406006986 */ /* 0x0087e8000c101116 */
[----:B---3--:R-:W3:Y:S01]  /*48660*/  LDL.LU.64 R6, [R1+0x620] ;  /* 0x0006200001067983 */ /* 0x008ee20000300a00 */
[----:B--2---:R-:W-:-:S04]  /*48670*/  F2FP.SATFINITE.E5M2.F32.PACK_AB_MERGE_C R3, R69, R3, RZ ;  /* 0x000000034503723e */ /* 0x004fc800048060ff */
[----:B------:R-:W-:Y:S01]  /*48680*/  PRMT R68, R3, 0x9910, RZ ;  /* 0x0000991003447816 */ /* 0x000fe200000000ff */
[----:B----4-:R2:W-:Y:S03]  /*48690*/  @P5 STG.E.U8 desc[UR22][R12.64], R3 ;  /* 0x000000030c005986 */ /* 0x0105e6000c101116 */
[----:B------:R-:W-:-:S05]  /*486a0*/  SHF.R.S32.HI R68, RZ, 0x8, R68 ;  /* 0x00000008ff447819 */ /* 0x000fca0000011444 */
[----:B------:R4:W-:Y:S04]  /*486b0*/  @P4 STG.E.U8 desc[UR22][R4.64], R68 ;  /* 0x0000004404004986 */ /* 0x0009e8000c101116 */
[----:B--2---:R-:W2:Y:S01]  /*486c0*/  LDL.LU R12, [R1+0x48] ;  /* 0x00004800010c7983 */ /* 0x004ea20000300800 */
[----:B-----5:R-:W-:-:S03]  /*486d0*/  F2FP.SATFINITE.E5M2.F32.PACK_AB_MERGE_C R3, R15, R14, RZ ;  /* 0x0000000e0f03723e */ /* 0x020fc600048060ff */
[----:B------:R-:W2:Y:S04]  /*486e0*/  LDL.LU R13, [R1+0x4c] ;  /* 0x00004c00010d7983 */ /* 0x000ea80000300800 */
[----:B----4-:R-:W4:Y:S04]  /*486f0*/  LDL.LU.64 R4, [R1+0x638] ;  /* 0x0006380001047983 */ /* 0x010f280000300a00 */
[----:B------:R5:W-:Y:S04]  /*48700*/  @P3 STG.E.U8 desc[UR22][R10.64], R3 ;  /* 0x000000030a003986 */ /* 0x000be8000c101116 */
[----:B-----5:R-:W5:Y:S01]  /*48710*/  LDL.LU.64 R10, [R1+0x650] ;  /* 0x00065000010a7983 */ /* 0x020f620000300a00 */
[----:B------:R-:W-:-:S03]  /*48720*/  PRMT R68, R3, 0x9910, RZ ;  /* 0x0000991003447816 */ /* 0x000fc600000000ff */
[----:B------:R-:W5:Y:S01]  /*48730*/  LDL.LU R69, [R1+0x54] ;  /* 0x0000540001457983 */ /* 0x000f620000300800 */
[----:B------:R-:W-:-:S05]  /*48740*/  SHF.R.S32.HI R68, RZ, 0x8, R68 ;  /* 0x00000008ff447819 */ /* 0x000fca0000011444 */
[----:B------:R0:W-:Y:S04]  /*48750*/  @P2 STG.E.U8 desc[UR22][R92.64], R68 ;  /* 0x000000445c002986 */ /* 0x0001e8000c101116 */
[----:B0-----:R-:W5:Y:S01]  /*48760*/  LDL.LU.64 R92, [R1+0x678] ;  /* 0x00067800015c7983 */ /* 0x001f620000300a00 */
[----:B------:R-:W-:Y:S01]  /*48770*/  VIADD R2, R0, 0x190 ;  /* 0x0000019000027836 */ /* 0x000fe20000000000 */
[----:B------:R-:W-:Y:S02]  /*48780*/  F2FP.SATFINITE.E5M2.F32.PACK_AB_MERGE_C R3, R9, R8, RZ ;  /* 0x000000080903723e */ /* 0x000fe400048060ff */
[----:B------:R-:W5:Y:S02]  /*48790*/  LDL.LU.64 R14, [R1+0x310] ;  /* 0x00031000010e7983 */ /* 0x000f640000300a00 */
[----:B------:R-:W-:Y:S01]  /*487a0*/  ISETP.LT.AND P6, PT, R2, UR4, !P0 ;  /* 0x0000000402007c0c */ /* 0x000fe2000c7c1270 */
[----:B------:R-:W-:Y:S01]  /*487b0*/  VIADD R2, R0, 0x191 ;  /* 0x0000019100027836 */ /* 0x000fe20000000000 */
[----:B------:R-:W-:Y:S01]  /*487c0*/  PRMT R68, R3, 0x9910, RZ ;  /* 0x0000991003447816 */ /* 0x000fe200000000ff */
[----:B------:R-:W0:Y:S01]  /*487d0*/  LDCU UR4, c[0x0][0x39c] ;  /* 0x00007380ff0477ac */ /* 0x000e220008000800 */
[----:B------:R-:W5:Y:S02]  /*487e0*/  LDL.LU R8, [R1+0x58] ;  /* 0x0000580001087983 */ /* 0x000f640000300800 */
[----:B------:R-:W-:Y:S01]  /*487f0*/  ISETP.LT.AND P5, PT, R2, UR6, !P0 ;  /* 0x0000000602007c0c */ /* 0x000fe2000c7a1270 */
[----:B------:R-:W-:Y:S01]  /*48800*/  VIADD R2, R0, 0x192 ;  /* 0x0000019200027836 */ /* 0x000fe20000000000 */
[----:B------:R-:W-:Y:S01]  /*48810*/  SHF.R.S32.HI R68, RZ, 0x8, R68 ;  /* 0x00000008ff447819 */ /* 0x000fe20000011444 */
[----:B------:R-:W5:Y:S01]  /*48820*/  LDL.LU R9, [R1+0x5c] ;  /* 0x00005c0001097983 */ /* 0x000f620000300800 */
[----:B------:R-:W2:Y:S02]  /*48830*/  LDCU UR6, c[0x0][0x39c] ;  /* 0x00007380ff0677ac */ /* 0x000ea40008000800 */
[----:B-1----:R-:W-:Y:S01]  /*48840*/  ISETP.LT.AND P4, PT, R2, UR5, !P0 ;  /* 0x0000000502007c0c */ /* 0x002fe2000c781270 */
[----:B------:R-:W-:Y:S01]  /*48850*/  VIADD R2, R0, 0x193 ;  /* 0x0000019300027836 */ /* 0x000fe20000000000 */
[----:B------:R-:W1:Y:S04]  /*48860*/  LDCU UR5, c[0x0][0x39c] ;  /* 0x00007380ff0577ac */ /* 0x000e680008000800 */
[----:B0-----:R-:W-:Y:S01]  /*48870*/  ISETP.LT.AND P3, PT, R2, UR4, !P0 ;  /* 0x0000000402007c0c */ /* 0x001fe2000c761270 */
[----:B------:R-:W0:Y:S01]  /*48880*/  LDCU UR4, c[0x0][0x39c] ;  /* 0x00007380ff0477ac */ /* 0x000e220008000800 */
[----:B---3--:R3:W-:Y:S04]  /*48890*/  @P6 STG.E.U8 desc[UR22][R6.64], R3 ;  /* 0x0000000306006986 */ /* 0x0087e8000c101116 */
[----:B---3--:R-:W3:Y:S01]  /*488a0*/  LDL.LU.64 R6, [R1+0x6b0] ;  /* 0x0006b00001067983 */ /* 0x008ee20000300a00 */
[----:B--2---:R-:W-:-:S03]  /*488b0*/  F2FP.SATFINITE.E5M2.F32.PACK_AB_MERGE_C R3, R13, R12, RZ ;  /* 0x0000000c0d03723e */ /* 0x004fc600048060ff */
[----:B----4-:R2:W-:Y:S04]  /*488c0*/  @P5 STG.E.U8 desc[UR22][R4.64], R68 ;  /* 0x0000004404005986 */ /* 0x0105e8000c101116 */
[----:B--2---:R-:W2:Y:S01]  /*488d0*/  LDL.LU.64 R4, [R1+0x300] ;  /* 0x0003000001047983 */ /* 0x004ea20000300a00 */
[----:B------:R-:W-:-:S03]  /*488e0*/  PRMT R68, R3, 0x9910, RZ ;  /* 0x0000991003447816 */ /* 0x000fc600000000ff */
[----:B-----5:R4:W-:Y:S04]  /*488f0*/  @P4 STG.E.U8 desc[UR22][R10.64], R3 ;  /* 0x000000030a004986 */ /* 0x0209e8000c101116 */
[----:B----4-:R-:W4:Y:S01]  /*48900*/  LDL.LU R3, [R1+0x50] ;  /* 0x0000500001037983 */ /* 0x010f220000300800 */
[----:B------:R-:W-:-:S03]  /*48910*/  SHF.R.S32.HI R68, RZ, 0x8, R68 ;  /* 0x00000008ff447819 */ /* 0x000fc60000011444 */
[----:B------:R-:W5:Y:S04]  /*48920*/  LDL.LU R12, [R1+0x60] ;  /* 0x00006000010c7983 */ /* 0x000f680000300800 */
[----:B------:R-:W5:Y:S04]  /*48930*/  LDL.LU R13, [R1+0x64] ;  /* 0x00006400010d7983 */ /* 0x000f680000300800 */
[----:B------:R-:W2:Y:S04]  /*48940*/  LDL.LU.64 R10, [R1+0x308] ;  /* 0x00030800010a7983 */ /* 0x000ea80000300a00 */
[----:B------:R0:W-:Y:S04]  /*48950*/  @P3 STG.E.U8 desc[UR22][R92.64], R68 ;  /* 0x000000445c003986 */ /* 0x0001e8000c101116 */
[----:B0-----:R-:W2:Y:S01]  /*48960*/  LDL.LU.64 R92, [R1+0xe08] ;  /* 0x000e0800015c7983 */ /* 0x001ea20000300a00 */
        /* <DEDUP_REMOVED lines=13> */
[----:B-1----:R-:W-:-:S02]  /*48a40*/  ISETP.LT.AND P3, PT, R2, UR5, !P0 ;  /* 0x0000000502007c0c */ /* 0x002fc4000c761270 */
[----:B----4-:R-:W-:Y:S01]  /*48a50*/  F2FP.SATFINITE.E5M2.F32.PACK_AB_MERGE_C R3, R69, R3, RZ ;  /* 0x000000034503723e */ /* 0x010fe200048060ff */
[----:B------:R-:W-:Y:S01]  /*48a60*/  VIADD R2, R0, 0x199 ;  /* 0x0000019900027836 */ /* 0x000fe20000000000 */
[----:B------:R-:W4:Y:S01]  /*48a70*/  LDL.LU R69, [R1+0x6c] ;  /* 0x00006c0001457983 */ /* 0x000f220000300800 */
[----:B------:R-:W1:Y:S01]  /*48a80*/  LDCU UR5, c[0x0][0x39c] ;  /* 0x00007380ff0577ac */ /* 0x000e620008000800 */
[----:B------:R-:W-:Y:S02]  /*48a90*/  PRMT R68, R3, 0x9910, RZ ;  /* 0x0000991003447816 */ /* 0x000fe400000000ff */
[----:B------:R0:W-:Y:S02]  /*48aa0*/  @P2 STG.E.U8 desc[UR22][R14.64], R3 ;  /* 0x000000030e002986 */ /* 0x0001e4000c101116 */
[----:B------:R-:W-:-:S05]  /*48ab0*/  SHF.R.S32.HI R68, RZ, 0x8, R68 ;  /* 0x00000008ff447819 */ /* 0x000fca0000011444 */
[----:B---3--:R3:W-:Y:S01]  /*48ac0*/  @P6 STG.E.U8 desc[UR22][R6.64], R68 ;  /* 0x0000004406006986 */ /* 0x0087e2000c101116 */
[----:B0-----:R-:W-:-:S03]  /*48ad0*/  F2FP.SATFINITE.E5M2.F32.PACK_AB_MERGE_C R3, R9, R8, RZ ;  /* 0x000000080903723e */ /* 0x001fc600048060ff */
[----:B------:R-:W4:Y:S01]  /*48ae0*/  LDL.LU.64 R8, [R1+0x708] ;  /* 0x0007080001087983 */ /* 0x000f220000300a00 */
[----:B---3--:R-:W-:-:S03]  /*48af0*/  PRMT R68, R3, 0x9910, RZ ;  /* 0x0000991003447816 */ /* 0x008fc600000000ff */
[----:B--2---:R5:W-:Y:S01]  /*48b00*/  @P5 STG.E.U8 desc[UR22][R4.64], R3 ;  /* 0x0000000304005986 */ /* 0x004be2000c101116 */
[----:B------:R-:W-:-:S03]  /*48b10*/  SHF.R.S32.HI R68, RZ, 0x8, R68 ;  /* 0x00000008ff447819 */ /* 0x000fc60000011444 */
[----:B------:R-:W2:Y:S04]  /*48b20*/  LDL.LU.64 R6, [R1+0x720] ;  /* 0x0007200001067983 */ /* 0x000ea80000300a00 */
[----:B------:R-:W3:Y:S01]  /*48b30*/  LDL.LU R14, [R1+0x70] ;  /* 0x00007000010e7983 */ /* 0x000ee20000300800 */
[----:B-----5:R-:W-:-:S03]  /*48b40*/  F2FP.SATFINITE.E5M2.F32.PACK_AB_MERGE_C R3, R13, R12, RZ ;  /* 0x0000000c0d03723e */ /* 0x020fc600048060ff */
[----:B------:R-:W3:Y:S04]  /*48b50*/  LDL.LU R15, [R1+0x74] ;  /* 0x00007400010f7983 */ /* 0x000ee80000300800 */
[----:B------:R-:W5:Y:S04]  /*48b60*/  LDL.LU.64 R4, [R1+0x748] ;  /* 0x0007480001047983 */ /* 0x000f680000300a00 */
[----:B------:R0:W-:Y:S04]  /*48b70*/  @P4 STG.E.U8 desc[UR22][R10.64], R68 ;  /* 0x000000440a004986 */ /* 0x0001e8000c101116 */
[----:B------:R1:W-:Y:S04]  /*48b80*/  @P3 STG.E.U8 desc[UR22][R92.64], R3 ;  /* 0x000000035c003986 */ /* 0x0003e8000c101116 */
[----:B0-----:R-:W2:Y:S04]  /*48b90*/  LDL.LU.64 R10, [R1+0x750] ;  /* 0x00075000010a7983 */ /* 0x001ea80000300a00 */
[----:B------:R-:W2:Y:S04]  /*48ba0*/  LDL.LU R12, [R1+0x78] ;  /* 0x00007800010c7983 */ /* 0x000ea80000300800 */
[----:B------:R-:W2:Y:S04]  /*48bb0*/  LDL.LU R13, [R1+0x7c] ;  /* 0x00007c00010d7983 */ /* 0x000ea80000300800 */
[----:B-1----:R-:W2:Y:S01]  /*48bc0*/  LDL.LU R93, [R1+0x68] ;  /* 0x00006800015d7983 */ /* 0x002ea20000300800 */
[----:B------:R-:W-:Y:S01]  /*48bd0*/  ISETP.LT.AND P2, PT, R2, UR4, !P0 ;  /* 0x0000000402007c0c */ /* 0x000fe2000c741270 */
[----:B------:R-:W-:Y:S01]  /*48be0*/  VIADD R2, R0, 0x19a ;  /* 0x0000019a00027836 */ /* 0x000fe20000000000 */
[----:B------:R-:W-:Y:S01]  /*48bf0*/  PRMT R68, R3, 0x9910, RZ ;  /* 0x0000991003447816 */ /* 0x000fe200000000ff */
[----:B------:R-:W0:Y:S03]  /*48c00*/  LDCU UR4, c[0x0][0x39c] ;  /* 0x00007380ff0477ac */ /* 0x000e260008000800 */
[----:B------:R-:W-:-:S02]  /*48c10*/  ISETP.LT.AND P6, PT, R2, UR6, !P0 ;  /* 0x0000000602007c0c */ /* 0x000fc4000c7c1270 */
[----:B------:R-:W-:Y:S01]  /*48c20*/  SHF.R.S32.HI R68, RZ, 0x8, R68 ;  /* 0x00000008ff447819 */ /* 0x000fe20000011444 */
[----:B------:R-:W-:Y:S01]  /*48c30*/  VIADD R2, R0, 0x19b ;  /* 0x0000019b00027836 */ /* 0x000fe20000000000 */
[----:B------:R-:W1:Y:S04]  /*48c40*/  LDCU UR6, c[0x0][0x39c] ;  /* 0x00007380ff0677ac */ /* 0x000e680008000800 */
[----:B------:R-:W-:Y:S01]  /*48c50*/  ISETP.LT.AND P5, PT, R2, UR5, !P0 ;  /* 0x0000000502007c0c */ /* 0x000fe2000c7a1270 */
[----:B------:R-:W0:Y:S01]  /*48c60*/  LDCU UR5, c[0x0][0x39c] ;  /* 0x00007380ff0577ac */ /* 0x000e220008000800 */
[----:B----4-:R4:W-:Y:S04]  /*48c70*/  @P2 STG.E.U8 desc[UR22][R8.64], R68 ;  /* 0x0000004408002986 */ /* 0x0109e8000c101116 */
[----:B----4-:R-:W4:Y:S01]  /*48c80*/  LDL.LU.64 R8, [R1+0x778] ;  /* 0x0007780001087983 */ /* 0x010f220000300a00 */
[----:B--2---:R-:W-:-:S05]  /*48c90*/  F2FP.SATFINITE.E5M2.F32.PACK_AB_MERGE_C R3, R69, R93, RZ ;  /* 0x0000005d4503723e */ /* 0x004fca00048060ff */
[----:B------:R2:W-:Y:S04]  /*48ca0*/  @P6 STG.E.U8 desc[UR22][R6.64], R3 ;  /* 0x0000000306006986 */ /* 0x0005e8000c101116 */
[----:B--2---:R-:W2:Y:S01]  /*48cb0*/  LDL.LU.64 R6, [R1+0x790] ;  /* 0x0007900001067983 */ /* 0x004ea20000300a00 */
[----:B------:R-:W-:-:S03]  /*48cc0*/  PRMT R68, R3, 0x9910, RZ ;  /* 0x0000991003447816 */ /* 0x000fc600000000ff */
[----:B------:R-:W2:Y:S01]  /*48cd0*/  LDL.LU R69, [R1+0x84] ;  /* 0x0000840001457983 */ /* 0x000ea20000300800 */
[----:B------:R-:W-:-:S05]  /*48ce0*/  SHF.R.S32.HI R68, RZ, 0x8, R68 ;  /* 0x00000008ff447819 */ /* 0x000fca0000011444 */
[----:B-----5:R5:W-:Y:S04]  /*48cf0*/  @P5 STG.E.U8 desc[UR22][R4.64], R68 ;  /* 0x0000004404005986 */ /* 0x020be8000c101116 */
[----:B-----5:R-:W5:Y:S01]  /*48d00*/  LDL.LU.64 R4, [R1+0x7a8] ;  /* 0x0007a80001047983 */ /* 0x020f620000300a00 */
[----:B------:R-:W-:Y:S01]  /*48d10*/  VIADD R2, R0, 0x19c ;  /* 0x0000019c00027836 */ /* 0x000fe20000000000 */
[----:B---3--:R-:W-:Y:S02]  /*48d20*/  F2FP.SATFINITE.E5M2.F32.PACK_AB_MERGE_C R3, R15, R14, RZ ;  /* 0x0000000e0f03723e */ /* 0x008fe400048060ff */
[----:B------:R-:W3:Y:S02]  /*48d30*/  LDL.LU.64 R92, [R1+0x7c8] ;  /* 0x0007c800015c7983 */ /* 0x000ee40000300a00 */
[----:B0-----:R-:W-:Y:S01]  /*48d40*/  ISETP.LT.AND P4, PT, R2, UR4, !P0 ;  /* 0x0000000402007c0c */ /* 0x001fe2000c781270 */
[----:B------:R-:W-:Y:S01]  /*48d50*/  VIADD R2, R0, 0x19d ;  /* 0x0000019d00027836 */ /* 0x000fe20000000000 */
[----:B------:R-:W-:Y:S01]  /*48d60*/  PRMT R68, R3, 0x9910, RZ ;  /* 0x0000991003447816 */ /* 0x000fe200000000ff */
[----:B------:R-:W0:Y:S01]  /*48d70*/  LDCU UR4, c[0x0][0x39c] ;  /* 0x00007380ff0477ac */ /* 0x000e220008000800 */
[----:B------:R-:W3:Y:S02]  /*48d80*/  LDL.LU R14, [R1+0x88] ;  /* 0x00008800010e7983 */ /* 0x000ee40000300800 */
[----:B-1----:R-:W-:Y:S01]  /*48d90*/  ISETP.LT.AND P3, PT, R2, UR6, !P0 ;  /* 0x0000000602007c0c */ /* 0x002fe2000c761270 */
[----:B------:R-:W-:Y:S01]  /*48da0*/  VIADD R2, R0, 0x19e ;  /* 0x0000019e00027836 */ /* 0x000fe20000000000 */
[----:B------:R-:W-:Y:S01]  /*48db0*/  SHF.R.S32.HI R68, RZ, 0x8, R68 ;  /* 0x00000008ff447819 */ /* 0x000fe20000011444 */
[----:B------:R-:W3:Y:S01]  /*48dc0*/  LDL.LU R15, [R1+0x8c] ;  /* 0x00008c00010f7983 */ /* 0x000ee20000300800 */
[----:B------:R-:W1:Y:S02]  /*48dd0*/  LDCU UR6, c[0x0][0x39c] ;  /* 0x00007380ff0677ac */ /* 0x000e640008000800 */
[----:B------:R-:W-:Y:S01]  /*48de0*/  ISETP.LT.AND P2, PT, R2, UR5, !P0 ;  /* 0x0000000502007c0c */ /* 0x000fe2000c741270 */
[----:B------:R0:W-:Y:S01]  /*48df0*/  @P4 STG.E.U8 desc[UR22][R10.64], R3 ;  /* 0x000000030a004986 */ /* 0x0001e2000c101116 */
[----:B------:R-:W-:Y:S01]  /*48e00*/  VIADD R2, R0, 0x19f ;  /* 0x0000019f00027836 */ /* 0x000fe20000000000 */
[----:B------:R-:W1:Y:S01]  /*48e10*/  LDCU UR5, c[0x0][0x39c] ;  /* 0x00007380ff0577ac */ /* 0x000e620008000800 */
[----:B0-----:R-:W-:Y:S01]  /*48e20*/  F2FP.SATFINITE.E5M2.F32.PACK_AB_MERGE_C R3, R13, R12, RZ ;  /* 0x0000000c0d03723e */ /* 0x001fe200048060ff */
[----:B------:R-:W3:Y:S04]  /*48e30*/  LDL.LU.64 R10, [R1+0x7f0] ;  /* 0x0007f000010a7983 */ /* 0x000ee80000300a00 */
[----:B------:R-:W3:Y:S01]  /*48e40*/  LDL.LU.64 R12, [R1+0x808] ;  /* 0x00080800010c7983 */ /* 0x000ee20000300a00 */
[----:B------:R-:W-:Y:S01]  /*48e50*/  ISETP.LT.AND P6, PT, R2, UR4, !P0 ;  /* 0x0000000402007c0c */ /* 0x000fe2000c7c1270 */
[----:B------:R-:W0:Y:S02]  /*48e60*/  LDCU UR4, c[0x0][0x39c] ;  /* 0x00007380ff0477ac */ /* 0x000e240008000800 */
[----:B----4-:R4:W-:Y:S02]  /*48e70*/  @P3 STG.E.U8 desc[UR22][R8.64], R68 ;  /* 0x0000004408003986 */ /* 0x0109e4000c101116 */
[----:B----4-:R-:W-:-:S04]  /*48e80*/  PRMT R68, R3, 0x9910, RZ ;  /* 0x0000991003447816 */ /* 0x010fc800000000ff */
[----:B------:R-:W-:Y:S01]  /*48e90*/  SHF.R.S32.HI R68, RZ, 0x8, R68 ;  /* 0x00000008ff447819 */ /* 0x000fe20000011444 */
[----:B--2---:R2:W-:Y:S04]  /*48ea0*/  @P2 STG.E.U8 desc[UR22][R6.64], R3 ;  /* 0x0000000306002986 */ /* 0x0045e8000c101116 */
[----:B--2---:R-:W2:Y:S04]  /*48eb0*/  LDL.LU R3, [R1+0x80] ;  /* 0x0000800001037983 */ /* 0x004ea80000300800 */
[----:B------:R-:W4:Y:S04]  /*48ec0*/  LDL.LU R8, [R1+0x90] ;  /* 0x0000900001087983 */ /* 0x000f280000300800 */
[----:B------:R-:W4:Y:S04]  /*48ed0*/  LDL.LU R9, [R1+0x94] ;  /* 0x0000940001097983 */ /* 0x000f280000300800 */
[----:B------:R-:W4:Y:S04]  /*48ee0*/  LDL.LU.64 R6, [R1+0x830] ;  /* 0x0008300001067983 */ /* 0x000f280000300a00 */
[----:B-----5:R5:W-:Y:S04]  /*48ef0*/  @P6 STG.E.U8 desc[UR22][R4.64], R68 ;  /* 0x0000004404006986 */ /* 0x020be8000c101116 */
[----:B-----5:R-:W5:Y:S01]  /*48f00*/  LDL.LU.64 R4, [R1+0x850] ;  /* 0x0008500001047983 */ /* 0x020f620000300a00 */
[----:B------:R-:W-:-:S05]  /*48f10*/  VIADD R2, R0, 0x1a0 ;  /* 0x000001a000027836 */ /* 0x000fca0000000000 */
[----:B-1----:R-:W-:Y:S01]  /*48f20*/  ISETP.LT.AND P5, PT, R2, UR6, !P0 ;  /* 0x0000000602007c0c */ /* 0x002fe2000c7a1270 */
[----:B------:R-:W1:Y:S01]  /*48f30*/  LDCU UR6, c[0x0][0x39c] ;  /* 0x00007380ff0677ac */ /* 0x000e620008000800 */
[----:B------:R-:W-:-:S05]  /*48f40*/  VIADD R2, R0, 0x1a1 ;  /* 0x000001a100027836 */ /* 0x000fca0000000000 */
[----:B------:R-:W-:Y:S01]  /*48f50*/  ISETP.LT.AND P4, PT, R2, UR5, !P0 ;  /* 0x0000000502007c0c */ /* 0x000fe2000c781270 */
[----:B------:R-:W3:Y:S01]  /*48f60*/  LDCU UR5, c[0x0][0x39c] ;  /* 0x00007380ff0577ac */ /* 0x000ee20008000800 */
[----:B------:R-:W-:-:S05]  /*48f70*/  VIADD R2, R0, 0x1a2 ;  /* 0x000001a200027836 */ /* 0x000fca0000000000 */
[----:B0-----:R-:W-:Y:S01]  /*48f80*/  ISETP.LT.AND P3, PT, R2, UR4, !P0 ;  /* 0x0000000402007c0c */ /* 0x001fe2000c761270 */
[----:B------:R-:W0:Y:S01]  /*48f90*/  LDCU UR4, c[0x0][0x39c] ;  /* 0x00007380ff0477ac */ /* 0x000e220008000800 */
[----:B------:R-:W-:-:S05]  /*48fa0*/  VIADD R2, R0, 0x1a3 ;  /* 0x000001a300027836 */ /* 0x000fca0000000000 */
[----:B-1----:R-:W-:Y:S01]  /*48fb0*/  ISETP.LT.AND P2, PT, R2, UR6, !P0 ;  /* 0x0000000602007c0c */ /* 0x002fe2000c741270 */
[----:B------:R-:W1:Y:S01]  /*48fc0*/  LDCU UR6, c[0x0][0x39c] ;  /* 0x00007380ff0677ac */ /* 0x000e620008000800 */
[----:B------:R-:W-:-:S05]  /*48fd0*/  VIADD R2, R0, 0x1a4 ;  /* 0x000001a400027836 */ /* 0x000fca0000000000 */
[----:B---3--:R-:W-:Y:S01]  /*48fe0*/  ISETP.LT.AND P6, PT, R2, UR5, !P0 ;  /* 0x0000000502007c0c */ /* 0x008fe2000c7c1270 */
[----:B------:R-:W3:Y:S01]  /*48ff0*/  LDCU UR5, c[0x0][0x39c] ;  /* 0x00007380ff0577ac */ /* 0x000ee20008000800 */
[----:B------:R-:W-:Y:S01]  /*49000*/  VIADD R2, R0, 0x1a5 ;  /* 0x000001a500027836 */ /* 0x000fe20000000000 */
[----:B--2---:R-:W-:Y:S02]  /*49010*/  F2FP.SATFINITE.E5M2.F32.PACK_AB_MERGE_C R3, R69, R3, RZ ;  /* 0x000000034503723e */ /* 0x004fe400048060ff */
[----:B------:R-:W2:Y:S02]  /*49020*/  LDL.LU R69, [R1+0x9c] ;  /* 0x00009c0001457983 */ /* 0x000ea40000300800 */
[----:B------:R-:W-:Y:S02]  /*49030*/  PRMT R68, R3, 0x9910, RZ ;  /* 0x0000991003447816 */ /* 0x000fe400000000ff */
[----:B------:R3:W-:Y:S01]  /*49040*/  @P5 STG.E.U8 desc[UR22][R92.64], R3 ;  /* 0x000000035c005986 */ /* 0x0007e2000c101116 */
[----:B0-----:R-:W-:Y:S01]  /*49050*/  ISETP.LT.AND P5, PT, R2, UR4, !P0 ;  /* 0x0000000402007c0c */ /* 0x001fe2000c7a1270 */
[----:B------:R-:W-:Y:S01]  /*49060*/  VIADD R2, R0, 0x1a6 ;  /* 0x000001a600027836 */ /* 0x000fe20000000000 */
[----:B------:R-:W-:Y:S01]  /*49070*/  SHF.R.S32.HI R68, RZ, 0x8, R68 ;  /* 0x00000008ff447819 */ /* 0x000fe20000011444 */
[----:B------:R-:W0:Y:S04]  /*49080*/  LDCU UR4, c[0x0][0x39c] ;  /* 0x00007380ff0477ac */ /* 0x000e280008000800 */
[----:B------:R4:W-:Y:S01]  /*49090*/  @P4 STG.E.U8 desc[UR22][R10.64], R68 ;  /* 0x000000440a004986 */ /* 0x0009e2000c101116 */
[----:B-1----:R-:W-:-:S02]  /*490a0*/  ISETP.LT.AND P4, PT, R2, UR6, !P0 ;  /* 0x0000000602007c0c */ /* 0x002fc4000c781270 */
[----:B---3--:R-:W-:Y:S01]  /*490b0*/  F2FP.SATFINITE.E5M2.F32.PACK_AB_MERGE_C R3, R15, R14, RZ ;  /* 0x0000000e0f03723e */ /* 0x008fe200048060ff */
[----:B------:R-:W-:Y:S01]  /*490c0*/  VIADD R2, R0, 0x1a7 ;  /* 0x000001a700027836 */ /* 0x000fe20000000000 */
[----:B------:R-:W1:Y:S03]  /*490d0*/  LDCU UR6, c[0x0][0x39c] ;  /* 0x00007380ff0677ac */ /* 0x000e660008000800 */
[----:B------:R-:W-:Y:S01]  /*490e0*/  @P3 STG.E.U8 desc[UR22][R12.64], R3 ;  /* 0x000000030c003986 */ /* 0x000fe2000c101116 */
[----:B----4-:R-:W-:-:S03]  /*490f0*/  PRMT R68, R3, 0x9910, RZ ;  /* 0x0000991003447816 */ /* 0x010fc600000000ff */
[----:B------:R-:W3:Y:S01]  /*49100*/  LDL.LU.64 R10, [R1+0x868] ;  /* 0x00086800010a7983 */ /* 0x000ee20000300a00 */
[----:B------:R-:W-:Y:S01]  /*49110*/  ISETP.LT.AND P3, PT, R2, UR5, !P0 ;  /* 0x0000000502007c0c */ /* 0x000fe2000c761270 */
[----:B------:R-:W4:Y:S01]  /*49120*/  LDCU UR5, c[0x0][0x39c] ;  /* 0x00007380ff0577ac */ /* 0x000f220008000800 */
[----:B------:R-:W-:Y:S01]  /*49130*/  SHF.R.S32.HI R68, RZ, 0x8, R68 ;  /* 0x00000008ff447819 */ /* 0x000fe20000011444 */
[----:B------:R-:W2:Y:S01]  /*49140*/  LDL.LU.64 R92, [R1+0x880] ;  /* 0x00088000015c7983 */ /* 0x000ea20000300a00 */
[----:B------:R-:W-:-:S03]  /*49150*/  F2FP.SATFINITE.E5M2.F32.PACK_AB_MERGE_C R2, R9, R8, RZ ;  /* 0x000000080902723e */ /* 0x000fc600048060ff */
[----:B------:R-:W2:Y:S04]  /*49160*/  LDL.LU R14, [R1+0xa0] ;  /* 0x0000a000010e7983 */ /* 0x000ea80000300800 */
[----:B------:R-:W2:Y:S04]  /*49170*/  LDL.LU R15, [R1+0xa4] ;  /* 0x0000a400010f7983 */ /* 0x000ea80000300800 */
[----:B------:R0:W-:Y:S04]  /*49180*/  @P2 STG.E.U8 desc[UR22][R6.64], R68 ;  /* 0x0000004406002986 */ /* 0x0001e8000c101116 */
[----:B------:R-:W2:Y:S04]  /*49190*/  LDL.LU.64 R8, [R1+0x8b0] ;  /* 0x0008b00001087983 */ /* 0x000ea80000300a00 */
[----:B-----5:R5:W-:Y:S01]  /*491a0*/  @P6 STG.E.U8 desc[UR22][R4.64], R2 ;  /* 0x0000000204006986 */ /* 0x020be2000c101116 */
[----:B0-----:R-:W-:-:S03]  /*491b0*/  PRMT R68, R2, 0x9910, RZ ;  /* 0x0000991002447816 */ /* 0x001fc600000000ff */
[----:B-----5:R-:W2:Y:S04]  /*491c0*/  LDL.LU R2, [R1+0x98] ;  /* 0x0000980001027983 */ /* 0x020ea80000300800 */
[----:B------:R-:W5:Y:S04]  /*491d0*/  LDL.LU.64 R6, [R1+0x8c8] ;  /* 0x0008c80001067983 */ /* 0x000f680000300a00 */
[----:B------:R-:W4:Y:S04]  /*491e0*/  LDL.LU R12, [R1+0xa8] ;  /* 0x0000a800010c7983 */ /* 0x000f280000300800 */
[----:B------:R-:W4:Y:S04]  /*491f0*/  LDL.LU R13, [R1+0xac] ;  /* 0x0000ac00010d7983 */ /* 0x000f280000300800 */
[----:B------:R-:W4:Y:S01]  /*49200*/  LDL.LU.64 R4, [R1+0x8f0] ;  /* 0x0008f00001047983 */ /* 0x000f220000300a00 */
[----:B------:R-:W-:Y:S01]  /*49210*/  VIADD R3, R0, 0x1a8 ;  /* 0x000001a800037836 */ /* 0x000fe20000000000 */
[----:B------:R-:W-:-:S04]  /*49220*/  SHF.R.S32.HI R68, RZ, 0x8, R68 ;  /* 0x00000008ff447819 */ /* 0x000fc80000011444 */
[----:B------:R-:W-:Y:S01]  /*49230*/  ISETP.LT.AND P2, PT, R3, UR4, !P0 ;  /* 0x0000000403007c0c */ /* 0x000fe2000c741270 */
        /* <DEDUP_REMOVED lines=8> */
[----:B------:R2:W-:Y:S03]  /*492c0*/  @P4 STG.E.U8 desc[UR22][R92.64], R2 ;  /* 0x000000025c004986 */ /* 0x0005e6000c101116 */
[----:B------:R-:W-:-:S05]  /*492d0*/  SHF.R.S32.HI R68, RZ, 0x8, R68 ;  /* 0x00000008ff447819 */ /* 0x000fca0000011444 */
[----:B------:R0:W-:Y:S04]  /*492e0*/  @P3 STG.E.U8 desc[UR22][R8.64], R68 ;  /* 0x0000004408003986 */ /* 0x0001e8000c101116 */
[----:B--2---:R-:W2:Y:S01]  /*492f0*/  LDL.LU R93, [R1+0xb0] ;  /* 0x0000b000015d7983 */ /* 0x004ea20000300800 */
[----:B------:R-:W-:-:S03]  /*49300*/  F2FP.SATFINITE.E5M2.F32.PACK_AB_MERGE_C R2, R15, R14, RZ ;  /* 0x0000000e0f02723e */ /* 0x000fc600048060ff */
[----:B------:R-:W2:Y:S04]  /*49310*/  LDL.LU R69, [R1+0xb4] ;  /* 0x0000b40001457983 */ /* 0x000ea80000300800 */
[----:B0-----:R-:W2:Y:S04]  /*49320*/  LDL.LU.64 R8, [R1+0x928] ;  /* 0x0009280001087983 */ /* 0x001ea80000300a00 */
[----:B-----5:R0:W-:Y:S04]  /*49330*/  @P2 STG.E.U8 desc[UR22][R6.64], R2 ;  /* 0x0000000206002986 */ /* 0x0201e8000c101116 */
[----:B0-----:R-:W5:Y:S01]  /*49340*/  LDL.LU.64 R6, [R1+0x940] ;  /* 0x0009400001067983 */ /* 0x001f620000300a00 */
[----:B------:R-:W-:-:S03]  /*49350*/  PRMT R68, R2, 0x9910, RZ ;  /* 0x0000991002447816 */ /* 0x000fc600000000ff */
[----:B------:R-:W5:Y:S01]  /*49360*/  LDL.LU R92, [R1+0xbc] ;  /* 0x0000bc00015c7983 */ /* 0x000f620000300800 */
[----:B------:R-:W-:-:S05]  /*49370*/  SHF.R.S32.HI R68, RZ, 0x8, R68 ;  /* 0x00000008ff447819 */ /* 0x000fca0000011444 */
[----:B----4-:R0:W-:Y:S04]  /*49380*/  @P6 STG.E.U8 desc[UR22][R4.64], R68 ;  /* 0x0000004404006986 */ /* 0x0101e8000c101116 */
[----:B0-----:R-:W4:Y:S01]  /*49390*/  LDL.LU.64 R4, [R1+0x958] ;  /* 0x0009580001047983 */ /* 0x001f220000300a00 */
[C---:B------:R-:W-:Y:S01]  /*493a0*/  VIADD R3, R0.reuse, 0x1aa ;  /* 0x000001aa00037836 */ /* 0x040fe20000000000 */
[----:B------:R-:W-:Y:S02]  /*493b0*/  F2FP.SATFINITE.E5M2.F32.PACK_AB_MERGE_C R2, R13, R12, RZ ;  /* 0x0000000c0d02723e */ /* 0x000fe400048060ff */
[----:B------:R-:W4:Y:S02]  /*493c0*/  LDL.LU.64 R14, [R1+0x978] ;  /* 0x00097800010e7983 */ /* 0x000f240000300a00 */
[----:B------:R-:W-:Y:S01]  /*493d0*/  ISETP.LT.AND P5, PT, R3, UR5, !P0 ;  /* 0x0000000503007c0c */ /* 0x000fe2000c7a1270 */
[----:B------:R-:W-:Y:S01]  /*493e0*/  VIADD R3, R0, 0x1ab ;  /* 0x000001ab00037836 */ /* 0x000fe20000000000 */
[----:B------:R-:W-:Y:S01]  /*493f0*/  PRMT R68, R2, 0x9910, RZ ;  /* 0x0000991002447816 */ /* 0x000fe200000000ff */
[----:B------:R-:W4:Y:S01]  /*49400*/  LDL.LU R12, [R1+0xc0] ;  /* 0x0000c000010c7983 */ /* 0x000f220000300800 */
[----:B------:R-:W0:Y:S02]  /*49410*/  LDCU UR5, c[0x0][0x39c] ;  /* 0x00007380ff0577ac */ /* 0x000e240008000800 */
[----:B------:R-:W-:Y:S01]  /*49420*/  ISETP.LT.AND P4, PT, R3, UR4, !P0 ;  /* 0x0000000403007c0c */ /* 0x000fe2000c781270 */
[C---:B------:R-:W-:Y:S01]  /*49430*/  VIADD R3, R0.reuse, 0x1ac ;  /* 0x000001ac00037836 */ /* 0x040fe20000000000 */
        /* <DEDUP_REMOVED lines=11> */
[----:B------:R2:W-:Y:S04]  /*494f0*/  @P4 STG.E.U8 desc[UR22][R8.64], R68 ;  /* 0x0000004408004986 */ /* 0x0005e8000c101116 */
[----:B--2---:R-:W2:Y:S01]  /*49500*/  LDL.LU.64 R8, [R1+0x9b8] ;  /* 0x0009b80001087983 */ /* 0x004ea20000300a00 */
[----:B------:R-:W-:-:S03]  /*49510*/  PRMT R68, R2, 0x9910, RZ ;  /* 0x0000991002447816 */ /* 0x000fc600000000ff */
[----:B-----5:R5:W-:Y:S04]  /*49520*/  @P3 STG.E.U8 desc[UR22][R6.64], R2 ;  /* 0x0000000206003986 */ /* 0x020be8000c101116 */
[----:B-----5:R-:W5:Y:S01]  /*49530*/  LDL.LU R2, [R1+0xb8] ;  /* 0x0000b80001027983 */ /* 0x020f620000300800 */
[----:B------:R-:W-:-:S03]  /*49540*/  SHF.R.S32.HI R68, RZ, 0x8, R68 ;  /* 0x00000008ff447819 */ /* 0x000fc60000011444 */
[----:B------:R-:W2:Y:S04]  /*49550*/  LDL.LU R93, [R1+0xc8] ;  /* 0x0000c800015d7983 */ /* 0x000ea80000300800 */
[----:B------:R-:W2:Y:S04]  /*49560*/  LDL.LU R69, [R1+0xcc] ;  /* 0x0000cc0001457983 */ /* 0x000ea80000300800 */
[----:B------:R-:W2:Y:S04]  /*49570*/  LDL.LU.64 R6, [R1+0x9e0] ;  /* 0x0009e00001067983 */ /* 0x000ea80000300a00 */
[----:B----4-:R4:W-:Y:S04]  /*49580*/  @P2 STG.E.U8 desc[UR22][R4.64], R68 ;  /* 0x0000004404002986 */ /* 0x0109e8000c101116 */
[----:B----4-:R-:W4:Y:S01]  /*49590*/  LDL.LU.64 R4, [R1+0xa00] ;  /* 0x000a000001047983 */ /* 0x010f220000300a00 */
[----:B------:R-:W-:-:S05]  /*495a0*/  VIADD R3, R0, 0x1ae ;  /* 0x000001ae00037836 */ /* 0x000fca0000000000 */
[----:B------:R-:W-:Y:S01]  /*495b0*/  ISETP.LT.AND P6, PT, R3, UR4, !P0 ;  /* 0x0000000403007c0c */ /* 0x000fe2000c7c1270 */
[----:B------:R-:W0:Y:S01]  /*495c0*/  LDCU UR4, c[0x0][0x39c] ;  /* 0x00007380ff0477ac */ /* 0x000e220008000800 */
[----:B------:R-:W-:-:S05]  /*495d0*/  VIADD R3, R0, 0x1af ;  /* 0x000001af00037836 */ /* 0x000fca0000000000 */
[----:B-1----:R-:W-:Y:S01]  /*495e0*/  ISETP.LT.AND P5, PT, R3, UR6, !P0 ;  /* 0x0000000603007c0c */ /* 0x002fe2000c7a1270 */
[----:B------:R-:W1:Y:S01]  /*495f0*/  LDCU UR6, c[0x0][0x39c] ;  /* 0x00007380ff0677ac */ /* 0x000e620008000800 */
[----:B------:R-:W-:-:S05]  /*49600*/  VIADD R3, R0, 0x1b0 ;  /* 0x000001b000037836 */ /* 0x000fca0000000000 */
[----:B0-----:R-:W-:Y:S01]  /*49610*/  ISETP.LT.AND P4, PT, R3, UR5, !P0 ;  /* 0x0000000503007c0c */ /* 0x001fe2000c781270 */
[----:B------:R-:W0:Y:S01]  /*49620*/  LDCU UR5, c[0x0][0x39c] ;  /* 0x00007380ff0577ac */ /* 0x000e220008000800 */
[----:B------:R-:W-:-:S05]  /*49630*/  VIADD R3, R0, 0x1b1 ;  /* 0x000001b100037836 */ /* 0x000fca0000000000 */
[----:B------:R-:W-:Y:S01]  /*49640*/  ISETP.LT.AND P3, PT, R3, UR4, !P0 ;  /* 0x0000000403007c0c */ /* 0x000fe2000c761270 */
[----:B------:R-:W0:Y:S01]  /*49650*/  LDCU UR4, c[0x0][0x39c] ;  /* 0x00007380ff0477ac */ /* 0x000e220008000800 */
[----:B------:R-:W-:-:S05]  /*49660*/  VIADD R3, R0, 0x1b2 ;  /* 0x000001b200037836 */ /* 0x000fca0000000000 */
[----:B-1----:R-:W-:Y:S01]  /*49670*/  ISETP.LT.AND P2, PT, R3, UR6, !P0 ;  /* 0x0000000603007c0c */ /* 0x002fe2000c741270 */
[----:B------:R-:W1:Y:S01]  /*49680*/  LDCU UR6, c[0x0][0x39c] ;  /* 0x00007380ff0677ac */ /* 0x000e620008000800 */
[----:B------:R-:W-:Y:S01]  /*49690*/  VIADD R3, R0, 0x1b3 ;  /* 0x000001b300037836 */ /* 0x000fe20000000000 */
[----:B-----5:R-:W-:-:S04]  /*496a0*/  F2FP.SATFINITE.E5M2.F32.PACK_AB_MERGE_C R2, R92, R2, RZ ;  /* 0x000000025c02723e */ /* 0x020fc800048060ff */
[----:B------:R-:W-:Y:S01]  /*496b0*/  PRMT R68, R2, 0x9910, RZ ;  /* 0x0000991002447816 */ /* 0x000fe200000000ff */
[----:B------:R5:W-:Y:S01]  /*496c0*/  @P6 STG.E.U8 desc[UR22][R14.64], R2 ;  /* 0x000000020e006986 */ /* 0x000be2000c101116 */
[----:B0-----:R-:W-:Y:S01]  /*496d0*/  ISETP.LT.AND P6, PT, R3, UR5, !P0 ;  /* 0x0000000503007c0c */ /* 0x001fe2000c7c1270 */
[----:B------:R-:W0:Y:S01]  /*496e0*/  LDCU UR5, c[0x0][0x39c] ;  /* 0x00007380ff0577ac */ /* 0x000e220008000800 */
[----:B------:R-:W-:Y:S01]  /*496f0*/  SHF.R.S32.HI R68, RZ, 0x8, R68 ;  /* 0x00000008ff447819 */ /* 0x000fe20000011444 */
[----:B------:R-:W-:-:S04]  /*49700*/  VIADD R3, R0, 0x1b4 ;  /* 0x000001b400037836 */ /* 0x000fc80000000000 */
[----:B---3--:R3:W-:Y:S01]  /*49710*/  @P5 STG.E.U8 desc[UR22][R10.64], R68 ;  /* 0x000000440a005986 */ /* 0x0087e2000c101116 */
[----:B------:R-:W-:Y:S01]  /*49720*/  ISETP.LT.AND P5, PT, R3, UR4, !P0 ;  /* 0x0000000403007c0c */ /* 0x000fe2000c7a1270 */
[----:B------:R-:W0:Y:S01]  /*49730*/  LDCU UR4, c[0x0][0x39c] ;  /* 0x00007380ff0477ac */ /* 0x000e220008000800 */
[----:B-----5:R-:W-:Y:S01]  /*49740*/  F2FP.SATFINITE.E5M2.F32.PACK_AB_MERGE_C R2, R13, R12, RZ ;  /* 0x0000000c0d02723e */ /* 0x020fe200048060ff */
[----:B------:R-:W-:Y:S01]  /*49750*/  VIADD R3, R0, 0x1b5 ;  /* 0x000001b500037836 */ /* 0x000fe20000000000 */
[----:B------:R-:W5:Y:S04]  /*49760*/  LDL.LU.64 R14, [R1+0xe00] ;  /* 0x000e0000010e7983 */ /* 0x000f680000300a00 */
[----:B--2---:R2:W-:Y:S01]  /*49770*/  @P4 STG.E.U8 desc[UR22][R8.64], R2 ;  /* 0x0000000208004986 */ /* 0x0045e2000c101116 */
[----:B---3--:R-:W-:-:S02]  /*49780*/  PRMT R68, R2, 0x9910, RZ ;  /* 0x0000991002447816 */ /* 0x008fc400000000ff */
[----:B-1----:R-:W-:Y:S01]  /*49790*/  ISETP.LT.AND P4, PT, R3, UR6, !P0 ;  /* 0x0000000603007c0c */ /* 0x002fe2000c781270 */
[----:B------:R-:W-:Y:S01]  /*497a0*/  VIADD R3, R0, 0x1b6 ;  /* 0x000001b600037836 */ /* 0x000fe20000000000 */
[----:B------:R-:W-:Y:S01]  /*497b0*/  SHF.R.S32.HI R68, RZ, 0x8, R68 ;  /* 0x00000008ff447819 */ /* 0x000fe20000011444 */
[----:B------:R-:W3:Y:S01]  /*497c0*/  LDL.LU.64 R12, [R1+0xa18] ;  /* 0x000a1800010c7983 */ /* 0x000ee20000300a00 */
[----:B------:R-:W1:Y:S03]  /*497d0*/  LDCU UR6, c[0x0][0x39c] ;  /* 0x00007380ff0677ac */ /* 0x000e660008000800 */
[----:B------:R-:W5:Y:S01]  /*497e0*/  LDL.LU.64 R10, [R1+0xa30] ;  /* 0x000a3000010a7983 */ /* 0x000f620000300a00 */
[----:B--2---:R-:W-:-:S03]  /*497f0*/  F2FP.SATFINITE.E5M2.F32.PACK_AB_MERGE_C R2, R69, R93, RZ ;  /* 0x0000005d4502723e */ /* 0x004fc600048060ff */
[----:B------:R2:W-:Y:S01]  /*49800*/  @P3 STG.E.U8 desc[UR22][R6.64], R68 ;  /* 0x0000004406003986 */ /* 0x0005e2000c101116 */
[----:B0-----:R-:W-:Y:S01]  /*49810*/  ISETP.LT.AND P3, PT, R3, UR5, !P0 ;  /* 0x0000000503007c0c */ /* 0x001fe2000c761270 */
[----:B------:R-:W-:Y:S01]  /*49820*/  VIADD R3, R0, 0x1b7 ;  /* 0x000001b700037836 */ /* 0x000fe20000000000 */
[----:B------:R-:W0:Y:S01]  /*49830*/  LDCU UR5, c[0x0][0x39c] ;  /* 0x00007380ff0577ac */ /* 0x000e220008000800 */
[----:B------:R-:W5:Y:S04]  /*49840*/  LDL.LU R92, [R1+0xdc] ;  /* 0x0000dc00015c7983 */ /* 0x000f680000300800 */
[----:B------:R-:W5:Y:S04]  /*49850*/  LDL.LU.64 R8, [R1+0xa50] ;  /* 0x000a500001087983 */ /* 0x000f680000300a00 */
[----:B--2---:R-:W2:Y:S01]  /*49860*/  LDL.LU.64 R6, [R1+0xa68] ;  /* 0x000a680001067983 */ /* 0x004ea20000300a00 */
[----:B------:R-:W-:-:S03]  /*49870*/  PRMT R68, R2, 0x9910, RZ ;  /* 0x0000991002447816 */ /* 0x000fc600000000ff */
[----:B----4-:R4:W-:Y:S01]  /*49880*/  @P2 STG.E.U8 desc[UR22][R4.64], R2 ;  /* 0x0000000204002986 */ /* 0x0109e2000c101116 */
[----:B------:R-:W-:Y:S01]  /*49890*/  ISETP.LT.AND P2, PT, R3, UR4, !P0 ;  /* 0x0000000403007c0c */ /* 0x000fe2000c741270 */
[----:B------:R-:W0:Y:S02]  /*498a0*/  LDCU UR4, c[0x0][0x39c] ;  /* 0x00007380ff0477ac */ /* 0x000e240008000800 */
[----:B----4-:R-:W4:Y:S04]  /*498b0*/  LDL.LU R2, [R1+0xd4] ;  /* 0x0000d40001027983 */ /* 0x010f280000300800 */
[----:B------:R-:W2:Y:S04]  /*498c0*/  LDL.LU R93, [R1+0xe0] ;  /* 0x0000e000015d7983 */ /* 0x000ea80000300800 */
[----:B------:R-:W2:Y:S04]  /*498d0*/  LDL.LU R69, [R1+0xe4] ;  /* 0x0000e40001457983 */ /* 0x000ea80000300800 */
[----:B------:R-:W2:Y:S04]  /*498e0*/  LDL.LU.64 R4, [R1+0xa80] ;  /* 0x000a800001047983 */ /* 0x000ea80000300a00 */
[----:B------:R-:W4:Y:S01]  /*498f0*/  LDL.LU R3, [R1+0xd0] ;  /* 0x0000d00001037983 */ /* 0x000f220000300800 */
[----:B------:R-:W-:-:S05]  /*49900*/  SHF.R.S32.HI R68, RZ, 0x8, R68 ;  /* 0x00000008ff447819 */ /* 0x000fca0000011444 */
[----:B---3--:R3:W-:Y:S04]  /*49910*/  @P6 STG.E.U8 desc[UR22][R12.64], R68 ;  /* 0x000000440c006986 */ /* 0x0087e8000c101116 */
[----:B---3--:R-:W3:Y:S01]  /*49920*/  LDL.LU.64 R12, [R1+0xa98] ;  /* 0x000a9800010c7983 */ /* 0x008ee20000300a00 */
[----:B----4-:R-:W-:-:S04]  /*49930*/  F2FP.SATFINITE.E5M2.F32.PACK_AB_MERGE_C R2, R2, R3, RZ ;  /* 0x000000030202723e */ /* 0x010fc800048060ff */
[----:B------:R-:W-:Y:S01]  /*49940*/  PRMT R68, R2, 0x9910, RZ ;  /* 0x0000991002447816 */ /* 0x000fe200000000ff */
[----:B-----5:R4:W-:Y:S04]  /*49950*/  @P5 STG.E.U8 desc[UR22][R10.64], R2 ;  /* 0x000000020a005986 */ /* 0x0209e8000c101116 */
[----:B----4-:R-:W4:Y:S01]  /*49960*/  LDL.LU R2, [R1+0xd8] ;  /* 0x0000d80001027983 */ /* 0x010f220000300800 */
[C---:B------:R-:W-:Y:S01]  /*49970*/  VIADD R3, R0.reuse, 0x1b8 ;  /* 0x000001b800037836 */ /* 0x040fe20000000000 */
[----:B------:R-:W-:Y:S02]  /*49980*/  SHF.R.S32.HI R68, RZ, 0x8, R68 ;  /* 0x00000008ff447819 */ /* 0x000fe40000011444 */
[----:B------:R-:W5:Y:S02]  /*49990*/  LDL.LU.64 R10, [R1+0xab8] ;  /* 0x000ab800010a7983 */ /* 0x000f640000300a00 */
[----:B-1----:R-:W-:Y:S01]  /*499a0*/  ISETP.LT.AND P6, PT, R3, UR6, !P0 ;  /* 0x0000000603007c0c */ /* 0x002fe2000c7c1270 */
[----:B------:R-:W1:Y:S01]  /*499b0*/  LDCU UR6, c[0x0][0x39c] ;  /* 0x00007380ff0677ac */ /* 0x000e620008000800 */
[----:B------:R-:W-:-:S05]  /*499c0*/  VIADD R3, R0, 0x1b9 ;  /* 0x000001b900037836 */ /* 0x000fca0000000000 */
[----:B0-----:R-:W-:Y:S01]  /*499d0*/  ISETP.LT.AND P5, PT, R3, UR5, !P0 ;  /* 0x0000000503007c0c */ /* 0x001fe2000c7a1270 */
[----:B------:R-:W0:Y:S01]  /*499e0*/  LDCU UR5, c[0x0][0x39c] ;  /* 0x00007380ff0577ac */ /* 0x000e220008000800 */
[C---:B------:R-:W-:Y:S01]  /*499f0*/  VIADD R3, R0.reuse, 0x1ba ;  /* 0x000001ba00037836 */ /* 0x040fe20000000000 */
[----:B------:R1:W-:Y:S04]  /*49a00*/  @P4 STG.E.U8 desc[UR22][R8.64], R68 ;  /* 0x0000004408004986 */ /* 0x0003e8000c101116 */
[----:B------:R-:W-:Y:S01]  /*49a10*/  ISETP.LT.AND P4, PT, R3, UR4, !P0 ;  /* 0x0000000403007c0c */ /* 0x000fe2000c781270 */
[----:B------:R-:W0:Y:S01]  /*49a20*/  LDCU UR4, c[0x0][0x39c] ;  /* 0x00007380ff0477ac */ /* 0x000e220008000800 */
[----:B------:R-:W-:Y:S01]  /*49a30*/  VIADD R3, R0, 0x1bb ;  /* 0x000001bb00037836 */ /* 0x000fe20000000000 */
[----:B-1----:R-:W5:Y:S01]  /*49a40*/  LDL.LU.64 R8, [R1+0xad0] ;  /* 0x000ad00001087983 */ /* 0x002f620000300a00 */
[----:B----4-:R-:W-:-:S04]  /*49a50*/  F2FP.SATFINITE.E5M2.F32.PACK_AB_MERGE_C R2, R92, R2, RZ ;  /* 0x000000025c02723e */ /* 0x010fc800048060ff */
[----:B------:R-:W-:Y:S01]  /*49a60*/  PRMT R68, R2, 0x9910, RZ ;  /* 0x0000991002447816 */ /* 0x000fe200000000ff */
[----:B--2---:R1:W-:Y:S01]  /*49a70*/  @P3 STG.E.U8 desc[UR22][R6.64], R2 ;  /* 0x0000000206003986 */ /* 0x0043e2000c101116 */
[----:B------:R-:W-:Y:S01]  /*49a80*/  ISETP.LT.AND P3, PT, R3, UR6, !P0 ;  /* 0x0000000603007c0c */ /* 0x000fe2000c761270 */
[C---:B------:R-:W-:Y:S01]  /*49a90*/  VIADD R3, R0.reuse, 0x1bc ;  /* 0x000001bc00037836 */ /* 0x040fe20000000000 */
[----:B------:R-:W-:Y:S01]  /*49aa0*/  SHF.R.S32.HI R68, RZ, 0x8, R68 ;  /* 0x00000008ff447819 */ /* 0x000fe20000011444 */
[----:B------:R-:W2:Y:S04]  /*49ab0*/  LDCU UR6, c[0x0][0x39c] ;  /* 0x00007380ff0677ac */ /* 0x000ea80008000800 */
[----:B------:R4:W-:Y:S01]  /*49ac0*/  @P2 STG.E.U8 desc[UR22][R4.64], R68 ;  /* 0x0000004404002986 */ /* 0x0009e2000c101116 */
[----:B0-----:R-:W-:Y:S01]  /*49ad0*/  ISETP.LT.AND P2, PT, R3, UR5, !P0 ;  /* 0x0000000503007c0c */ /* 0x001fe2000c741270 */
[----:B------:R-:W-:Y:S01]  /*49ae0*/  VIADD R3, R0, 0x1bd ;  /* 0x000001bd00037836 */ /* 0x000fe20000000000 */
[----:B------:R-:W0:Y:S01]  /*49af0*/  LDCU UR5, c[0x0][0x39c] ;  /* 0x00007380ff0577ac */ /* 0x000e220008000800 */
[----:B-1----:R-:W-:Y:S01]  /*49b00*/  F2FP.SATFINITE.E5M2.F32.PACK_AB_MERGE_C R2, R69, R93, RZ ;  /* 0x0000005d4502723e */ /* 0x002fe200048060ff */
[----:B------:R-:W2:Y:S04]  /*49b10*/  LDL.LU.64 R6, [R1+0xae8] ;  /* 0x000ae80001067983 */ /* 0x000ea80000300a00 */
[----:B---3--:R1:W-:Y:S04]  /*49b20*/  @P6 STG.E.U8 desc[UR22][R12.64], R2 ;  /* 0x000000020c006986 */ /* 0x0083e8000c101116 */
[----:B----4-:R-:W3:Y:S01]  /*49b30*/  LDL.LU.64 R4, [R1+0xb08] ;  /* 0x000b080001047983 */ /* 0x010ee20000300a00 */
[----:B------:R-:W-:-:S03]  /*49b40*/  PRMT R68, R2, 0x9910, RZ ;  /* 0x0000991002447816 */ /* 0x000fc600000000ff */
[----:B------:R-:W4:Y:S01]  /*49b50*/  LDL.LU R69, [R1+0xfc] ;  /* 0x0000fc0001457983 */ /* 0x000f220000300800 */
[----:B------:R-:W-:Y:S01]  /*49b60*/  ISETP.LT.AND P6, PT, R3, UR4, !P0 ;  /* 0x0000000403007c0c */ /* 0x000fe2000c7c1270 */
[----:B------:R-:W0:Y:S02]  /*49b70*/  LDCU UR4, c[0x0][0x39c] ;  /* 0x00007380ff0477ac */ /* 0x000e240008000800 */
[----:B------:R-:W2:Y:S04]  /*49b80*/  LDL.LU.64 R92, [R1+0xb20] ;  /* 0x000b2000015c7983 */ /* 0x000ea80000300a00 */
[----:B-1----:R-:W2:Y:S04]  /*49b90*/  LDL.LU.64 R12, [R1+0xdf8] ;  /* 0x000df800010c7983 */ /* 0x002ea80000300a00 */
[----:B------:R-:W2:Y:S04]  /*49ba0*/  LDL.LU R2, [R1+0xec] ;  /* 0x0000ec0001027983 */ /* 0x000ea80000300800 */
[----:B------:R-:W2:Y:S01]  /*49bb0*/  LDL.LU R3, [R1+0xe8] ;  /* 0x0000e80001037983 */ /* 0x000ea20000300800 */
[----:B------:R-:W-:-:S05]  /*49bc0*/  SHF.R.S32.HI R68, RZ, 0x8, R68 ;  /* 0x00000008ff447819 */ /* 0x000fca0000011444 */
[----:B-----5:R1:W-:Y:S04]  /*49bd0*/  @P5 STG.E.U8 desc[UR22][R10.64], R68 ;  /* 0x000000440a005986 */ /* 0x0203e8000c101116 */
[----:B-1----:R-:W5:Y:S01]  /*49be0*/  LDL.LU.64 R10, [R1+0xdf0] ;  /* 0x000df000010a7983 */ /* 0x002f620000300a00 */
[----:B--2---:R-:W-:Y:S01]  /*49bf0*/  F2FP.SATFINITE.E5M2.F32.PACK_AB_MERGE_C R2, R2, R3, RZ ;  /* 0x000000030202723e */ /* 0x004fe200048060ff */
[----:B------:R-:W-:-:S05]  /*49c00*/  VIADD R3, R0, 0x1be ;  /* 0x000001be00037836 */ /* 0x000fca0000000000 */
[----:B------:R-:W-:Y:S01]  /*49c10*/  ISETP.LT.AND P5, PT, R3, UR6, !P0 ;  /* 0x0000000603007c0c */ /* 0x000fe2000c7a1270 */
[----:B------:R-:W-:Y:S01]  /*49c20*/  VIADD R3, R0, 0x1bf ;  /* 0x000001bf00037836 */ /* 0x000fe20000000000 */
[----:B------:R1:W-:Y:S01]  /*49c30*/  @P4 STG.E.U8 desc[UR22][R8.64], R2 ;  /* 0x0000000208004986 */ /* 0x0003e2000c101116 */
[----:B------:R-:W-:Y:S01]  /*49c40*/  PRMT R68, R2, 0x9910, RZ ;  /* 0x0000991002447816 */ /* 0x000fe200000000ff */
[----:B------:R-:W2:Y:S02]  /*49c50*/  LDCU UR6, c[0x0][0x39c] ;  /* 0x00007380ff0677ac */ /* 0x000ea40008000800 */
[----:B0-----:R-:W-:Y:S01]  /*49c60*/  ISETP.LT.AND P4, PT, R3, UR5, !P0 ;  /* 0x0000000503007c0c */ /* 0x001fe2000c781270 */
[----:B-1----:R-:W2:Y:S01]  /*49c70*/  LDL.LU.64 R8, [R1+0xde8] ;  /* 0x000de80001087983 */ /* 0x002ea20000300a00 */
[----:B------:R-:W-:Y:S01]  /*49c80*/  SHF.R.S32.HI R68, RZ, 0x8, R68 ;  /* 0x00000008ff447819 */ /* 0x000fe20000011444 */
[----:B------:R-:W0:Y:S02]  /*49c90*/  LDCU UR5, c[0x0][0x39c] ;  /* 0x00007380ff0577ac */ /* 0x000e240008000800 */
[----:B------:R-:W2:Y:S04]  /*49ca0*/  LDL.LU R2, [R1+0xf4] ;  /* 0x0000f40001027983 */ /* 0x000ea80000300800 */
[----:B------:R-:W2:Y:S04]  /*49cb0*/  LDL.LU R3, [R1+0xf0] ;  /* 0x0000f00001037983 */ /* 0x000ea80000300800 */
[----:B------:R1:W-:Y:S04]  /*49cc0*/  @P3 STG.E.U8 desc[UR22][R6.64], R68 ;  /* 0x0000004406003986 */ /* 0x0003e8000c101116 */
[----:B-1----:R-:W4:Y:S01]  /*49cd0*/  LDL.LU.64 R6, [R1+0xde0] ;  /* 0x000de00001067983 */ /* 0x002f220000300a00 */
[----:B--2---:R-:W-:-:S04]  /*49ce0*/  F2FP.SATFINITE.E5M2.F32.PACK_AB_MERGE_C R2, R2, R3, RZ ;  /* 0x000000030202723e */ /* 0x004fc800048060ff */
[----:B------:R-:W-:Y:S01]  /*49cf0*/  PRMT R68, R2, 0x9910, RZ ;  /* 0x0000991002447816 */ /* 0x000fe200000000ff */
[----:B---3--:R1:W-:Y:S04]  /*49d00*/  @P2 STG.E.U8 desc[UR22][R4.64], R2 ;  /* 0x0000000204002986 */ /* 0x0083e8000c101116 */
[----:B-1----:R-:W2:Y:S04]  /*49d10*/  LDL.LU.64 R4, [R1+0xdd8] ;  /* 0x000dd80001047983 */ /* 0x002ea80000300a00 */
[----:B------:R-:W4:Y:S01]  /*49d20*/  LDL.LU R2, [R1+0xf8] ;  /* 0x0000f80001027983 */ /* 0x000f220000300800 */
[----:B------:R-:W-:-:S05]  /*49d30*/  SHF.R.S32.HI R68, RZ, 0x8, R68 ;  /* 0x00000008ff447819 */ /* 0x000fca0000011444 */
[----:B------:R1:W-:Y:S04]  /*49d40*/  @P6 STG.E.U8 desc[UR22][R92.64], R68 ;  /* 0x000000445c006986 */ /* 0x0003e8000c101116 */
[----:B-1----:R-:W3:Y:S01]  /*49d50*/  LDL.LU.64 R92, [R1+0xb88] ;  /* 0x000b8800015c7983 */ /* 0x002ee20000300a00 */
[----:B----4-:R-:W-:-:S04]  /*49d60*/  F2FP.SATFINITE.E5M2.F32.PACK_AB_MERGE_C R2, R69, R2, RZ ;  /* 0x000000024502723e */ /* 0x010fc800048060ff */
[----:B------:R-:W-:Y:S01]  /*49d70*/  PRMT R68, R2, 0x9910, RZ ;  /* 0x0000991002447816 */ /* 0x000fe200000000ff */
[----:B--2---:R1:W-:Y:S03]  /*49d80*/  @P5 STG.E.U8 desc[UR22][R4.64], R2 ;  /* 0x0000000204005986 */ /* 0x0043e6000c101116 */
[----:B------:R-:W-:Y:S01]  /*49d90*/  SHF.R.S32.HI R68, RZ, 0x8, R68 ;  /* 0x00000008ff447819 */ /* 0x000fe20000011444 */
[----:B-1----:R-:W2:Y:S04]  /*49da0*/  LDL.LU.64 R4, [R1+0xdd0] ;  /* 0x000dd00001047983 */ /* 0x002ea80000300a00 */
[----:B------:R1:W-:Y:S04]  /*49db0*/  @P4 STG.E.U8 desc[UR22][R6.64], R68 ;  /* 0x0000004406004986 */ /* 0x0003e8000c101116 */
[----:B-1----:R-:W4:Y:S04]  /*49dc0*/  LDL.LU.64 R6, [R1+0xdc8] ;  /* 0x000dc80001067983 */ /* 0x002f280000300a00 */
[----:B------:R-:W3:Y:S01]  /*49dd0*/  LDL.LU.64 R68, [R1+0xb80] ;  /* 0x000b800001447983 */ /* 0x000ee20000300a00 */
[----:B------:R-:W-:-:S05]  /*49de0*/  VIADD R3, R0, 0x1c0 ;  /* 0x000001c000037836 */ /* 0x000fca0000000000 */
[----:B------:R-:W-:Y:S01]  /*49df0*/  ISETP.LT.AND P3, PT, R3, UR4, !P0 ;  /* 0x0000000403007c0c */ /* 0x000fe2000c761270 */
[----:B------:R-:W1:Y:S01]  /*49e00*/  LDCU UR4, c[0x0][0x39c] ;  /* 0x00007380ff0477ac */ /* 0x000e620008000800 */
[----:B------:R-:W-:-:S05]  /*49e10*/  VIADD R3, R0, 0x1c1 ;  /* 0x000001c100037836 */ /* 0x000fca0000000000 */
[----:B------:R-:W-:Y:S01]  /*49e20*/  ISETP.LT.AND P2, PT, R3, UR6, !P0 ;  /* 0x0000000603007c0c */ /* 0x000fe2000c741270 */
[C---:B------:R-:W-:Y:S01]  /*49e30*/  VIADD R3, R0.reuse, 0x1c2 ;  /* 0x000001c200037836 */ /* 0x040fe20000000000 */
[----:B------:R-:W2:Y:S04]  /*49e40*/  LDCU UR6, c[0x0][0x39c] ;  /* 0x00007380ff0677ac */ /* 0x000ea80008000800 */
[----:B0-----:R-:W-:Y:S01]  /*49e50*/  ISETP.LT.AND P6, PT, R3, UR5, !P0 ;  /* 0x0000000503007c0c */ /* 0x001fe2000c7c1270 */
[----:B------:R-:W-:Y:S01]  /*49e60*/  VIADD R3, R0, 0x1c3 ;  /* 0x000001c300037836 */ /* 0x000fe20000000000 */
[----:B------:R-:W0:Y:S04]  /*49e70*/  LDCU UR5, c[0x0][0x39c] ;  /* 0x00007380ff0577ac */ /* 0x000e280008000800 */
[----:B-1----:R-:W-:Y:S01]  /*49e80*/  ISETP.LT.AND P5, PT, R3, UR4, !P0 ;  /* 0x0000000403007c0c */ /* 0x002fe2000c7a1270 */
[----:B------:R-:W1:Y:S01]  /*49e90*/  LDCU UR4, c[0x0][0x39c] ;  /* 0x00007380ff0477ac */ /* 0x000e620008000800 */
[----:B--2---:R-:W-:-:S04]  /*49ea0*/  F2FP.SATFINITE.E5M2.F32.PACK_AB_MERGE_C R4, R5, R4, RZ ;  /* 0x000000040504723e */ /* 0x004fc800048060ff */
[----:B------:R-:W-:-:S04]  /*49eb0*/  PRMT R3, R4, 0x9910, RZ ;  /* 0x0000991004037816 */ /* 0x000fc800000000ff */
[----:B------:R-:W-:Y:S01]  /*49ec0*/  SHF.R.S32.HI R3, RZ, 0x8, R3 ;  /* 0x00000008ff037819 */ /* 0x000fe20000011403 */
[----:B------:R2:W-:Y:S01]  /*49ed0*/  @P3 STG.E.U8 desc[UR22][R8.64], R4 ;  /* 0x0000000408003986 */ /* 0x0005e2000c101116 */
[----:B----4-:R-:W-:-:S03]  /*49ee0*/  F2FP.SATFINITE.E5M2.F32.PACK_AB_MERGE_C R6, R7, R6, RZ ;  /* 0x000000060706723e */ /* 0x010fc600048060ff */
[----:B---3--:R3:W-:Y:S04]  /*49ef0*/  @P2 STG.E.U8 desc[UR22][R68.64], R3 ;  /* 0x0000000344002986 */ /* 0x0087e8000c101116 */
[----:B--2---:R-:W2:Y:S04]  /*49f00*/  LDL.LU.64 R8, [R1+0xdc0] ;  /* 0x000dc00001087983 */ /* 0x004ea80000300a00 */
[----:B------:R-:W4:Y:S01]  /*49f10*/  LDL.LU.64 R4, [R1+0xba8] ;  /* 0x000ba80001047983 */ /* 0x000f220000300a00 */
[----:B---3--:R-:W-:-:S03]  /*49f20*/  PRMT R3, R6, 0x9910, RZ ;  /* 0x0000991006037816 */ /* 0x008fc600000000ff */
[----:B------:R-:W-:Y:S01]  /*49f30*/  @P6 STG.E.U8 desc[UR22][R92.64], R6 ;  /* 0x000000065c006986 */ /* 0x000fe2000c101116 */
[----:B------:R-:W-:-:S03]  /*49f40*/  SHF.R.S32.HI R3, RZ, 0x8, R3 ;  /* 0x00000008ff037819 */ /* 0x000fc60000011403 */
[----:B------:R-:W3:Y:S04]  /*49f50*/  LDL.LU.64 R68, [R1+0xbb0] ;  /* 0x000bb00001447983 */ /* 0x000ee80000300a00 */
[----:B-----5:R5:W-:Y:S04]  /*49f60*/  @P5 STG.E.U8 desc[UR22][R10.64], R3 ;  /* 0x000000030a005986 */ /* 0x020be8000c101116 */
[----:B-----5:R-:W5:Y:S01]  /*49f70*/  LDL.LU.64 R10, [R1+0xdb8] ;  /* 0x000db800010a7983 */ /* 0x020f620000300a00 */
[----:B------:R-:W-:-:S05]  /*49f80*/  VIADD R2, R0, 0x1c4 ;  /* 0x000001c400027836 */ /* 0x000fca0000000000 */
[----:B------:R-:W-:Y:S01]  /*49f90*/  ISETP.LT.AND P4, PT, R2, UR6, !P0 ;  /* 0x0000000602007c0c */ /* 0x000fe2000c781270 */
[----:B------:R-:W1:Y:S01]  /*49fa0*/  LDCU UR6, c[0x0][0x39c] ;  /* 0x00007380ff0677ac */ /* 0x000e620008000800 */
[----:B------:R-:W-:-:S05]  /*49fb0*/  VIADD R2, R0, 0x1c5 ;  /* 0x000001c500027836 */ /* 0x000fca0000000000 */
[----:B0-----:R-:W-:Y:S01]  /*49fc0*/  ISETP.LT.AND P3, PT, R2, UR5, !P0 ;  /* 0x0000000502007c0c */ /* 0x001fe2000c761270 */
[----:B------:R-:W-:Y:S01]  /*49fd0*/  VIADD R2, R0, 0x1c6 ;  /* 0x000001c600027836 */ /* 0x000fe20000000000 */
[----:B------:R-:W0:Y:S04]  /*49fe0*/  LDCU UR5, c[0x0][0x39c] ;  /* 0x00007380ff0577ac */ /* 0x000e280008000800 */
[----:B-1----:R-:W-:Y:S01]  /*49ff0*/  ISETP.LT.AND P2, PT, R2, UR4, !P0 ;  /* 0x0000000402007c0c */ /* 0x002fe2000c741270 */
[----:B------:R-:W-:Y:S01]  /*4a000*/  VIADD R2, R0, 0x1c7 ;  /* 0x000001c700027836 */ /* 0x000fe20000000000 */
[----:B------:R-:W1:Y:S04]  /*4a010*/  LDCU UR4, c[0x0][0x39c] ;  /* 0x00007380ff0477ac */ /* 0x000e680008000800 */
[----:B------:R-:W-:Y:S01]  /*4a020*/  ISETP.LT.AND P6, PT, R2, UR6, !P0 ;  /* 0x0000000602007c0c */ /* 0x000fe2000c7c1270 */
[----:B------:R-:W0:Y:S01]  /*4a030*/  LDCU UR6, c[0x0][0x39c] ;  /* 0x00007380ff0677ac */ /* 0x000e220008000800 */
[----:B--2---:R-:W-:-:S04]  /*4a040*/  F2FP.SATFINITE.E5M2.F32.PACK_AB_MERGE_C R8, R9, R8, RZ ;  /* 0x000000080908723e */ /* 0x004fc800048060ff */
[----:B------:R-:W-:-:S04]  /*4a050*/  PRMT R3, R8, 0x9910, RZ ;  /* 0x0000991008037816 */ /* 0x000fc800000000ff */
[----:B------:R-:W-:Y:S01]  /*4a060*/  SHF.R.S32.HI R3, RZ, 0x8, R3 ;  /* 0x00000008ff037819 */ /* 0x000fe20000011403 */
[----:B------:R2:W-:Y:S04]  /*4a070*/  @P4 STG.E.U8 desc[UR22][R12.64], R8 ;  /* 0x000000080c004986 */ /* 0x0005e8000c101116 */
[----:B----4-:R4:W-:Y:S04]  /*4a080*/  @P3 STG.E.U8 desc[UR22][R4.64], R3 ;  /* 0x0000000304003986 */ /* 0x0109e8000c101116 */
[----:B--2---:R-:W2:Y:S04]  /*4a090*/  LDL.LU.64 R12, [R1+0xdb0] ;  /* 0x000db000010c7983 */ /* 0x004ea80000300a00 */
[----:B------:R-:W2:Y:S01]  /*4a0a0*/  LDL.LU.64 R92, [R1+0xbd0] ;  /* 0x000bd000015c7983 */ /* 0x000ea20000300a00 */
[----:B-----5:R-:W-:-:S03]  /*4a0b0*/  F2FP.SATFINITE.E5M2.F32.PACK_AB_MERGE_C R10, R11, R10, RZ ;  /* 0x0000000a0b0a723e */ /* 0x020fc600048060ff */
[----:B----4-:R-:W4:Y:S01]  /*4a0c0*/  LDL.LU.64 R4, [R1+0xbe0] ;  /* 0x000be00001047983 */ /* 0x010f220000300a00 */
[----:B------:R-:W-:-:S04]  /*4a0d0*/  PRMT R3, R10, 0x9910, RZ ;  /* 0x000099100a037816 */ /* 0x000fc800000000ff */
[----:B------:R-:W-:Y:S01]  /*4a0e0*/  SHF.R.S32.HI R3, RZ, 0x8, R3 ;  /* 0x00000008ff037819 */ /* 0x000fe20000011403 */
[----:B---3--:R-:W-:Y:S04]  /*4a0f0*/  @P2 STG.E.U8 desc[UR22][R68.64], R10 ;  /* 0x0000000a44002986 */ /* 0x008fe8000c101116 */
[----:B------:R3:W-:Y:S04]  /*4a100*/  @P6 STG.E.U8 desc[UR22][R14.64], R3 ;  /* 0x000000030e006986 */ /* 0x0007e8000c101116 */
[----:B---3--:R-:W3:Y:S01]  /*4a110*/  LDL.LU.64 R14, [R1+0xda8] ;  /* 0x000da800010e7983 */ /* 0x008ee20000300a00 */
[----:B------:R-:W-:-:S05]  /*4a120*/  VIADD R2, R0, 0x1c8 ;  /* 0x000001c800027836 */ /* 0x000fca0000000000 */
[----:B0-----:R-:W-:Y:S01]  /*4a130*/  ISETP.LT.AND P5, PT, R2, UR5, !P0 ;  /* 0x0000000502007c0c */ /* 0x001fe2000c7a1270 */
[----:B------:R-:W0:Y:S01]  /*4a140*/  LDCU UR5, c[0x0][0x39c] ;  /* 0x00007380ff0577ac */ /* 0x000e220008000800 */
[----:B------:R-:W-:-:S05]  /*4a150*/  VIADD R2, R0, 0x1c9 ;  /* 0x000001c900027836 */ /* 0x000fca0000000000 */
[----:B-1----:R-:W-:Y:S01]  /*4a160*/  ISETP.LT.AND P4, PT, R2, UR4, !P0 ;  /* 0x0000000402007c0c */ /* 0x002fe2000c781270 */
[----:B------:R-:W-:Y:S01]  /*4a170*/  VIADD R2, R0, 0x1ca ;  /* 0x000001ca00027836 */ /* 0x000fe20000000000 */
[----:B------:R-:W1:Y:S04]  /*4a180*/  LDCU UR4, c[0x0][0x39c] ;  /* 0x00007380ff0477ac */ /* 0x000e680008000800 */
[----:B------:R-:W-:Y:S01]  /*4a190*/  ISETP.LT.AND P3, PT, R2, UR6, !P0 ;  /* 0x0000000602007c0c */ /* 0x000fe2000c761270 */
[----:B------:R-:W-:Y:S01]  /*4a1a0*/  VIADD R2, R0, 0x1cb ;  /* 0x000001cb00027836 */ /* 0x000fe20000000000 */
[----:B------:R-:W5:Y:S04]  /*4a1b0*/  LDCU UR6, c[0x0][0x39c] ;  /* 0x00007380ff0677ac */ /* 0x000f680008000800 */
[----:B0-----:R-:W-:Y:S01]  /*4a1c0*/  ISETP.LT.AND P2, PT, R2, UR5, !P0 ;  /* 0x0000000502007c0c */ /* 0x001fe2000c741270 */
[----:B------:R-:W0:Y:S01]  /*4a1d0*/  LDCU UR5, c[0x0][0x39c] ;  /* 0x00007380ff0577ac */ /* 0x000e220008000800 */
[----:B--2---:R-:W-:-:S04]  /*4a1e0*/  F2FP.SATFINITE.E5M2.F32.PACK_AB_MERGE_C R12, R13, R12, RZ ;  /* 0x0000000c0d0c723e */ /* 0x004fc800048060ff */
[----:B------:R-:W-:-:S04]  /*4a1f0*/  PRMT R3, R12, 0x9910, RZ ;  /* 0x000099100c037816 */ /* 0x000fc800000000ff */
[----:B------:R-:W-:Y:S01]  /*4a200*/  SHF.R.S32.HI R3, RZ, 0x8, R3 ;  /* 0x00000008ff037819 */ /* 0x000fe20000011403 */
[----:B------:R2:W-:Y:S04]  /*4a210*/  @P5 STG.E.U8 desc[UR22][R16.64], R12 ;  /* 0x0000000c10005986 */ /* 0x0005e8000c101116 */
[----:B------:R0:W-:Y:S04]  /*4a220*/  @P4 STG.E.U8 desc[UR22][R92.64], R3 ;  /* 0x000000035c004986 */ /* 0x0001e8000c101116 */
[----:B--2---:R-:W2:Y:S04]  /*4a230*/  LDL.LU.64 R16, [R1+0xda0] ;  /* 0x000da00001107983 */ /* 0x004ea80000300a00 */
[----:B------:R-:W2:Y:S04]  /*4a240*/  LDL.LU.64 R68, [R1+0xbf8] ;  /* 0x000bf80001447983 */ /* 0x000ea80000300a00 */
[----:B0-----:R-:W2:Y:S01]  /*4a250*/  LDL.LU.64 R92, [R1+0xc08] ;  /* 0x000c0800015c7983 */ /* 0x001ea20000300a00 */
[----:B---3--:R-:W-:-:S04]  /*4a260*/  F2FP.SATFINITE.E5M2.F32.PACK_AB_MERGE_C R14, R15, R14, RZ ;  /* 0x0000000e0f0e723e */ /* 0x008fc800048060ff */
[----:B------:R-:W-:-:S04]  /*4a270*/  PRMT R3, R14, 0x9910, RZ ;  /* 0x000099100e037816 */ /* 0x000fc800000000ff */
[----:B------:R-:W-:Y:S01]  /*4a280*/  SHF.R.S32.HI R3, RZ, 0x8, R3 ;  /* 0x00000008ff037819 */ /* 0x000fe20000011403 */
[----:B----4-:R-:W-:Y:S04]  /*4a290*/  @P3 STG.E.U8 desc[UR22][R4.64], R14 ;  /* 0x0000000e04003986 */ /* 0x010fe8000c101116 */
[----:B------:R0:W-:Y:S04]  /*4a2a0*/  @P2 STG.E.U8 desc[UR22][R18.64], R3 ;  /* 0x0000000312002986 */ /* 0x0001e8000c101116 */
[----:B0-----:R-:W3:Y:S01]  /*4a2b0*/  LDL.LU.64 R18, [R1+0xd98] ;  /* 0x000d980001127983 */ /* 0x001ee20000300a00 */
[----:B------:R-:W-:-:S05]  /*4a2c0*/  VIADD R2, R0, 0x1cc ;  /* 0x000001cc00027836 */ /* 0x000fca0000000000 */
[----:B-1----:R-:W-:Y:S01]  /*4a2d0*/  ISETP.LT.AND P6, PT, R2, UR4, !P0 ;  /* 0x0000000402007c0c */ /* 0x002fe2000c7c1270 */
[----:B------:R-:W0:Y:S01]  /*4a2e0*/  LDCU UR4, c[0x0][0x39c] ;  /* 0x00007380ff0477ac */ /* 0x000e220008000800 */
[----:B------:R-:W-:-:S05]  /*4a2f0*/  VIADD R2, R0, 0x1cd ;  /* 0x000001cd00027836 */ /* 0x000fca0000000000 */
[----:B-----5:R-:W-:Y:S01]  /*4a300*/  ISETP.LT.AND P5, PT, R2, UR6, !P0 ;  /* 0x0000000602007c0c */ /* 0x020fe2000c7a1270 */
[----:B------:R-:W-:Y:S01]  /*4a310*/  VIADD R2, R0, 0x1ce ;  /* 0x000001ce00027836 */ /* 0x000fe20000000000 */
[----:B------:R-:W1:Y:S04]  /*4a320*/  LDCU UR6, c[0x0][0x39c] ;  /* 0x00007380ff0677ac */ /* 0x000e680008000800 */
[----:B------:R-:W-:Y:S01]  /*4a330*/  ISETP.LT.AND P4, PT, R2, UR5, !P0 ;  /* 0x0000000502007c0c */ /* 0x000fe2000c781270 */
[----:B------:R-:W-:Y:S01]  /*4a340*/  VIADD R2, R0, 0x1cf ;  /* 0x000001cf00027836 */ /* 0x000fe20000000000 */
[----:B------:R-:W4:Y:S04]  /*4a350*/  LDCU UR5, c[0x0][0x39c] ;  /* 0x00007380ff0577ac */ /* 0x000f280008000800 */
        /* <DEDUP_REMOVED lines=9> */
[----:B-----5:R-:W5:Y:S01]  /*4a3f0*/  LDL.LU.64 R68, [R1+0xc30] ;  /* 0x000c300001447983 */ /* 0x020f620000300a00 */
[----:B---3--:R-:W-:-:S04]  /*4a400*/  F2FP.SATFINITE.E5M2.F32.PACK_AB_MERGE_C R18, R19, R18, RZ ;  /* 0x000000121312723e */ /* 0x008fc800048060ff */
[----:B------:R-:W-:-:S04]  /*4a410*/  PRMT R3, R18, 0x9910, RZ ;  /* 0x0000991012037816 */ /* 0x000fc800000000ff */
[----:B------:R-:W-:Y:S01]  /*4a420*/  SHF.R.S32.HI R3, RZ, 0x8, R3 ;  /* 0x00000008ff037819 */ /* 0x000fe20000011403 */
[----:B------:R-:W-:Y:S04]  /*4a430*/  @P4 STG.E.U8 desc[UR22][R92.64], R18 ;  /* 0x000000125c004986 */ /* 0x000fe8000c101116 */
[----:B------:R3:W-:Y:S04]  /*4a440*/  @P3 STG.E.U8 desc[UR22][R22.64], R3 ;  /* 0x0000000316003986 */ /* 0x0007e8000c101116 */
[----:B---3--:R-:W3:Y:S01]  /*4a450*/  LDL.LU.64 R22, [R1+0xd88] ;  /* 0x000d880001167983 */ /* 0x008ee20000300a00 */
[----:B------:R-:W-:-:S05]  /*4a460*/  VIADD R2, R0, 0x1d0 ;  /* 0x000001d000027836 */ /* 0x000fca0000000000 */
[----:B-1----:R-:W-:Y:S01]  /*4a470*/  ISETP.LT.AND P2, PT, R2, UR6, !P0 ;  /* 0x0000000602007c0c */ /* 0x002fe2000c741270 */
[----:B------:R-:W1:Y:S01]  /*4a480*/  LDCU UR6, c[0x0][0x39c] ;  /* 0x00007380ff0677ac */ /* 0x000e620008000800 */
[----:B------:R-:W-:-:S05]  /*4a490*/  VIADD R2, R0, 0x1d1 ;  /* 0x000001d100027836 */ /* 0x000fca0000000000 */
[----:B----4-:R-:W-:Y:S01]  /*4a4a0*/  ISETP.LT.AND P6, PT, R2, UR5, !P0 ;  /* 0x0000000502007c0c */ /* 0x010fe2000c7c1270 */
[----:B------:R-:W-:Y:S01]  /*4a4b0*/  VIADD R2, R0, 0x1d2 ;  /* 0x000001d200027836 */ /* 0x000fe20000000000 */
[----:B------:R-:W4:Y:S04]  /*4a4c0*/  LDCU UR5, c[0x0][0x39c] ;  /* 0x00007380ff0577ac */ /* 0x000f280008000800 */
        /* <DEDUP_REMOVED lines=16> */
[----:B-----5:R-:W-:Y:S04]  /*4a5d0*/  @P5 STG.E.U8 desc[UR22][R68.64], R22 ;  /* 0x0000001644005986 */ /* 0x020fe8000c101116 */
[----:B------:R0:W-:Y:S04]  /*4a5e0*/  @P4 STG.E.U8 desc[UR22][R26.64], R3 ;  /* 0x000000031a004986 */ /* 0x0001e8000c101116 */
[----:B0-----:R-:W3:Y:S01]  /*4a5f0*/  LDL.LU.64 R26, [R1+0xd78] ;  /* 0x000d7800011a7983 */ /* 0x001ee20000300a00 */
[----:B------:R-:W-:-:S05]  /*4a600*/  VIADD R2, R0, 0x1d4 ;  /* 0x000001d400027836 */ /* 0x000fca0000000000 */
[----:B----4-:R-:W-:Y:S01]  /*4a610*/  ISETP.LT.AND P3, PT, R2, UR5, !P0 ;  /* 0x0000000502007c0c */ /* 0x010fe2000c761270 */
[----:B------:R-:W0:Y:S01]  /*4a620*/  LDCU UR5, c[0x0][0x39c] ;  /* 0x00007380ff0577ac */ /* 0x000e220008000800 */
[----:B------:R-:W-:-:S05]  /*4a630*/  VIADD R2, R0, 0x1d5 ;  /* 0x000001d500027836 */ /* 0x000fca0000000000 */
        /* <DEDUP_REMOVED lines=23> */
[----:B----4-:R-:W-:Y:S01]  /*4a7b0*/  ISETP.LT.AND P4, PT, R2, UR4, !P0 ;  /* 0x0000000402007c0c */ /* 0x010fe2000c781270 */
[----:B------:R-:W4:Y:S01]  /*4a7c0*/  LDCU UR4, c[0x0][0x39c] ;  /* 0x00007380ff0477ac */ /* 0x000f220008000800 */
[----:B------:R-:W-:-:S05]  /*4a7d0*/  VIADD R2, R0, 0x1d9 ;  /* 0x000001d900027836 */ /* 0x000fca0000000000 */
[----:B-1----:R-:W-:Y:S01]  /*4a7e0*/  ISETP.LT.AND P3, PT, R2, UR6, !P0 ;  /* 0x0000000602007c0c */ /* 0x002fe2000c761270 */
[----:B------:R-:W-:Y:S01]  /*4a7f0*/  VIADD R2, R0, 0x1da ;  /* 0x000001da00027836 */ /* 0x000fe20000000000 */
[----:B------:R-:W1:Y:S04]  /*4a800*/  LDCU UR6, c[0x0][0x39c] ;  /* 0x00007380ff0677ac */ /* 0x000e680008000800 */
[----:B0-----:R-:W-:Y:S01]  /*4a810*/  ISETP.LT.AND P2, PT, R2, UR5, !P0 ;  /* 0x0000000502007c0c */ /* 0x001fe2000c741270 */
[----:B------:R-:W-:Y:S01]  /*4a820*/  VIADD R2, R0, 0x1db ;  /* 0x000001db00027836 */ /* 0x000fe20000000000 */
[----:B------:R-:W0:Y:S04]  /*4a830*/  LDCU UR5, c[0x0][0x39c] ;  /* 0x00007380ff0577ac */ /* 0x000e280008000800 */
[----:B----4-:R-:W-:Y:S01]  /*4a840*/  ISETP.LT.AND P6, PT, R2, UR4, !P0 ;  /* 0x0000000402007c0c */ /* 0x010fe2000c7c1270 */
[----:B------:R-:W4:Y:S01]  /*4a850*/  LDCU UR4, c[0x0][0x39c] ;  /* 0x00007380ff0477ac */ /* 0x000f220008000800 */
        /* <DEDUP_REMOVED lines=15> */
[----:B-1----:R-:W-:Y:S01]  /*4a950*/  ISETP.LT.AND P5, PT, R2, UR6, !P0 ;  /* 0x0000000602007c0c */ /* 0x002fe2000c7a1270 */
[----:B------:R-:W0:Y:S01]  /*4a960*/  LDCU UR6, c[0x0][0x39c] ;  /* 0x00007380ff0677ac */ /* 0x000e220008000800 */
[----:B------:R-:W-:-:S05]  /*4a970*/  VIADD R2, R0, 0x1dd ;  /* 0x000001dd00027836 */ /* 0x000fca0000000000 */
[----:B------:R-:W-:Y:S01]  /*4a980*/  ISETP.LT.AND P4, PT, R2, UR5, !P0 ;  /* 0x0000000502007c0c */ /* 0x000fe2000c781270 */
[----:B------:R-:W-:Y:S01]  /*4a990*/  VIADD R2, R0, 0x1de ;  /* 0x000001de00027836 */ /* 0x000fe20000000000 */
[----:B------:R-:W1:Y:S04]  /*4a9a0*/  LDCU UR5, c[0x0][0x39c] ;  /* 0x00007380ff0577ac */ /* 0x000e680008000800 */
[----:B----4-:R-:W-:Y:S01]  /*4a9b0*/  ISETP.LT.AND P3, PT, R2, UR4, !P0 ;  /* 0x0000000402007c0c */ /* 0x010fe2000c761270 */
        /* <DEDUP_REMOVED lines=11> */
[----:B------:R-:W2:Y:S01]  /*4aa70*/  LDL.LU.64 R6, [R1+0xcb0] ;  /* 0x000cb00001067983 */ /* 0x000ea20000300a00 */
[----:B---3--:R-:W-:-:S04]  /*4aa80*/  F2FP.SATFINITE.E5M2.F32.PACK_AB_MERGE_C R34, R35, R34, RZ ;  /* 0x000000222322723e */ /* 0x008fc800048060ff */
[----:B-----5:R-:W-:-:S04]  /*4aa90*/  PRMT R3, R34, 0x9910, RZ ;  /* 0x0000991022037816 */ /* 0x020fc800000000ff */
        /* <DEDUP_REMOVED lines=9> */
[----:B------:R-:W4:Y:S01]  /*4ab30*/  LDCU UR4, c[0x0][0x39c] ;  /* 0x00007380ff0477ac */ /* 0x000f220008000800 */
[----:B------:R-:W-:-:S05]  /*4ab40*/  VIADD R2, R0, 0x1e2 ;  /* 0x000001e200027836 */ /* 0x000fca0000000000 */
[----:B0-----:R-:W-:Y:S01]  /*4ab50*/  ISETP.LT.AND P4, PT, R2, UR6, !P0 ;  /* 0x0000000602007c0c */ /* 0x001fe2000c781270 */
[----:B------:R-:W0:Y:S01]  /*4ab60*/  LDCU UR6, c[0x0][0x39c] ;  /* 0x00007380ff0677ac */ /* 0x000e220008000800 */
[----:B------:R-:W-:-:S05]  /*4ab70*/  VIADD R2, R0, 0x1e3 ;  /* 0x000001e300027836 */ /* 0x000fca0000000000 */
[----:B-1----:R-:W-:Y:S01]  /*4ab80*/  ISETP.LT.AND P3, PT, R2, UR5, !P0 ;  /* 0x0000000502007c0c */ /* 0x002fe2000c761270 */
[----:B------:R-:W1:Y:S01]  /*4ab90*/  LDCU UR5, c[0x0][0x39c] ;  /* 0x00007380ff0577ac */ /* 0x000e620008000800 */
[----:B------:R-:W-:-:S05]  /*4aba0*/  VIADD R2, R0, 0x1e4 ;  /* 0x000001e400027836 */ /* 0x000fca0000000000 */
[----:B----4-:R-:W-:Y:S01]  /*4abb0*/  ISETP.LT.AND P2, PT, R2, UR4, !P0 ;  /* 0x0000000402007c0c */ /* 0x010fe2000c741270 */
[----:B------:R-:W-:Y:S01]  /*4abc0*/  VIADD R2, R0, 0x1e5 ;  /* 0x000001e500027836 */ /* 0x000fe20000000000 */
[----:B------:R-:W4:Y:S01]  /*4abd0*/  LDCU UR4, c[0x0][0x39c] ;  /* 0x00007380ff0477ac */ /* 0x000f220008000800 */
[----:B--2---:R-:W-:-:S04]  /*4abe0*/  F2FP.SATFINITE.E5M2.F32.PACK_AB_MERGE_C R36, R37, R36, RZ ;  /* 0x000000242524723e */ /* 0x004fc800048060ff */
[----:B------:R-:W-:Y:S01]  /*4abf0*/  PRMT R3, R36, 0x9910, RZ ;  /* 0x0000991024037816 */ /* 0x000fe200000000ff */
[----:B------:R2:W-:Y:S01]  /*4ac00*/  @P6 STG.E.U8 desc[UR22][R40.64], R36 ;  /* 0x0000002428006986 */ /* 0x0005e2000c101116 */
[----:B0-----:R-:W-:Y:S01]  /*4ac10*/  ISETP.LT.AND P6, PT, R2, UR6, !P0 ;  /* 0x0000000602007c0c */ /* 0x001fe2000c7c1270 */
[----:B------:R-:W-:Y:S01]  /*4ac20*/  VIADD R2, R0, 0x1e6 ;  /* 0x000001e600027836 */ /* 0x000fe20000000000 */
[----:B------:R-:W-:Y:S01]  /*4ac30*/  SHF.R.S32.HI R3, RZ, 0x8, R3 ;  /* 0x00000008ff037819 */ /* 0x000fe20000011403 */
[----:B------:R-:W0:Y:S04]  /*4ac40*/  LDCU UR6, c[0x0][0x39c] ;  /* 0x00007380ff0677ac */ /* 0x000e280008000800 */
[----:B------:R5:W-:Y:S01]  /*4ac50*/  @P5 STG.E.U8 desc[UR22][R92.64], R3 ;  /* 0x000000035c005986 */ /* 0x000be2000c101116 */
[----:B-1----:R-:W-:Y:S01]  /*4ac60*/  ISETP.LT.AND P5, PT, R2, UR5, !P0 ;  /* 0x0000000502007c0c */ /* 0x002fe2000c7a1270 */
[----:B------:R-:W-:Y:S01]  /*4ac70*/  VIADD R4, R0, 0x1e7 ;  /* 0x000001e700047836 */ /* 0x000fe20000000000 */
[----:B------:R-:W1:Y:S01]  /*4ac80*/  LDCU UR5, c[0x0][0x39c] ;  /* 0x00007380ff0577ac */ /* 0x000e620008000800 */
[----:B--2---:R-:W2:Y:S04]  /*4ac90*/  LDL.LU.64 R40, [R1+0xd40] ;  /* 0x000d400001287983 */ /* 0x004ea80000300a00 */
[----:B------:R-:W2:Y:S04]  /*4aca0*/  LDL.LU.64 R68, [R1+0xc48] ;  /* 0x000c480001447983 */ /* 0x000ea80000300a00 */
[----:B-----5:R-:W5:Y:S01]  /*4acb0*/  LDL.LU.64 R92, [R1+0xc20] ;  /* 0x000c2000015c7983 */ /* 0x020f620000300a00 */
[----:B---3--:R-:W-:-:S04]  /*4acc0*/  F2FP.SATFINITE.E5M2.F32.PACK_AB_MERGE_C R38, R39, R38, RZ ;  /* 0x000000262726723e */ /* 0x008fc800048060ff */
[----:B------:R-:W-:-:S05]  /*4acd0*/  PRMT R5, R38, 0x9910, RZ ;  /* 0x0000991026057816 */ /* 0x000fca00000000ff */
[----:B------:R-:W-:Y:S01]  /*4ace0*/  IMAD.MOV.U32 R2, RZ, RZ, R5 ;  /* 0x000000ffff027224 */ /* 0x000fe200078e0005 */
[----:B------:R-:W-:Y:S04]  /*4acf0*/  @P4 STG.E.U8 desc[UR22][R6.64], R38 ;  /* 0x0000002606004986 */ /* 0x000fe8000c101116 */
[----:B------:R-:W-:-:S05]  /*4ad00*/  SHF.R.S32.HI R2, RZ, 0x8, R2 ;  /* 0x00000008ff027819 */ /* 0x000fca0000011402 */
[----:B------:R3:W-:Y:S04]  /*4ad10*/  @P3 STG.E.U8 desc[UR22][R42.64], R2 ;  /* 0x000000022a003986 */ /* 0x0007e8000c101116 */
[----:B---3--:R-:W3:Y:S01]  /*4ad20*/  LDL.LU.64 R42, [R1+0xd38] ;  /* 0x000d3800012a7983 */ /* 0x008ee20000300a00 */
[----:B----4-:R-:W-:Y:S01]  /*4ad30*/  ISETP.LT.AND P4, PT, R4, UR4, !P0 ;  /* 0x0000000404007c0c */ /* 0x010fe2000c781270 */
[----:B------:R-:W4:Y:S01]  /*4ad40*/  LDCU UR4, c[0x0][0x39c] ;  /* 0x00007380ff0477ac */ /* 0x000f220008000800 */
[----:B------:R-:W-:-:S05]  /*4ad50*/  VIADD R3, R0, 0x1e8 ;  /* 0x000001e800037836 */ /* 0x000fca0000000000 */
[----:B0-----:R-:W-:Y:S01]  /*4ad60*/  ISETP.LT.AND P3, PT, R3, UR6, !P0 ;  /* 0x0000000603007c0c */ /* 0x001fe2000c761270 */
[----:B------:R-:W-:Y:S01]  /*4ad70*/  VIADD R2, R0, 0x1ea ;  /* 0x000001ea00027836 */ /* 0x000fe20000000000 */
[----:B------:R-:W0:Y:S01]  /*4ad80*/  LDCU UR6, c[0x0][0x39c] ;  /* 0x00007380ff0677ac */ /* 0x000e220008000800 */
[----:B--2---:R-:W-:-:S04]  /*4ad90*/  F2FP.SATFINITE.E5M2.F32.PACK_AB_MERGE_C R40, R41, R40, RZ ;  /* 0x000000282928723e */ /* 0x004fc800048060ff */
[----:B------:R-:W-:-:S05]  /*4ada0*/  PRMT R5, R40, 0x9910, RZ ;  /* 0x0000991028057816 */ /* 0x000fca00000000ff */
[----:B------:R-:W-:Y:S01]  /*4adb0*/  IMAD.MOV.U32 R3, RZ, RZ, R5 ;  /* 0x000000ffff037224 */ /* 0x000fe200078e0005 */
[----:B------:R2:W-:Y:S04]  /*4adc0*/  @P2 STG.E.U8 desc[UR22][R44.64], R40 ;  /* 0x000000282c002986 */ /* 0x0005e8000c101116 */
[----:B------:R-:W-:-:S05]  /*4add0*/  SHF.R.S32.HI R3, RZ, 0x8, R3 ;  /* 0x00000008ff037819 */ /* 0x000fca0000011403 */
[----:B------:R0:W-:Y:S01]  /*4ade0*/  @P6 STG.E.U8 desc[UR22][R68.64], R3 ;  /* 0x0000000344006986 */ /* 0x0001e2000c101116 */
[----:B----4-:R-:W-:Y:S02]  /*4adf0*/  ISETP.LT.AND P6, PT, R2, UR4, !P0 ;  /* 0x0000000402007c0c */ /* 0x010fe4000c7c1270 */
[----:B---3--:R-:W-:Y:S01]  /*4ae00*/  F2FP.SATFINITE.E5M2.F32.PACK_AB_MERGE_C R42, R43, R42, RZ ;  /* 0x0000002a2b2a723e */ /* 0x008fe200048060ff */
[----:B--2---:R-:W2:Y:S01]  /*4ae10*/  LDL.LU.64 R44, [R1+0xd30] ;  /* 0x000d3000012c7983 */ /* 0x004ea20000300a00 */
[----:B------:R-:W-:Y:S01]  /*4ae20*/  VIADD R4, R0, 0x1e9 ;  /* 0x000001e900047836 */ /* 0x000fe20000000000 */
[----:B------:R-:W3:Y:S01]  /*4ae30*/  LDCU UR4, c[0x0][0x39c] ;  /* 0x00007380ff0477ac */ /* 0x000ee20008000800 */
[----:B------:R-:W-:Y:S01]  /*4ae40*/  PRMT R5, R42, 0x9910, RZ ;  /* 0x000099102a057816 */ /* 0x000fe200000000ff */
[----:B------:R-:W4:Y:S04]  /*4ae50*/  LDL.LU.64 R6, [R1+0xbb8] ;  /* 0x000bb80001067983 */ /* 0x000f280000300a00 */
[----:B------:R-:W-:Y:S01]  /*4ae60*/  IMAD.MOV.U32 R2, RZ, RZ, R5 ;  /* 0x000000ffff027224 */ /* 0x000fe200078e0005 */
[----:B-----5:R-:W-:Y:S04]  /*4ae70*/  @P5 STG.E.U8 desc[UR22][R92.64], R42 ;  /* 0x0000002a5c005986 */ /* 0x020fe8000c101116 */
[----:B------:R-:W-:Y:S01]  /*4ae80*/  SHF.R.S32.HI R2, RZ, 0x8, R2 ;  /* 0x00000008ff027819 */ /* 0x000fe20000011402 */
[----:B0-----:R-:W5:Y:S04]  /*4ae90*/  LDL.LU.64 R68, [R1+0xb68] ;  /* 0x000b680001447983 */ /* 0x001f680000300a00 */
[----:B------:R0:W-:Y:S04]  /*4aea0*/  @P4 STG.E.U8 desc[UR22][R46.64], R2 ;  /* 0x000000022e004986 */ /* 0x0001e8000c101116 */
[----:B0-----:R-:W3:Y:S01]  /*4aeb0*/  LDL.LU.64 R46, [R1+0xd28] ;  /* 0x000d2800012e7983 */ /* 0x001ee20000300a00 */
[----:B-1----:R-:W-:Y:S01]  /*4aec0*/  ISETP.LT.AND P2, PT, R4, UR5, !P0 ;  /* 0x0000000504007c0c */ /* 0x002fe2000c741270 */
[----:B------:R-:W0:Y:S01]  /*4aed0*/  LDCU UR5, c[0x0][0x39c] ;  /* 0x00007380ff0577ac */ /* 0x000e220008000800 */
[----:B------:R-:W-:Y:S01]  /*4aee0*/  VIADD R3, R0, 0x1ec ;  /* 0x000001ec00037836 */ /* 0x000fe20000000000 */
[----:B------:R-:W4:Y:S04]  /*4aef0*/  LDL.LU.64 R92, [R1+0xab0] ;  /* 0x000ab000015c7983 */ /* 0x000f280000300a00 */
[----:B0-----:R-:W-:-:S02]  /*4af00*/  ISETP.LT.AND P4, PT, R3, UR5, !P0 ;  /* 0x0000000503007c0c */ /* 0x001fc4000c781270 */
[----:B--2---:R-:W-:Y:S02]  /*4af10*/  F2FP.SATFINITE.E5M2.F32.PACK_AB_MERGE_C R44, R45, R44, RZ ;  /* 0x0000002c2d2c723e */ /* 0x004fe400048060ff */
[----:B---3--:R-:W-:-:S03]  /*4af20*/  F2FP.SATFINITE.E5M2.F32.PACK_AB_MERGE_C R46, R47, R46, RZ ;  /* 0x0000002e2f2e723e */ /* 0x008fc600048060ff */
[----:B------:R0:W-:Y:S01]  /*4af30*/  @P3 STG.E.U8 desc[UR22][R48.64], R44 ;  /* 0x0000002c30003986 */ /* 0x0001e2000c101116 */
[----:B------:R-:W-:Y:S01]  /*4af40*/  PRMT R5, R44, 0x9910, RZ ;  /* 0x000099102c057816 */ /* 0x000fe200000000ff */
[----:B------:R-:W-:Y:S01]  /*4af50*/  VIADD R4, R0, 0x1eb ;  /* 0x000001eb00047836 */ /* 0x000fe20000000000 */
[----:B------:R-:W1:Y:S03]  /*4af60*/  LDCU UR5, c[0x0][0x39c] ;  /* 0x00007380ff0577ac */ /* 0x000e660008000800 */
[----:B------:R-:W-:Y:S01]  /*4af70*/  IMAD.MOV.U32 R3, RZ, RZ, R5 ;  /* 0x000000ffff037224 */ /* 0x000fe200078e0005 */
[----:B0-----:R-:W2:Y:S04]  /*4af80*/  LDL.LU.64 R48, [R1+0xd20] ;  /* 0x000d200001307983 */ /* 0x001ea80000300a00 */
[----:B------:R-:W-:-:S05]  /*4af90*/  SHF.R.S32.HI R3, RZ, 0x8, R3 ;  /* 0x00000008ff037819 */ /* 0x000fca0000011403 */
[----:B----4-:R-:W-:Y:S04]  /*4afa0*/  @P2 STG.E.U8 desc[UR22][R6.64], R3 ;  /* 0x0000000306002986 */ /* 0x010fe8000c101116 */
[----:B------:R0:W-:Y:S04]  /*4afb0*/  @P6 STG.E.U8 desc[UR22][R50.64], R46 ;  /* 0x0000002e32006986 */ /* 0x0001e8000c101116 */
[----:B0-----:R-:W3:Y:S01]  /*4afc0*/  LDL.LU.64 R50, [R1+0xd18] ;  /* 0x000d180001327983 */ /* 0x001ee20000300a00 */
[----:B------:R-:W-:Y:S01]  /*4afd0*/  ISETP.LT.AND P5, PT, R4, UR6, !P0 ;  /* 0x0000000604007c0c */ /* 0x000fe2000c7a1270 */
[----:B------:R-:W0:Y:S01]  /*4afe0*/  LDCU UR6, c[0x0][0x39c] ;  /* 0x00007380ff0677ac */ /* 0x000e220008000800 */
[----:B------:R-:W-:Y:S01]  /*4aff0*/  VIADD R4, R0, 0x1ed ;  /* 0x000001ed00047836 */ /* 0x000fe20000000000 */
[----:B------:R-:W-:Y:S01]  /*4b000*/  PRMT R5, R46, 0x9910, RZ ;  /* 0x000099102e057816 */ /* 0x000fe200000000ff */
[----:B------:R-:W-:-:S03]  /*4b010*/  VIADD R2, R0, 0x1ee ;  /* 0x000001ee00027836 */ /* 0x000fc60000000000 */
[----:B------:R-:W-:Y:S01]  /*4b020*/  ISETP.LT.AND P3, PT, R4, UR4, !P0 ;  /* 0x0000000404007c0c */ /* 0x000fe2000c761270 */
[----:B------:R-:W4:Y:S01]  /*4b030*/  LDCU UR4, c[0x0][0x39c] ;  /* 0x00007380ff0477ac */ /* 0x000f220008000800 */
[C---:B------:R-:W-:Y:S02]  /*4b040*/  VIADD R4, R0.reuse, 0x1ef ;  /* 0x000001ef00047836 */ /* 0x040fe40000000000 */
[----:B------:R-:W-:Y:S01]  /*4b050*/  VIADD R3, R0, 0x1f0 ;  /* 0x000001f000037836 */ /* 0x000fe20000000000 */
[----:B0-----:R-:W-:Y:S01]  /*4b060*/  ISETP.LT.AND P2, PT, R2, UR6, !P0 ;  /* 0x0000000602007c0c */ /* 0x001fe2000c741270 */
[----:B------:R-:W-:Y:S01]  /*4b070*/  IMAD.MOV.U32 R2, RZ, RZ, R5 ;  /* 0x000000ffff027224 */ /* 0x000fe200078e0005 */
[----:B-1----:R-:W-:Y:S01]  /*4b080*/  ISETP.LT.AND P6, PT, R4, UR5, !P0 ;  /* 0x0000000504007c0c */ /* 0x002fe2000c7c1270 */
[----:B------:R-:W0:Y:S03]  /*4b090*/  LDCU UR5, c[0x0][0x39c] ;  /* 0x00007380ff0577ac */ /* 0x000e260008000800 */
[----:B------:R-:W-:Y:S01]  /*4b0a0*/  SHF.R.S32.HI R2, RZ, 0x8, R2 ;  /* 0x00000008ff027819 */ /* 0x000fe20000011402 */
[----:B------:R-:W1:Y:S04]  /*4b0b0*/  LDCU UR6, c[0x0][0x39c] ;  /* 0x00007380ff0677ac */ /* 0x000e680008000800 */
[----:B-----5:R5:W-:Y:S01]  /*4b0c0*/  @P5 STG.E.U8 desc[UR22][R68.64], R2 ;  /* 0x0000000244005986 */ /* 0x020be2000c101116 */
[----:B----4-:R-:W-:Y:S01]  /*4b0d0*/  ISETP.LT.AND P5, PT, R3, UR4, !P0 ;  /* 0x0000000403007c0c */ /* 0x010fe2000c7a1270 */
[----:B------:R-:W4:Y:S01]  /*4b0e0*/  LDCU UR4, c[0x0][0x39c] ;  /* 0x00007380ff0477ac */ /* 0x000f220008000800 */
[----:B-----5:R-:W-:Y:S01]  /*4b0f0*/  VIADD R2, R0, 0x1f2 ;  /* 0x000001f200027836 */ /* 0x020fe20000000000 */
[----:B--2---:R-:W-:-:S04]  /*4b100*/  F2FP.SATFINITE.E5M2.F32.PACK_AB_MERGE_C R48, R49, R48, RZ ;  /* 0x000000303130723e */ /* 0x004fc800048060ff */
[----:B------:R-:W-:Y:S01]  /*4b110*/  PRMT R5, R48, 0x9910, RZ ;  /* 0x0000991030057816 */ /* 0x000fe200000000ff */
[----:B------:R2:W-:Y:S04]  /*4b120*/  @P4 STG.E.U8 desc[UR22][R52.64], R48 ;  /* 0x0000003034004986 */ /* 0x0005e8000c101116 */
[----:B------:R-:W-:Y:S01]  /*4b130*/  IMAD.MOV.U32 R3, RZ, RZ, R5 ;  /* 0x000000ffff037224 */ /* 0x000fe200078e0005 */
[----:B--2---:R-:W2:Y:S04]  /*4b140*/  LDL.LU.64 R52, [R1+0xd10] ;  /* 0x000d100001347983 */ /* 0x004ea80000300a00 */
[----:B------:R-:W-:-:S02]  /*4b150*/  SHF.R.S32.HI R3, RZ, 0x8, R3 ;  /* 0x00000008ff037819 */ /* 0x000fc40000011403 */
[----:B---3--:R-:W-:-:S03]  /*4b160*/  F2FP.SATFINITE.E5M2.F32.PACK_AB_MERGE_C R50, R51, R50, RZ ;  /* 0x000000323332723e */ /* 0x008fc600048060ff */
[----:B------:R-:W-:Y:S01]  /*4b170*/  @P3 STG.E.U8 desc[UR22][R92.64], R3 ;  /* 0x000000035c003986 */ /* 0x000fe2000c101116 */
[----:B------:R-:W-:-:S03]  /*4b180*/  PRMT R5, R50, 0x9910, RZ ;  /* 0x0000991032057816 */ /* 0x000fc600000000ff */
[----:B------:R3:W-:Y:S01]  /*4b190*/  @P2 STG.E.U8 desc[UR22][R54.64], R50 ;  /* 0x0000003236002986 */ /* 0x0007e2000c101116 */
[----:B0-----:R-:W-:Y:S01]  /*4b1a0*/  ISETP.LT.AND P3, PT, R2, UR5, !P0 ;  /* 0x0000000502007c0c */ /* 0x001fe2000c761270 */
[----:B------:R-:W-:Y:S01]  /*4b1b0*/  VIADD R4, R0, 0x1f1 ;  /* 0x000001f100047836 */ /* 0x000fe20000000000 */
[----:B------:R-:W0:Y:S01]  /*4b1c0*/  LDCU UR5, c[0x0][0x39c] ;  /* 0x00007380ff0577ac */ /* 0x000e220008000800 */
[----:B------:R-:W-:Y:S01]  /*4b1d0*/  IMAD.MOV.U32 R2, RZ, RZ, R5 ;  /* 0x000000ffff027224 */ /* 0x000fe200078e0005 */
[----:B---3--:R-:W3:Y:S04]  /*4b1e0*/  LDL.LU.64 R54, [R1+0xd08] ;  /* 0x000d080001367983 */ /* 0x008ee80000300a00 */
[----:B------:R-:W-:-:S05]  /*4b1f0*/  SHF.R.S32.HI R2, RZ, 0x8, R2 ;  /* 0x00000008ff027819 */ /* 0x000fca0000011402 */
[----:B------:R5:W-:Y:S04]  /*4b200*/  @P6 STG.E.U8 desc[UR22][R56.64], R2 ;  /* 0x0000000238006986 */ /* 0x000be8000c101116 */
[----:B-----5:R-:W5:Y:S01]  /*4b210*/  LDL.LU.64 R56, [R1+0xd00] ;  /* 0x000d000001387983 */ /* 0x020f620000300a00 */
[----:B-1----:R-:W-:Y:S01]  /*4b220*/  ISETP.LT.AND P4, PT, R4, UR6, !P0 ;  /* 0x0000000604007c0c */ /* 0x002fe2000c781270 */
[----:B------:R-:W1:Y:S01]  /*4b230*/  LDCU UR6, c[0x0][0x39c] ;  /* 0x00007380ff0677ac */ /* 0x000e620008000800 */
[C---:B------:R-:W-:Y:S02]  /*4b240*/  VIADD R4, R0.reuse, 0x1f3 ;  /* 0x000001f300047836 */ /* 0x040fe40000000000 */
[----:B------:R-:W-:-:S03]  /*4b250*/  VIADD R3, R0, 0x1f4 ;  /* 0x000001f400037836 */ /* 0x000fc60000000000 */
[----:B----4-:R-:W-:Y:S01]  /*4b260*/  ISETP.LT.AND P2, PT, R4, UR4, !P0 ;  /* 0x0000000404007c0c */ /* 0x010fe2000c741270 */
[----:B------:R-:W4:Y:S01]  /*4b270*/  LDCU UR4, c[0x0][0x39c] ;  /* 0x00007380ff0477ac */ /* 0x000f220008000800 */
[----:B------:R-:W-:Y:S01]  /*4b280*/  VIADD R2, R0, 0x1f6 ;  /* 0x000001f600027836 */ /* 0x000fe20000000000 */
[----:B-1----:R-:W-:Y:S01]  /*4b290*/  ISETP.LT.AND P6, PT, R3, UR6, !P0 ;  /* 0x0000000603007c0c */ /* 0x002fe2000c7c1270 */
[----:B------:R-:W1:Y:S01]  /*4b2a0*/  LDCU UR6, c[0x0][0x39c] ;  /* 0x00007380ff0677ac */ /* 0x000e620008000800 */
[----:B--2---:R-:W-:-:S04]  /*4b2b0*/  F2FP.SATFINITE.E5M2.F32.PACK_AB_MERGE_C R52, R53, R52, RZ ;  /* 0x000000343534723e */ /* 0x004fc800048060ff */
[----:B------:R-:W-:Y:S01]  /*4b2c0*/  PRMT R5, R52, 0x9910, RZ ;  /* 0x0000991034057816 */ /* 0x000fe200000000ff */
[----:B------:R2:W-:Y:S04]  /*4b2d0*/  @P5 STG.E.U8 desc[UR22][R58.64], R52 ;  /* 0x000000343a005986 */ /* 0x0005e8000c101116 */
[----:B------:R-:W-:Y:S01]  /*4b2e0*/  IMAD.MOV.U32 R3, RZ, RZ, R5 ;  /* 0x000000ffff037224 */ /* 0x000fe200078e0005 */
[----:B--2---:R-:W2:Y:S04]  /*4b2f0*/  LDL.LU.64 R58, [R1+0xcf8] ;  /* 0x000cf800013a7983 */ /* 0x004ea80000300a00 */
[----:B------:R-:W-:-:S02]  /*4b300*/  SHF.R.S32.HI R3, RZ, 0x8, R3 ;  /* 0x00000008ff037819 */ /* 0x000fc40000011403 */
[----:B---3--:R-:W-:-:S03]  /*4b310*/  F2FP.SATFINITE.E5M2.F32.PACK_AB_MERGE_C R54, R55, R54, RZ ;  /* 0x000000363736723e */ /* 0x008fc600048060ff */
[----:B------:R3:W-:Y:S01]  /*4b320*/  @P4 STG.E.U8 desc[UR22][R60.64], R3 ;  /* 0x000000033c004986 */ /* 0x0007e2000c101116 */
[----:B------:R-:W-:Y:S02]  /*4b330*/  PRMT R5, R54, 0x9910, RZ ;  /* 0x0000991036057816 */ /* 0x000fe400000000ff */
[----:B----4-:R-:W-:Y:S01]  /*4b340*/  ISETP.LT.AND P4, PT, R2, UR4, !P0 ;  /* 0x0000000402007c0c */ /* 0x010fe2000c781270 */
[----:B------:R4:W-:Y:S01]  /*4b350*/  @P3 STG.E.U8 desc[UR22][R62.64], R54 ;  /* 0x000000363e003986 */ /* 0x0009e2000c101116 */
[----:B-----5:R-:W-:-:S03]  /*4b360*/  F2FP.SATFINITE.E5M2.F32.PACK_AB_MERGE_C R56, R57, R56, RZ ;  /* 0x000000383938723e */ /* 0x020fc600048060ff */
[----:B---3--:R-:W3:Y:S01]  /*4b370*/  LDL.LU.64 R60, [R1+0xcf0] ;  /* 0x000cf000013c7983 */ /* 0x008ee20000300a00 */
[----:B------:R-:W-:Y:S01]  /*4b380*/  IMAD.MOV.U32 R2, RZ, RZ, R5 ;  /* 0x000000ffff027224 */ /* 0x000fe200078e0005 */
[----:B------:R-:W5:Y:S02]  /*4b390*/  LDCU UR4, c[0x0][0x39c] ;  /* 0x00007380ff0477ac */ /* 0x000f640008000800 */
[----:B----4-:R-:W4:Y:S02]  /*4b3a0*/  LDL.LU.64 R62, [R1+0xce8] ;  /* 0x000ce800013e7983 */ /* 0x010f240000300a00 */
[----:B------:R-:W-:-:S05]  /*4b3b0*/  SHF.R.S32.HI R2, RZ, 0x8, R2 ;  /* 0x00000008ff027819 */ /* 0x000fca0000011402 */
[----:B------:R0:W-:Y:S04]  /*4b3c0*/  @P2 STG.E.U8 desc[UR22][R64.64], R2 ;  /* 0x0000000240002986 */ /* 0x0001e8000c101116 */
[----:B------:R1:W-:Y:S04]  /*4b3d0*/  @P6 STG.E.U8 desc[UR22][R66.64], R56 ;  /* 0x0000003842006986 */ /* 0x0003e8000c101116 */
[----:B0-----:R-:W4:Y:S04]  /*4b3e0*/  LDL.LU.64 R64, [R1+0xce0] ;  /* 0x000ce00001407983 */ /* 0x001f280000300a00 */
[----:B-1----:R-:W4:Y:S01]  /*4b3f0*/  LDL.LU.64 R66, [R1+0xcd8] ;  /* 0x000cd80001427983 */ /* 0x002f220000300a00 */
[----:B------:R-:W-:-:S05]  /*4b400*/  VIADD R4, R0, 0x1f5 ;  /* 0x000001f500047836 */ /* 0x000fca0000000000 */
[----:B------:R-:W-:Y:S01]  /*4b410*/  ISETP.LT.AND P5, PT, R4, UR5, !P0 ;  /* 0x0000000504007c0c */ /* 0x000fe2000c7a1270 */
[----:B------:R-:W0:Y:S01]  /*4b420*/  LDCU UR5, c[0x0][0x39c] ;  /* 0x00007380ff0577ac */ /* 0x000e220008000800 */
[----:B------:R-:W-:-:S05]  /*4b430*/  VIADD R4, R0, 0x1f7 ;  /* 0x000001f700047836 */ /* 0x000fca0000000000 */
[----:B------:R-:W-:Y:S01]  /*4b440*/  ISETP.LT.AND P3, PT, R4, UR6, !P0 ;  /* 0x0000000604007c0c */ /* 0x000fe2000c761270 */
[----:B------:R-:W-:Y:S01]  /*4b450*/  VIADD R4, R0, 0x1f8 ;  /* 0x000001f800047836 */ /* 0x000fe20000000000 */
[----:B------:R-:W1:Y:S01]  /*4b460*/  LDCU UR6, c[0x0][0x39c] ;  /* 0x00007380ff0677ac */ /* 0x000e620008000800 */
[----:B------:R-:W-:Y:S01]  /*4b470*/  PRMT R3, R56, 0x9910, RZ ;  /* 0x0000991038037816 */ /* 0x000fe200000000ff */
[----:B------:R-:W-:Y:S02]  /*4b480*/  VIADD R2, R0, 0x1fa ;  /* 0x000001fa00027836 */ /* 0x000fe40000000000 */
[----:B0-----:R-:W-:Y:S01]  /*4b490*/  ISETP.LT.AND P2, PT, R4, UR5, !P0 ;  /* 0x0000000504007c0c */ /* 0x001fe2000c741270 */
[----:B------:R-:W0:Y:S01]  /*4b4a0*/  LDCU UR5, c[0x0][0x39c] ;  /* 0x00007380ff0577ac */ /* 0x000e220008000800 */
[----:B------:R-:W-:Y:S01]  /*4b4b0*/  VIADD R4, R0, 0x1f9 ;  /* 0x000001f900047836 */ /* 0x000fe20000000000 */
[----:B------:R-:W-:-:S04]  /*4b4c0*/  SHF.R.S32.HI R3, RZ, 0x8, R3 ;  /* 0x00000008ff037819 */ /* 0x000fc80000011403 */
[----:B-----5:R-:W-:Y:S01]  /*4b4d0*/  ISETP.LT.AND P6, PT, R4, UR4, !P0 ;  /* 0x0000000404007c0c */ /* 0x020fe2000c7c1270 */
[----:B------:R5:W-:Y:S01]  /*4b4e0*/  @P5 STG.E.U8 desc[UR22][R90.64], R3 ;  /* 0x000000035a005986 */ /* 0x000be2000c101116 */
[----:B------:R-:W0:Y:S01]  /*4b4f0*/  LDCU UR4, c[0x0][0x39c] ;  /* 0x00007380ff0477ac */ /* 0x000e220008000800 */
[----:B-1----:R-:W-:Y:S01]  /*4b500*/  ISETP.LT.AND P5, PT, R2, UR6, !P0 ;  /* 0x0000000602007c0c */ /* 0x002fe2000c7a1270 */
[----:B------:R-:W-:Y:S01]  /*4b510*/  VIADD R2, R0, 0x1fb ;  /* 0x000001fb00027836 */ /* 0x000fe20000000000 */
[----:B------:R-:W1:Y:S01]  /*4b520*/  LDCU UR6, c[0x0][0x39c] ;  /* 0x00007380ff0677ac */ /* 0x000e620008000800 */
[----:B--2---:R-:W-:-:S04]  /*4b530*/  F2FP.SATFINITE.E5M2.F32.PACK_AB_MERGE_C R59, R59, R58, RZ ;  /* 0x0000003a3b3b723e */ /* 0x004fc800048060ff */
[----:B------:R-:W-:Y:S01]  /*4b540*/  PRMT R5, R59, 0x9910, RZ ;  /* 0x000099103b057816 */ /* 0x000fe200000000ff */
[----:B------:R-:W-:Y:S01]  /*4b550*/  @P4 STG.E.U8 desc[UR22][R88.64], R59 ;  /* 0x0000003b58004986 */ /* 0x000fe2000c101116 */
[----:B0-----:R-:W-:Y:S01]  /*4b560*/  ISETP.LT.AND P4, PT, R2, UR5, !P0 ;  /* 0x0000000502007c0c */ /* 0x001fe2000c781270 */
[----:B------:R-:W-:Y:S01]  /*4b570*/  VIADD R2, R0, 0x1fc ;  /* 0x000001fc00027836 */ /* 0x000fe20000000000 */
[----:B------:R-:W-:-:S05]  /*4b580*/  SHF.R.S32.HI R5, RZ, 0x8, R5 ;  /* 0x00000008ff057819 */ /* 0x000fca0000011405 */
[----:B------:R0:W-:Y:S01]  /*4b590*/  @P3 STG.E.U8 desc[UR22][R86.64], R5 ;  /* 0x0000000556003986 */ /* 0x0001e2000c101116 */
[----:B------:R-:W-:Y:S01]  /*4b5a0*/  ISETP.LT.AND P3, PT, R2, UR7, !P0 ;  /* 0x0000000702007c0c */ /* 0x000fe2000c761270 */
[C---:B------:R-:W-:Y:S02]  /*4b5b0*/  VIADD R2, R0.reuse, 0x1fd ;  /* 0x000001fd00027836 */ /* 0x040fe40000000000 */
[----:B------:R-:W-:Y:S01]  /*4b5c0*/  VIADD R0, R0, 0x1fe ;  /* 0x000001fe00007836 */ /* 0x000fe20000000000 */
[----:B---3--:R-:W-:Y:S02]  /*4b5d0*/  F2FP.SATFINITE.E5M2.F32.PACK_AB_MERGE_C R61, R61, R60, RZ ;  /* 0x0000003c3d3d723e */ /* 0x008fe400048060ff */
[----:B----4-:R-:W-:-:S03]  /*4b5e0*/  F2FP.SATFINITE.E5M2.F32.PACK_AB_MERGE_C R63, R63, R62, RZ ;  /* 0x0000003e3f3f723e */ /* 0x010fc600048060ff */
[----:B------:R-:W-:Y:S01]  /*4b5f0*/  @P2 STG.E.U8 desc[UR22][R84.64], R61 ;  /* 0x0000003d54002986 */ /* 0x000fe2000c101116 */
[----:B------:R-:W-:Y:S02]  /*4b600*/  ISETP.LT.AND P2, PT, R2, UR4, !P0 ;  /* 0x0000000402007c0c */ /* 0x000fe4000c741270 */
[----:B-1----:R-:W-:Y:S02]  /*4b610*/  ISETP.LT.AND P0, PT, R0, UR6, !P0 ;  /* 0x0000000600007c0c */ /* 0x002fe4000c701270 */
[----:B------:R-:W-:Y:S02]  /*4b620*/  PRMT R0, R63, 0x9910, RZ ;  /* 0x000099103f007816 */ /* 0x000fe400000000ff */
[----:B-----5:R-:W-:-:S03]  /*4b630*/  PRMT R3, R61, 0x9910, RZ ;  /* 0x000099103d037816 */ /* 0x020fc600000000ff */
[----:B0-----:R-:W-:Y:S01]  /*4b640*/  IMAD.MOV.U32 R5, RZ, RZ, R0 ;  /* 0x000000ffff057224 */ /* 0x001fe200078e0000 */
[----:B------:R-:W-:Y:S02]  /*4b650*/  SHF.R.S32.HI R3, RZ, 0x8, R3 ;  /* 0x00000008ff037819 */ /* 0x000fe40000011403 */
[----:B------:R-:W-:Y:S02]  /*4b660*/  F2FP.SATFINITE.E5M2.F32.PACK_AB_MERGE_C R65, R65, R64, RZ ;  /* 0x000000404141723e */ /* 0x000fe400048060ff */
[----:B------:R-:W-:Y:S02]  /*4b670*/  F2FP.SATFINITE.E5M2.F32.PACK_AB_MERGE_C R67, R67, R66, RZ ;  /* 0x000000424343723e */ /* 0x000fe400048060ff */
[----:B------:R-:W-:Y:S02]  /*4b680*/  PRMT R7, R65, 0x9910, RZ ;  /* 0x0000991041077816 */ /* 0x000fe400000000ff */
[----:B------:R-:W-:Y:S02]  /*4b690*/  SHF.R.S32.HI R5, RZ, 0x8, R5 ;  /* 0x00000008ff057819 */ /* 0x000fe40000011405 */
[----:B------:R-:W-:Y:S01]  /*4b6a0*/  PRMT R0, R67, 0x9910, RZ ;  /* 0x0000991043007816 */ /* 0x000fe200000000ff */
[----:B------:R0:W-:Y:S01]  /*4b6b0*/  @P6 STG.E.U8 desc[UR22][R82.64], R3 ;  /* 0x0000000352006986 */ /* 0x0001e2000c101116 */
[----:B------:R-:W-:-:S03]  /*4b6c0*/  SHF.R.S32.HI R7, RZ, 0x8, R7 ;  /* 0x00000008ff077819 */ /* 0x000fc60000011407 */
[----:B------:R1:W-:Y:S04]  /*4b6d0*/  @P5 STG.E.U8 desc[UR22][R80.64], R63 ;  /* 0x0000003f50005986 */ /* 0x0003e8000c101116 */
[----:B------:R1:W-:Y:S01]  /*4b6e0*/  @P4 STG.E.U8 desc[UR22][R78.64], R5 ;  /* 0x000000054e004986 */ /* 0x0003e2000c101116 */
[----:B0-----:R-:W-:-:S03]  /*4b6f0*/  SHF.R.S32.HI R3, RZ, 0x8, R0 ;  /* 0x00000008ff037819 */ /* 0x001fc60000011400 */
[----:B------:R1:W-:Y:S04]  /*4b700*/  @P3 STG.E.U8 desc[UR22][R76.64], R65 ;  /* 0x000000414c003986 */ /* 0x0003e8000c101116 */
[----:B------:R1:W-:Y:S04]  /*4b710*/  @P2 STG.E.U8 desc[UR22][R74.64], R7 ;  /* 0x000000074a002986 */ /* 0x0003e8000c101116 */
[----:B------:R1:W-:Y:S04]  /*4b720*/  @P0 STG.E.U8 desc[UR22][R72.64], R67 ;  /* 0x0000004348000986 */ /* 0x0003e8000c101116 */
[----:B------:R1:W-:Y:S01]  /*4b730*/  @P1 STG.E.U8 desc[UR22][R70.64], R3 ;  /* 0x0000000346001986 */ /* 0x0003e2000c101116 */
[----:B------:R-:W-:Y:S06]  /*4b740*/  BAR.SYNC.DEFER_BLOCKING 0x0 ;  /* 0x0000000000007b1d */ /* 0x000fec0000010000 */
[----:B------:R-:W-:Y:S05]  /*4b750*/  BRA.U UP0, `(.L_x_13) ;  /* 0x0000000100a07547 */ /* 0x000fea000b800000 */
[----:B------:R-:W0:Y:S01]  /*4b760*/  S2UR UR5, SR_CgaCtaId ;  /* 0x00000000000579c3 */ /* 0x000e220000008800 */
[----:B------:R-:W-:Y:S01]  /*4b770*/  NOP ;  /* 0x0000000000007918 */ /* 0x000fe20000000000 */
[----:B------:R-:W-:Y:S01]  /*4b780*/  UMOV UR4, 0x50 ;  /* 0x0000005000047882 */ /* 0x000fe20000000000 */
[----:B------:R-:W-:Y:S02]  /*4b790*/  IMAD.U32 R0, RZ, RZ, UR8 ;  /* 0x00000008ff007e24 */ /* 0x000fe4000f8e00ff */
[----:B-1----:R-:W-:Y:S02]  /*4b7a0*/  IMAD.MOV.U32 R3, RZ, RZ, 0xffff ;  /* 0x0000ffffff037424 */ /* 0x002fe400078e00ff */
[----:B------:R-:W-:Y:S01]  /*4b7b0*/  IMAD.MOV.U32 R7, RZ, RZ, 0x1 ;  /* 0x00000001ff077424 */ /* 0x000fe200078e00ff */
[----:B------:R-:W-:-:S04]  /*4b7c0*/  LOP3.LUT R0, R0, 0xffff, RZ, 0xc0, !PT ;  /* 0x0000ffff00007812 */ /* 0x000fc800078ec0ff */
[----:B------:R-:W-:-:S05]  /*4b7d0*/  SHF.R.U32.HI R0, RZ, 0x5, R0 ;  /* 0x00000005ff007819 */ /* 0x000fca0000011600 */
[----:B------:R-:W-:Y:S01]  /*4b7e0*/  VIADD R2, R0, 0x10 ;  /* 0x0000001000027836 */ /* 0x000fe20000000000 */
[----:B------:R-:W-:Y:S01]  /*4b7f0*/  SHF.L.U32 R0, R3, R0, RZ ;  /* 0x0000000003007219 */ /* 0x000fe200000006ff */
[----:B0-----:R-:W-:-:S03]  /*4b800*/  ULEA UR6, UR5, UR4, 0x18 ;  /* 0x0000000405067291 */ /* 0x001fc6000f8ec0ff */
[----:B------:R-:W-:-:S04]  /*4b810*/  SHF.L.U32 R3, R7, R2, RZ ;  /* 0x0000000207037219 */ /* 0x000fc800000006ff */
[----:B------:R-:W-:Y:S02]  /*4b820*/  LOP3.LUT R0, R3, R0, RZ, 0xfc, !PT ;  /* 0x0000000003007212 */ /* 0x000fe400078efcff */
[----:B------:R-:W0:Y:S02]  /*4b830*/  LDS R5, [UR6] ;  /* 0x00000006ff057984 */ /* 0x000e240008000800 */
[C---:B------:R-:W-:Y:S02]  /*4b840*/  LOP3.LUT R2, R0.reuse, 0xffff, RZ, 0xc0, !PT ;  /* 0x0000ffff00027812 */ /* 0x040fe400078ec0ff */
[----:B0-----:R-:W-:-:S04]  /*4b850*/  LOP3.LUT R3, R0, 0xffff, R5, 0x80, !PT ;  /* 0x0000ffff00037812 */ /* 0x001fc800078e8005 */
[----:B------:R-:W-:-:S13]  /*4b860*/  ISETP.NE.AND P0, PT, R3, R2, PT ;  /* 0x000000020300720c */ /* 0x000fda0003f05270 */
[----:B------:R-:W-:Y:S05]  /*4b870*/  @P0 BRA `(.L_x_14) ;  /* 0x0000000000500947 */ /* 0x000fea0003800000 */
[----:B------:R-:W-:Y:S02]  /*4b880*/  SHF.R.U32.HI R5, RZ, 0x10, R5 ;  /* 0x00000010ff057819 */ /* 0x000fe40000011605 */
[----:B------:R-:W-:-:S04]  /*4b890*/  SHF.R.U32.HI R2, RZ, 0x10, R0 ;  /* 0x00000010ff027819 */ /* 0x000fc80000011600 */
[----:B------:R-:W-:-:S04]  /*4b8a0*/  LOP3.LUT R5, R5, R2, RZ, 0xc0, !PT ;  /* 0x0000000205057212 */ /* 0x000fc800078ec0ff */
[----:B------:R-:W-:-:S13]  /*4b8b0*/  ISETP.NE.AND P0, PT, R5, R2, PT ;  /* 0x000000020500720c */ /* 0x000fda0003f05270 */
[----:B------:R-:W-:Y:S05]  /*4b8c0*/  @P0 BRA `(.L_x_15) ;  /* 0x0000000000300947 */ /* 0x000fea0003800000 */
[----:B------:R-:W-:Y:S01]  /*4b8d0*/  R2UR UR4, R0 ;  /* 0x00000000000472ca */ /* 0x000fe200000e0000 */
[----:B------:R-:W-:Y:S01]  /*4b8e0*/  VOTEU.ANY UR5, UPT, PT ;  /* 0x0000000000057886 */ /* 0x000fe200038e0100 */
[----:B------:R-:W0:Y:S01]  /*4b8f0*/  S2R R0, SR_LANEID ;  /* 0x0000000000007919 */ /* 0x000e220000000000 */
[----:B------:R-:W-:-:S10]  /*4b900*/  UFLO.U32 UR5, UR5 ;  /* 0x00000005000572bd */ /* 0x000fd400080e0000 */
[----:B------:R-:W-:-:S06]  /*4b910*/  ULOP3.LUT UR4, URZ, UR4, URZ, 0x33, !UPT ;  /* 0x00000004ff047292 */ /* 0x000fcc000f8e33ff */
[----:B------:R-:W-:-:S04]  /*4b920*/  IMAD.U32 R2, RZ, RZ, UR4 ;  /* 0x00000004ff027e24 */ /* 0x000fc8000f8e00ff */
[----:B------:R-:W1:Y:S02]  /*4b930*/  REDUX UR7, R2 ;  /* 0x00000000020773c4 */ /* 0x000e640000000000 */
[----:B------:R2:W-:Y:S01]  /*4b940*/  UTCATOMSWS.AND URZ, UR4 ;  /* 0x0000000400ff79e3 */ /* 0x0005e20008000000 */
[----:B0-----:R-:W-:Y:S01]  /*4b950*/  ISETP.EQ.U32.AND P0, PT, R0, UR5, PT ;  /* 0x0000000500007c0c */ /* 0x001fe2000bf02070 */
[----:B-1----:R-:W-:-:S12]  /*4b960*/  IMAD.U32 R0, RZ, RZ, UR7 ;  /* 0x00000007ff007e24 */ /* 0x002fd8000f8e00ff */
[----:B------:R2:W-:Y:S01]  /*4b970*/  @P0 ATOMS.AND RZ, [UR6], R0 ;  /* 0x00000000ffff098c */ /* 0x0005e2000a800006 */
[----:B------:R-:W-:Y:S05]  /*4b980*/  BRA `(.L_x_13) ;  /* 0x0000000000147947 */ /* 0x000fea0003800000 */
.L_x_15:
[----:B------:R-:W-:-:S07]  /*4b990*/  MOV R2, 0x4b9b0 ;  /* 0x0004b9b000027802 */ /* 0x000fce0000000f00 */
[----:B------:R-:W-:Y:S05]  /*4b9a0*/  CALL.REL.NOINC `($__internal_0_$__cuda_sm10x_tcgen05_guardrail_trap_col_being_dealloced_not_returned_by_alloc) ;  /* 0x00000000002c7944 */ /* 0x000fea0003c00000 */
[----:B------:R-:W-:Y:S05]  /*4b9b0*/  BRA `(.L_x_13) ;  /* 0x0000000000087947 */ /* 0x000fea0003800000 */
.L_x_14:
[----:B------:R-:W-:-:S07]  /*4b9c0*/  MOV R2, 0x4b9e0 ;  /* 0x0004b9e000027802 */ /* 0x000fce0000000f00 */
[----:B------:R-:W-:Y:S05]  /*4b9d0*/  CALL.REL.NOINC `($__internal_2_$__cuda_sm10x_tcgen05_guardrail_trap_unallocated_columns_being_dealloced) ;  /* 0x0000000000387944 */ /* 0x000fea0003c00000 */
.L_x_13:
[----:B------:R-:W-:Y:S01]  /*4b9e0*/  NOP ;  /* 0x0000000000007918 */ /* 0x000fe20000000000 */
[----:B--2---:R-:W-:Y:S05]  /*4b9f0*/  EXIT ;  /* 0x000000000000794d */ /* 0x004fea0003800000 */
.L_x_8:
[----:B------:R-:W2:Y:S02]  /*4ba00*/  SYNCS.PHASECHK.TRANS64.TRYWAIT P4, [UR11], R10 ;  /* 0x0000000aff0075a7 */ /* 0x000ea4000808110b */
[----:B--2---:R-:W-:Y:S05]  /*4ba10*/  @!P4 BRA `(.L_x_8) ;  /* 0xfffffffc00f8c947 */ /* 0x004fea000383ffff */
[----:B------:R-:W-:Y:S05]  /*4ba20*/  BRA `(.L_x_16) ;  /* 0xfffffd7800687947 */ /* 0x000fea000383ffff */
.L_x_12:
[----:B------:R-:W0:Y:S02]  /*4ba30*/  SYNCS.PHASECHK.TRANS64.TRYWAIT P2, [UR11], R30 ;  /* 0x0000001eff0075a7 */ /* 0x000e24000804110b */
[----:B0-----:R-:W-:Y:S05]  /*4ba40*/  @!P2 BRA `(.L_x_12) ;  /* 0xfffffffc00f8a947 */ /* 0x001fea000383ffff */
[----:B------:R-:W-:Y:S05]  /*4ba50*/  BRA `(.L_x_11) ;  /* 0xfffffe7c00507947 */ /* 0x000fea000383ffff */
        .weak           $__internal_0_$__cuda_sm10x_tcgen05_guardrail_trap_col_being_dealloced_not_returned_by_alloc
        .type           $__internal_0_$__cuda_sm10x_tcgen05_guardrail_trap_col_being_dealloced_not_returned_by_alloc,@function
        .size           $__internal_0_$__cuda_sm10x_tcgen05_guardrail_trap_col_being_dealloced_not_returned_by_alloc,($__internal_1_$__cuda_sm10x_tcgen05_guardrail_trap_phase_invalid_during_alloc - $__internal_0_$__cuda_sm10x_tcgen05_guardrail_trap_col_being_dealloced_not_returned_by_alloc)
$__internal_0_$__cuda_sm10x_tcgen05_guardrail_trap_col_being_dealloced_not_returned_by_alloc:
[----:B------:R-:W-:Y:S05]  /*4ba60*/  BPT.TRAP 0x1 ;  /* 0x000000040000795c */ /* 0x000fea0000300000 */
[----:B------:R-:W-:-:S04]  /*4ba70*/  IMAD.MOV.U32 R3, RZ, RZ, 0x0 ;  /* 0x00000000ff037424 */ /* 0x000fc800078e00ff */
[----:B------:R-:W-:Y:S05]  /*4ba80*/  RET.REL.NODEC R2 `(matmul_kernel) ;  /* 0xfffffb44025c7950 */ /* 0x000fea0003c3ffff */
        .weak           $__internal_1_$__cuda_sm10x_tcgen05_guardrail_trap_phase_invalid_during_alloc
        .type           $__internal_1_$__cuda_sm10x_tcgen05_guardrail_trap_phase_invalid_during_alloc,@function
        .size           $__internal_1_$__cuda_sm10x_tcgen05_guardrail_trap_phase_invalid_during_alloc,($__internal_2_$__cuda_sm10x_tcgen05_guardrail_trap_unallocated_columns_being_dealloced - $__internal_1_$__cuda_sm10x_tcgen05_guardrail_trap_phase_invalid_during_alloc)
$__internal_1_$__cuda_sm10x_tcgen05_guardrail_trap_phase_invalid_during_alloc:
[----:B------:R-:W-:Y:S05]  /*4ba90*/  BPT.TRAP 0x1 ;  /* 0x000000040000795c */ /* 0x000fea0000300000 */
[----:B------:R-:W-:-:S04]  /*4baa0*/  IMAD.MOV.U32 R3, RZ, RZ, 0x0 ;  /* 0x00000000ff037424 */ /* 0x000fc800078e00ff */
[----:B------:R-:W-:Y:S05]  /*4bab0*/  RET.REL.NODEC R2 `(matmul_kernel) ;  /* 0xfffffb4402507950 */ /* 0x000fea0003c3ffff */
        .weak           $__internal_2_$__cuda_sm10x_tcgen05_guardrail_trap_unallocated_columns_being_dealloced
        .type           $__internal_2_$__cuda_sm10x_tcgen05_guardrail_trap_unallocated_columns_being_dealloced,@function
        .size           $__internal_2_$__cuda_sm10x_tcgen05_guardrail_trap_unallocated_columns_being_dealloced,(.L_x_20 - $__internal_2_$__cuda_sm10x_tcgen05_guardrail_trap_unallocated_columns_being_dealloced)
$__internal_2_$__cuda_sm10x_tcgen05_guardrail_trap_unallocated_columns_being_dealloced:
[----:B------:R-:W-:Y:S05]  /*4bac0*/  BPT.TRAP 0x1 ;  /* 0x000000040000795c */ /* 0x000fea0000300000 */
[----:B------:R-:W-:-:S04]  /*4bad0*/  IMAD.MOV.U32 R3, RZ, RZ, 0x0 ;  /* 0x00000000ff037424 */ /* 0x000fc800078e00ff */
[----:B------:R-:W-:Y:S05]  /*4bae0*/  RET.REL.NODEC R2 `(matmul_kernel) ;  /* 0xfffffb4402447950 */ /* 0x000fea0003c3ffff */
.L_x_17:
[----:B------:R-:W-:-:S00]  /*4baf0*/  BRA `(.L_x_17) ;  /* 0xfffffffc00fc7947 */ /* 0x000fc0000383ffff */
[----:B------:R-:W-:-:S00]  /*4bb00*/  NOP ;  /* 0x0000000000007918 */ /* 0x000fc00000000000 */
[----:B------:R-:W-:-:S00]  /*4bb10*/  NOP ;  /* 0x0000000000007918 */ /* 0x000fc00000000000 */
[----:B------:R-:W-:-:S00]  /*4bb20*/  NOP ;  /* 0x0000000000007918 */ /* 0x000fc00000000000 */
[----:B------:R-:W-:-:S00]  /*4bb30*/  NOP ;  /* 0x0000000000007918 */ /* 0x000fc00000000000 */
[----:B------:R-:W-:-:S00]  /*4bb40*/  NOP ;  /* 0x0000000000007918 */ /* 0x000fc00000000000 */
[----:B------:R-:W-:-:S00]  /*4bb50*/  NOP ;  /* 0x0000000000007918 */ /* 0x000fc00000000000 */
[----:B------:R-:W-:-:S00]  /*4bb60*/  NOP ;  /* 0x0000000000007918 */ /* 0x000fc00000000000 */
[----:B------:R-:W-:-:S00]  /*4bb70*/  NOP ;  /* 0x0000000000007918 */ /* 0x000fc00000000000 */
.L_x_20:


//--------------------- .nv.shared.matmul_kernel  --------------------------
	.section	.nv.shared.matmul_kernel,"aw",@nobits
	.sectionflags	@""
	.align	16
	.zero		1024


//--------------------- .nv.shared.reserved.0     --------------------------
	.section	.nv.shared.reserved.0,"aw",@nobits
	.align	8
	.weak		__nv_reservedSMEM_offset_0_alias
	.size		__nv_reservedSMEM_offset_0_alias, 0, 64
	.other		__nv_reservedSMEM_offset_0_alias,@"STO_CUDA_RESERVED_SHARED STV_DEFAULT"
__nv_reservedSMEM_offset_0_alias:
	.zero		0
.nv.shared.reserved.0:
	.zero		64
	.weak		__nv_reservedSMEM_allocation_phase
	.type		__nv_reservedSMEM_allocation_phase,@object
	.size		__nv_reservedSMEM_allocation_phase,(.L_0 - __nv_reservedSMEM_allocation_phase)
__nv_reservedSMEM_allocation_phase:
	.zero		1
.L_0:
	.zero		7
	.weak		__nv_reservedSMEM_devtool_atexit_pc
	.type		__nv_reservedSMEM_devtool_atexit_pc,@object
	.size		__nv_reservedSMEM_devtool_atexit_pc,(__nv_reservedSMEM_allocation_mask - __nv_reservedSMEM_devtool_atexit_pc)
__nv_reservedSMEM_devtool_atexit_pc:
	.zero		8
	.weak		__nv_reservedSMEM_allocation_mask
	.type		__nv_reservedSMEM_allocation_mask,@object
	.size		__nv_reservedSMEM_allocation_mask,(.L_2 - __nv_reservedSMEM_allocation_mask)
__nv_reservedSMEM_allocation_mask:
	.zero		4
.L_2:


//--------------------- .nv.constant0.matmul_kernel --------------------------
	.section	.nv.constant0.matmul_kernel,"a",@progbits
	.sectionflags	@""
	.align	4
.nv.constant0.matmul_kernel:
	.zero		976


//--------------------- SYMBOLS --------------------------

	.type		.nv.reservedSmem.offset0,@object
	.size		.nv.reservedSmem.offset0,0x4
	.type		.nv.reservedSmem.cap,@object
	.size		.nv.reservedSmem.cap,0x4
